//
// Generated by NVIDIA NVVM Compiler
//
// Compiler Build ID: CL-36424714
// Cuda compilation tools, release 13.0, V13.0.88
// Based on NVVM 20.0.0
//

.version 9.0
.target sm_100
.address_size 64

// _ZZ17updateBoundSharedPdS_S_PtiiE8movement has been demoted
// _ZZ19updateBoundFBSharedPdS_S_S_PtiiE8movement has been demoted
// _ZZ20updateBoundHamSharedPdS_S_PtiiE8movement has been demoted
// _ZZ22updateBoundHamFBSharedPdS_S_S_PtiiE8movement has been demoted

.entry _Z9addKernelPiPKiS1_(
	.param .u64 .ptr .align 1 _Z9addKernelPiPKiS1__param_0,
	.param .u64 .ptr .align 1 _Z9addKernelPiPKiS1__param_1,
	.param .u64 .ptr .align 1 _Z9addKernelPiPKiS1__param_2
)
{
	.reg .b32 	%r<5>;
	.reg .b64 	%rd<11>;

	ld.param.u64 	%rd1, [_Z9addKernelPiPKiS1__param_0];
	ld.param.u64 	%rd2, [_Z9addKernelPiPKiS1__param_1];
	ld.param.u64 	%rd3, [_Z9addKernelPiPKiS1__param_2];
	cvta.to.global.u64 	%rd4, %rd1;
	cvta.to.global.u64 	%rd5, %rd3;
	cvta.to.global.u64 	%rd6, %rd2;
	mov.u32 	%r1, %tid.x;
	mul.wide.u32 	%rd7, %r1, 4;
	add.s64 	%rd8, %rd6, %rd7;
	ld.global.u32 	%r2, [%rd8];
	add.s64 	%rd9, %rd5, %rd7;
	ld.global.u32 	%r3, [%rd9];
	add.s32 	%r4, %r3, %r2;
	add.s64 	%rd10, %rd4, %rd7;
	st.global.u32 	[%rd10], %r4;
	ret;

}
.entry _Z15elkanMoveCenterPdPiS_S_Pbiii(
	.param .u64 .ptr .align 1 _Z15elkanMoveCenterPdPiS_S_Pbiii_param_0,
	.param .u64 .ptr .align 1 _Z15elkanMoveCenterPdPiS_S_Pbiii_param_1,
	.param .u64 .ptr .align 1 _Z15elkanMoveCenterPdPiS_S_Pbiii_param_2,
	.param .u64 .ptr .align 1 _Z15elkanMoveCenterPdPiS_S_Pbiii_param_3,
	.param .u64 .ptr .align 1 _Z15elkanMoveCenterPdPiS_S_Pbiii_param_4,
	.param .u32 _Z15elkanMoveCenterPdPiS_S_Pbiii_param_5,
	.param .u32 _Z15elkanMoveCenterPdPiS_S_Pbiii_param_6,
	.param .u32 _Z15elkanMoveCenterPdPiS_S_Pbiii_param_7
)
{
	.reg .pred 	%p<12>;
	.reg .b16 	%rs<2>;
	.reg .b32 	%r<33>;
	.reg .b64 	%rd<30>;
	.reg .b64 	%fd<109>;

	ld.param.u64 	%rd6, [_Z15elkanMoveCenterPdPiS_S_Pbiii_param_0];
	ld.param.u64 	%rd7, [_Z15elkanMoveCenterPdPiS_S_Pbiii_param_1];
	ld.param.u64 	%rd9, [_Z15elkanMoveCenterPdPiS_S_Pbiii_param_2];
	ld.param.u64 	%rd10, [_Z15elkanMoveCenterPdPiS_S_Pbiii_param_3];
	ld.param.u64 	%rd8, [_Z15elkanMoveCenterPdPiS_S_Pbiii_param_4];
	ld.param.u32 	%r17, [_Z15elkanMoveCenterPdPiS_S_Pbiii_param_6];
	ld.param.u32 	%r18, [_Z15elkanMoveCenterPdPiS_S_Pbiii_param_7];
	cvta.to.global.u64 	%rd1, %rd9;
	cvta.to.global.u64 	%rd2, %rd10;
	mov.u32 	%r19, %ctaid.x;
	mov.u32 	%r20, %ntid.x;
	mov.u32 	%r21, %tid.x;
	mad.lo.s32 	%r1, %r19, %r20, %r21;
	setp.ge.s32 	%p1, %r1, %r18;
	@%p1 bra 	$L__BB1_15;
	cvta.to.global.u64 	%rd11, %rd6;
	cvta.to.global.u64 	%rd12, %rd7;
	mul.wide.s32 	%rd13, %r1, 8;
	add.s64 	%rd3, %rd11, %rd13;
	mov.b64 	%rd14, 0;
	st.global.u64 	[%rd3], %rd14;
	mul.wide.s32 	%rd15, %r1, 4;
	add.s64 	%rd16, %rd12, %rd15;
	ld.global.u32 	%r2, [%rd16];
	min.s32 	%r22, %r2, %r17;
	setp.lt.s32 	%p2, %r22, 1;
	@%p2 bra 	$L__BB1_13;
	mul.lo.s32 	%r3, %r17, %r1;
	cvt.rn.f64.u32 	%fd1, %r2;
	and.b32  	%r4, %r17, 7;
	setp.lt.u32 	%p3, %r17, 8;
	mov.b32 	%r31, 0;
	@%p3 bra 	$L__BB1_5;
	and.b32  	%r31, %r17, 2147483640;
	neg.s32 	%r29, %r31;
	add.s64 	%rd4, %rd2, 32;
	add.s64 	%rd5, %rd1, 32;
	mov.u32 	%r28, %r3;
$L__BB1_4:
	.pragma "nounroll";
	mul.wide.s32 	%rd17, %r28, 8;
	add.s64 	%rd18, %rd4, %rd17;
	add.s64 	%rd19, %rd5, %rd17;
	ld.global.f64 	%fd2, [%rd18+-32];
	add.f64 	%fd3, %fd2, 0d0000000000000000;
	div.rn.f64 	%fd4, %fd3, %fd1;
	ld.global.f64 	%fd5, [%rd19+-32];
	sub.f64 	%fd6, %fd4, %fd5;
	ld.global.f64 	%fd7, [%rd3];
	fma.rn.f64 	%fd8, %fd6, %fd6, %fd7;
	st.global.f64 	[%rd3], %fd8;
	st.global.f64 	[%rd19+-32], %fd4;
	ld.global.f64 	%fd9, [%rd18+-24];
	add.f64 	%fd10, %fd9, 0d0000000000000000;
	div.rn.f64 	%fd11, %fd10, %fd1;
	ld.global.f64 	%fd12, [%rd19+-24];
	sub.f64 	%fd13, %fd11, %fd12;
	ld.global.f64 	%fd14, [%rd3];
	fma.rn.f64 	%fd15, %fd13, %fd13, %fd14;
	st.global.f64 	[%rd3], %fd15;
	st.global.f64 	[%rd19+-24], %fd11;
	ld.global.f64 	%fd16, [%rd18+-16];
	add.f64 	%fd17, %fd16, 0d0000000000000000;
	div.rn.f64 	%fd18, %fd17, %fd1;
	ld.global.f64 	%fd19, [%rd19+-16];
	sub.f64 	%fd20, %fd18, %fd19;
	ld.global.f64 	%fd21, [%rd3];
	fma.rn.f64 	%fd22, %fd20, %fd20, %fd21;
	st.global.f64 	[%rd3], %fd22;
	st.global.f64 	[%rd19+-16], %fd18;
	ld.global.f64 	%fd23, [%rd18+-8];
	add.f64 	%fd24, %fd23, 0d0000000000000000;
	div.rn.f64 	%fd25, %fd24, %fd1;
	ld.global.f64 	%fd26, [%rd19+-8];
	sub.f64 	%fd27, %fd25, %fd26;
	ld.global.f64 	%fd28, [%rd3];
	fma.rn.f64 	%fd29, %fd27, %fd27, %fd28;
	st.global.f64 	[%rd3], %fd29;
	st.global.f64 	[%rd19+-8], %fd25;
	ld.global.f64 	%fd30, [%rd18];
	add.f64 	%fd31, %fd30, 0d0000000000000000;
	div.rn.f64 	%fd32, %fd31, %fd1;
	ld.global.f64 	%fd33, [%rd19];
	sub.f64 	%fd34, %fd32, %fd33;
	ld.global.f64 	%fd35, [%rd3];
	fma.rn.f64 	%fd36, %fd34, %fd34, %fd35;
	st.global.f64 	[%rd3], %fd36;
	st.global.f64 	[%rd19], %fd32;
	ld.global.f64 	%fd37, [%rd18+8];
	add.f64 	%fd38, %fd37, 0d0000000000000000;
	div.rn.f64 	%fd39, %fd38, %fd1;
	ld.global.f64 	%fd40, [%rd19+8];
	sub.f64 	%fd41, %fd39, %fd40;
	ld.global.f64 	%fd42, [%rd3];
	fma.rn.f64 	%fd43, %fd41, %fd41, %fd42;
	st.global.f64 	[%rd3], %fd43;
	st.global.f64 	[%rd19+8], %fd39;
	ld.global.f64 	%fd44, [%rd18+16];
	add.f64 	%fd45, %fd44, 0d0000000000000000;
	div.rn.f64 	%fd46, %fd45, %fd1;
	ld.global.f64 	%fd47, [%rd19+16];
	sub.f64 	%fd48, %fd46, %fd47;
	ld.global.f64 	%fd49, [%rd3];
	fma.rn.f64 	%fd50, %fd48, %fd48, %fd49;
	st.global.f64 	[%rd3], %fd50;
	st.global.f64 	[%rd19+16], %fd46;
	ld.global.f64 	%fd51, [%rd18+24];
	add.f64 	%fd52, %fd51, 0d0000000000000000;
	div.rn.f64 	%fd53, %fd52, %fd1;
	ld.global.f64 	%fd54, [%rd19+24];
	sub.f64 	%fd55, %fd53, %fd54;
	ld.global.f64 	%fd56, [%rd3];
	fma.rn.f64 	%fd57, %fd55, %fd55, %fd56;
	st.global.f64 	[%rd3], %fd57;
	st.global.f64 	[%rd19+24], %fd53;
	add.s32 	%r29, %r29, 8;
	add.s32 	%r28, %r28, 8;
	setp.ne.s32 	%p4, %r29, 0;
	@%p4 bra 	$L__BB1_4;
$L__BB1_5:
	setp.eq.s32 	%p5, %r4, 0;
	@%p5 bra 	$L__BB1_13;
	and.b32  	%r12, %r17, 3;
	setp.lt.u32 	%p6, %r4, 4;
	@%p6 bra 	$L__BB1_8;
	add.s32 	%r24, %r31, %r3;
	mul.wide.s32 	%rd20, %r24, 8;
	add.s64 	%rd21, %rd2, %rd20;
	ld.global.f64 	%fd58, [%rd21];
	add.f64 	%fd59, %fd58, 0d0000000000000000;
	div.rn.f64 	%fd60, %fd59, %fd1;
	add.s64 	%rd22, %rd1, %rd20;
	ld.global.f64 	%fd61, [%rd22];
	sub.f64 	%fd62, %fd60, %fd61;
	ld.global.f64 	%fd63, [%rd3];
	fma.rn.f64 	%fd64, %fd62, %fd62, %fd63;
	st.global.f64 	[%rd3], %fd64;
	st.global.f64 	[%rd22], %fd60;
	ld.global.f64 	%fd65, [%rd21+8];
	add.f64 	%fd66, %fd65, 0d0000000000000000;
	div.rn.f64 	%fd67, %fd66, %fd1;
	ld.global.f64 	%fd68, [%rd22+8];
	sub.f64 	%fd69, %fd67, %fd68;
	ld.global.f64 	%fd70, [%rd3];
	fma.rn.f64 	%fd71, %fd69, %fd69, %fd70;
	st.global.f64 	[%rd3], %fd71;
	st.global.f64 	[%rd22+8], %fd67;
	ld.global.f64 	%fd72, [%rd21+16];
	add.f64 	%fd73, %fd72, 0d0000000000000000;
	div.rn.f64 	%fd74, %fd73, %fd1;
	ld.global.f64 	%fd75, [%rd22+16];
	sub.f64 	%fd76, %fd74, %fd75;
	ld.global.f64 	%fd77, [%rd3];
	fma.rn.f64 	%fd78, %fd76, %fd76, %fd77;
	st.global.f64 	[%rd3], %fd78;
	st.global.f64 	[%rd22+16], %fd74;
	ld.global.f64 	%fd79, [%rd21+24];
	add.f64 	%fd80, %fd79, 0d0000000000000000;
	div.rn.f64 	%fd81, %fd80, %fd1;
	ld.global.f64 	%fd82, [%rd22+24];
	sub.f64 	%fd83, %fd81, %fd82;
	ld.global.f64 	%fd84, [%rd3];
	fma.rn.f64 	%fd85, %fd83, %fd83, %fd84;
	st.global.f64 	[%rd3], %fd85;
	st.global.f64 	[%rd22+24], %fd81;
	add.s32 	%r31, %r31, 4;
$L__BB1_8:
	setp.eq.s32 	%p7, %r12, 0;
	@%p7 bra 	$L__BB1_13;
	setp.eq.s32 	%p8, %r12, 1;
	@%p8 bra 	$L__BB1_11;
	add.s32 	%r25, %r31, %r3;
	mul.wide.s32 	%rd23, %r25, 8;
	add.s64 	%rd24, %rd2, %rd23;
	ld.global.f64 	%fd86, [%rd24];
	add.f64 	%fd87, %fd86, 0d0000000000000000;
	div.rn.f64 	%fd88, %fd87, %fd1;
	add.s64 	%rd25, %rd1, %rd23;
	ld.global.f64 	%fd89, [%rd25];
	sub.f64 	%fd90, %fd88, %fd89;
	ld.global.f64 	%fd91, [%rd3];
	fma.rn.f64 	%fd92, %fd90, %fd90, %fd91;
	st.global.f64 	[%rd3], %fd92;
	st.global.f64 	[%rd25], %fd88;
	ld.global.f64 	%fd93, [%rd24+8];
	add.f64 	%fd94, %fd93, 0d0000000000000000;
	div.rn.f64 	%fd95, %fd94, %fd1;
	ld.global.f64 	%fd96, [%rd25+8];
	sub.f64 	%fd97, %fd95, %fd96;
	ld.global.f64 	%fd98, [%rd3];
	fma.rn.f64 	%fd99, %fd97, %fd97, %fd98;
	st.global.f64 	[%rd3], %fd99;
	st.global.f64 	[%rd25+8], %fd95;
	add.s32 	%r31, %r31, 2;
$L__BB1_11:
	and.b32  	%r26, %r17, 1;
	setp.eq.b32 	%p9, %r26, 1;
	not.pred 	%p10, %p9;
	@%p10 bra 	$L__BB1_13;
	add.s32 	%r27, %r31, %r3;
	mul.wide.s32 	%rd26, %r27, 8;
	add.s64 	%rd27, %rd2, %rd26;
	ld.global.f64 	%fd100, [%rd27];
	add.f64 	%fd101, %fd100, 0d0000000000000000;
	div.rn.f64 	%fd102, %fd101, %fd1;
	add.s64 	%rd28, %rd1, %rd26;
	ld.global.f64 	%fd103, [%rd28];
	sub.f64 	%fd104, %fd102, %fd103;
	ld.global.f64 	%fd105, [%rd3];
	fma.rn.f64 	%fd106, %fd104, %fd104, %fd105;
	st.global.f64 	[%rd3], %fd106;
	st.global.f64 	[%rd28], %fd102;
$L__BB1_13:
	ld.global.f64 	%fd107, [%rd3];
	sqrt.rn.f64 	%fd108, %fd107;
	st.global.f64 	[%rd3], %fd108;
	setp.leu.f64 	%p11, %fd107, 0d0000000000000000;
	@%p11 bra 	$L__BB1_15;
	cvta.to.global.u64 	%rd29, %rd8;
	mov.b16 	%rs1, 0;
	st.global.u8 	[%rd29], %rs1;
$L__BB1_15:
	ret;

}
.entry _Z17elkanMoveCenterFBPdPiS_S_S_Pbiii(
	.param .u64 .ptr .align 1 _Z17elkanMoveCenterFBPdPiS_S_S_Pbiii_param_0,
	.param .u64 .ptr .align 1 _Z17elkanMoveCenterFBPdPiS_S_S_Pbiii_param_1,
	.param .u64 .ptr .align 1 _Z17elkanMoveCenterFBPdPiS_S_S_Pbiii_param_2,
	.param .u64 .ptr .align 1 _Z17elkanMoveCenterFBPdPiS_S_S_Pbiii_param_3,
	.param .u64 .ptr .align 1 _Z17elkanMoveCenterFBPdPiS_S_S_Pbiii_param_4,
	.param .u64 .ptr .align 1 _Z17elkanMoveCenterFBPdPiS_S_S_Pbiii_param_5,
	.param .u32 _Z17elkanMoveCenterFBPdPiS_S_S_Pbiii_param_6,
	.param .u32 _Z17elkanMoveCenterFBPdPiS_S_S_Pbiii_param_7,
	.param .u32 _Z17elkanMoveCenterFBPdPiS_S_S_Pbiii_param_8
)
{
	.reg .pred 	%p<12>;
	.reg .b16 	%rs<2>;
	.reg .b32 	%r<33>;
	.reg .b64 	%rd<34>;
	.reg .b64 	%fd<124>;

	ld.param.u64 	%rd5, [_Z17elkanMoveCenterFBPdPiS_S_S_Pbiii_param_0];
	ld.param.u64 	%rd6, [_Z17elkanMoveCenterFBPdPiS_S_S_Pbiii_param_1];
	ld.param.u64 	%rd8, [_Z17elkanMoveCenterFBPdPiS_S_S_Pbiii_param_2];
	ld.param.u64 	%rd9, [_Z17elkanMoveCenterFBPdPiS_S_S_Pbiii_param_3];
	ld.param.u64 	%rd10, [_Z17elkanMoveCenterFBPdPiS_S_S_Pbiii_param_4];
	ld.param.u64 	%rd7, [_Z17elkanMoveCenterFBPdPiS_S_S_Pbiii_param_5];
	ld.param.u32 	%r17, [_Z17elkanMoveCenterFBPdPiS_S_S_Pbiii_param_7];
	ld.param.u32 	%r18, [_Z17elkanMoveCenterFBPdPiS_S_S_Pbiii_param_8];
	cvta.to.global.u64 	%rd1, %rd10;
	cvta.to.global.u64 	%rd2, %rd8;
	cvta.to.global.u64 	%rd3, %rd9;
	mov.u32 	%r19, %ctaid.x;
	mov.u32 	%r20, %ntid.x;
	mov.u32 	%r21, %tid.x;
	mad.lo.s32 	%r1, %r19, %r20, %r21;
	setp.ge.s32 	%p1, %r1, %r18;
	@%p1 bra 	$L__BB2_15;
	cvta.to.global.u64 	%rd11, %rd5;
	cvta.to.global.u64 	%rd12, %rd6;
	mul.wide.s32 	%rd13, %r1, 8;
	add.s64 	%rd4, %rd11, %rd13;
	mov.b64 	%rd14, 0;
	st.global.u64 	[%rd4], %rd14;
	mul.wide.s32 	%rd15, %r1, 4;
	add.s64 	%rd16, %rd12, %rd15;
	ld.global.u32 	%r2, [%rd16];
	min.s32 	%r22, %r2, %r17;
	setp.lt.s32 	%p2, %r22, 1;
	@%p2 bra 	$L__BB2_13;
	mul.lo.s32 	%r3, %r17, %r1;
	cvt.rn.f64.u32 	%fd1, %r2;
	and.b32  	%r4, %r17, 7;
	setp.lt.u32 	%p3, %r17, 8;
	mov.b32 	%r31, 0;
	@%p3 bra 	$L__BB2_5;
	and.b32  	%r31, %r17, 2147483640;
	neg.s32 	%r29, %r31;
	mov.u32 	%r28, %r3;
$L__BB2_4:
	.pragma "nounroll";
	mul.wide.s32 	%rd17, %r28, 8;
	add.s64 	%rd18, %rd3, %rd17;
	add.s64 	%rd19, %rd2, %rd17;
	add.s64 	%rd20, %rd1, %rd17;
	ld.global.f64 	%fd2, [%rd18];
	add.f64 	%fd3, %fd2, 0d0000000000000000;
	div.rn.f64 	%fd4, %fd3, %fd1;
	ld.global.f64 	%fd5, [%rd19];
	sub.f64 	%fd6, %fd4, %fd5;
	ld.global.f64 	%fd7, [%rd4];
	fma.rn.f64 	%fd8, %fd6, %fd6, %fd7;
	st.global.f64 	[%rd4], %fd8;
	ld.global.f64 	%fd9, [%rd19];
	st.global.f64 	[%rd20], %fd9;
	st.global.f64 	[%rd19], %fd4;
	ld.global.f64 	%fd10, [%rd18+8];
	add.f64 	%fd11, %fd10, 0d0000000000000000;
	div.rn.f64 	%fd12, %fd11, %fd1;
	ld.global.f64 	%fd13, [%rd19+8];
	sub.f64 	%fd14, %fd12, %fd13;
	ld.global.f64 	%fd15, [%rd4];
	fma.rn.f64 	%fd16, %fd14, %fd14, %fd15;
	st.global.f64 	[%rd4], %fd16;
	ld.global.f64 	%fd17, [%rd19+8];
	st.global.f64 	[%rd20+8], %fd17;
	st.global.f64 	[%rd19+8], %fd12;
	ld.global.f64 	%fd18, [%rd18+16];
	add.f64 	%fd19, %fd18, 0d0000000000000000;
	div.rn.f64 	%fd20, %fd19, %fd1;
	ld.global.f64 	%fd21, [%rd19+16];
	sub.f64 	%fd22, %fd20, %fd21;
	ld.global.f64 	%fd23, [%rd4];
	fma.rn.f64 	%fd24, %fd22, %fd22, %fd23;
	st.global.f64 	[%rd4], %fd24;
	ld.global.f64 	%fd25, [%rd19+16];
	st.global.f64 	[%rd20+16], %fd25;
	st.global.f64 	[%rd19+16], %fd20;
	ld.global.f64 	%fd26, [%rd18+24];
	add.f64 	%fd27, %fd26, 0d0000000000000000;
	div.rn.f64 	%fd28, %fd27, %fd1;
	ld.global.f64 	%fd29, [%rd19+24];
	sub.f64 	%fd30, %fd28, %fd29;
	ld.global.f64 	%fd31, [%rd4];
	fma.rn.f64 	%fd32, %fd30, %fd30, %fd31;
	st.global.f64 	[%rd4], %fd32;
	ld.global.f64 	%fd33, [%rd19+24];
	st.global.f64 	[%rd20+24], %fd33;
	st.global.f64 	[%rd19+24], %fd28;
	ld.global.f64 	%fd34, [%rd18+32];
	add.f64 	%fd35, %fd34, 0d0000000000000000;
	div.rn.f64 	%fd36, %fd35, %fd1;
	ld.global.f64 	%fd37, [%rd19+32];
	sub.f64 	%fd38, %fd36, %fd37;
	ld.global.f64 	%fd39, [%rd4];
	fma.rn.f64 	%fd40, %fd38, %fd38, %fd39;
	st.global.f64 	[%rd4], %fd40;
	ld.global.f64 	%fd41, [%rd19+32];
	st.global.f64 	[%rd20+32], %fd41;
	st.global.f64 	[%rd19+32], %fd36;
	ld.global.f64 	%fd42, [%rd18+40];
	add.f64 	%fd43, %fd42, 0d0000000000000000;
	div.rn.f64 	%fd44, %fd43, %fd1;
	ld.global.f64 	%fd45, [%rd19+40];
	sub.f64 	%fd46, %fd44, %fd45;
	ld.global.f64 	%fd47, [%rd4];
	fma.rn.f64 	%fd48, %fd46, %fd46, %fd47;
	st.global.f64 	[%rd4], %fd48;
	ld.global.f64 	%fd49, [%rd19+40];
	st.global.f64 	[%rd20+40], %fd49;
	st.global.f64 	[%rd19+40], %fd44;
	ld.global.f64 	%fd50, [%rd18+48];
	add.f64 	%fd51, %fd50, 0d0000000000000000;
	div.rn.f64 	%fd52, %fd51, %fd1;
	ld.global.f64 	%fd53, [%rd19+48];
	sub.f64 	%fd54, %fd52, %fd53;
	ld.global.f64 	%fd55, [%rd4];
	fma.rn.f64 	%fd56, %fd54, %fd54, %fd55;
	st.global.f64 	[%rd4], %fd56;
	ld.global.f64 	%fd57, [%rd19+48];
	st.global.f64 	[%rd20+48], %fd57;
	st.global.f64 	[%rd19+48], %fd52;
	ld.global.f64 	%fd58, [%rd18+56];
	add.f64 	%fd59, %fd58, 0d0000000000000000;
	div.rn.f64 	%fd60, %fd59, %fd1;
	ld.global.f64 	%fd61, [%rd19+56];
	sub.f64 	%fd62, %fd60, %fd61;
	ld.global.f64 	%fd63, [%rd4];
	fma.rn.f64 	%fd64, %fd62, %fd62, %fd63;
	st.global.f64 	[%rd4], %fd64;
	ld.global.f64 	%fd65, [%rd19+56];
	st.global.f64 	[%rd20+56], %fd65;
	st.global.f64 	[%rd19+56], %fd60;
	add.s32 	%r29, %r29, 8;
	add.s32 	%r28, %r28, 8;
	setp.ne.s32 	%p4, %r29, 0;
	@%p4 bra 	$L__BB2_4;
$L__BB2_5:
	setp.eq.s32 	%p5, %r4, 0;
	@%p5 bra 	$L__BB2_13;
	and.b32  	%r12, %r17, 3;
	setp.lt.u32 	%p6, %r4, 4;
	@%p6 bra 	$L__BB2_8;
	add.s32 	%r24, %r31, %r3;
	mul.wide.s32 	%rd21, %r24, 8;
	add.s64 	%rd22, %rd3, %rd21;
	ld.global.f64 	%fd66, [%rd22];
	add.f64 	%fd67, %fd66, 0d0000000000000000;
	div.rn.f64 	%fd68, %fd67, %fd1;
	add.s64 	%rd23, %rd2, %rd21;
	ld.global.f64 	%fd69, [%rd23];
	sub.f64 	%fd70, %fd68, %fd69;
	ld.global.f64 	%fd71, [%rd4];
	fma.rn.f64 	%fd72, %fd70, %fd70, %fd71;
	st.global.f64 	[%rd4], %fd72;
	ld.global.f64 	%fd73, [%rd23];
	add.s64 	%rd24, %rd1, %rd21;
	st.global.f64 	[%rd24], %fd73;
	st.global.f64 	[%rd23], %fd68;
	ld.global.f64 	%fd74, [%rd22+8];
	add.f64 	%fd75, %fd74, 0d0000000000000000;
	div.rn.f64 	%fd76, %fd75, %fd1;
	ld.global.f64 	%fd77, [%rd23+8];
	sub.f64 	%fd78, %fd76, %fd77;
	ld.global.f64 	%fd79, [%rd4];
	fma.rn.f64 	%fd80, %fd78, %fd78, %fd79;
	st.global.f64 	[%rd4], %fd80;
	ld.global.f64 	%fd81, [%rd23+8];
	st.global.f64 	[%rd24+8], %fd81;
	st.global.f64 	[%rd23+8], %fd76;
	ld.global.f64 	%fd82, [%rd22+16];
	add.f64 	%fd83, %fd82, 0d0000000000000000;
	div.rn.f64 	%fd84, %fd83, %fd1;
	ld.global.f64 	%fd85, [%rd23+16];
	sub.f64 	%fd86, %fd84, %fd85;
	ld.global.f64 	%fd87, [%rd4];
	fma.rn.f64 	%fd88, %fd86, %fd86, %fd87;
	st.global.f64 	[%rd4], %fd88;
	ld.global.f64 	%fd89, [%rd23+16];
	st.global.f64 	[%rd24+16], %fd89;
	st.global.f64 	[%rd23+16], %fd84;
	ld.global.f64 	%fd90, [%rd22+24];
	add.f64 	%fd91, %fd90, 0d0000000000000000;
	div.rn.f64 	%fd92, %fd91, %fd1;
	ld.global.f64 	%fd93, [%rd23+24];
	sub.f64 	%fd94, %fd92, %fd93;
	ld.global.f64 	%fd95, [%rd4];
	fma.rn.f64 	%fd96, %fd94, %fd94, %fd95;
	st.global.f64 	[%rd4], %fd96;
	ld.global.f64 	%fd97, [%rd23+24];
	st.global.f64 	[%rd24+24], %fd97;
	st.global.f64 	[%rd23+24], %fd92;
	add.s32 	%r31, %r31, 4;
$L__BB2_8:
	setp.eq.s32 	%p7, %r12, 0;
	@%p7 bra 	$L__BB2_13;
	setp.eq.s32 	%p8, %r12, 1;
	@%p8 bra 	$L__BB2_11;
	add.s32 	%r25, %r31, %r3;
	mul.wide.s32 	%rd25, %r25, 8;
	add.s64 	%rd26, %rd3, %rd25;
	ld.global.f64 	%fd98, [%rd26];
	add.f64 	%fd99, %fd98, 0d0000000000000000;
	div.rn.f64 	%fd100, %fd99, %fd1;
	add.s64 	%rd27, %rd2, %rd25;
	ld.global.f64 	%fd101, [%rd27];
	sub.f64 	%fd102, %fd100, %fd101;
	ld.global.f64 	%fd103, [%rd4];
	fma.rn.f64 	%fd104, %fd102, %fd102, %fd103;
	st.global.f64 	[%rd4], %fd104;
	ld.global.f64 	%fd105, [%rd27];
	add.s64 	%rd28, %rd1, %rd25;
	st.global.f64 	[%rd28], %fd105;
	st.global.f64 	[%rd27], %fd100;
	ld.global.f64 	%fd106, [%rd26+8];
	add.f64 	%fd107, %fd106, 0d0000000000000000;
	div.rn.f64 	%fd108, %fd107, %fd1;
	ld.global.f64 	%fd109, [%rd27+8];
	sub.f64 	%fd110, %fd108, %fd109;
	ld.global.f64 	%fd111, [%rd4];
	fma.rn.f64 	%fd112, %fd110, %fd110, %fd111;
	st.global.f64 	[%rd4], %fd112;
	ld.global.f64 	%fd113, [%rd27+8];
	st.global.f64 	[%rd28+8], %fd113;
	st.global.f64 	[%rd27+8], %fd108;
	add.s32 	%r31, %r31, 2;
$L__BB2_11:
	and.b32  	%r26, %r17, 1;
	setp.eq.b32 	%p9, %r26, 1;
	not.pred 	%p10, %p9;
	@%p10 bra 	$L__BB2_13;
	add.s32 	%r27, %r31, %r3;
	mul.wide.s32 	%rd29, %r27, 8;
	add.s64 	%rd30, %rd3, %rd29;
	ld.global.f64 	%fd114, [%rd30];
	add.f64 	%fd115, %fd114, 0d0000000000000000;
	div.rn.f64 	%fd116, %fd115, %fd1;
	add.s64 	%rd31, %rd2, %rd29;
	ld.global.f64 	%fd117, [%rd31];
	sub.f64 	%fd118, %fd116, %fd117;
	ld.global.f64 	%fd119, [%rd4];
	fma.rn.f64 	%fd120, %fd118, %fd118, %fd119;
	st.global.f64 	[%rd4], %fd120;
	ld.global.f64 	%fd121, [%rd31];
	add.s64 	%rd32, %rd1, %rd29;
	st.global.f64 	[%rd32], %fd121;
	st.global.f64 	[%rd31], %fd116;
$L__BB2_13:
	ld.global.f64 	%fd122, [%rd4];
	sqrt.rn.f64 	%fd123, %fd122;
	st.global.f64 	[%rd4], %fd123;
	setp.leu.f64 	%p11, %fd122, 0d0000000000000000;
	@%p11 bra 	$L__BB2_15;
	cvta.to.global.u64 	%rd33, %rd7;
	mov.b16 	%rs1, 0;
	st.global.u8 	[%rd33], %rs1;
$L__BB2_15:
	ret;

}
.entry _Z19elkanFBMoveAdditionPdS_S_iii(
	.param .u64 .ptr .align 1 _Z19elkanFBMoveAdditionPdS_S_iii_param_0,
	.param .u64 .ptr .align 1 _Z19elkanFBMoveAdditionPdS_S_iii_param_1,
	.param .u64 .ptr .align 1 _Z19elkanFBMoveAdditionPdS_S_iii_param_2,
	.param .u32 _Z19elkanFBMoveAdditionPdS_S_iii_param_3,
	.param .u32 _Z19elkanFBMoveAdditionPdS_S_iii_param_4,
	.param .u32 _Z19elkanFBMoveAdditionPdS_S_iii_param_5
)
{
	.reg .pred 	%p<13>;
	.reg .b32 	%r<46>;
	.reg .b64 	%rd<27>;
	.reg .b64 	%fd<73>;

	ld.param.u64 	%rd7, [_Z19elkanFBMoveAdditionPdS_S_iii_param_0];
	ld.param.u64 	%rd6, [_Z19elkanFBMoveAdditionPdS_S_iii_param_1];
	ld.param.u64 	%rd8, [_Z19elkanFBMoveAdditionPdS_S_iii_param_2];
	ld.param.u32 	%r20, [_Z19elkanFBMoveAdditionPdS_S_iii_param_3];
	ld.param.u32 	%r21, [_Z19elkanFBMoveAdditionPdS_S_iii_param_4];
	ld.param.u32 	%r22, [_Z19elkanFBMoveAdditionPdS_S_iii_param_5];
	cvta.to.global.u64 	%rd1, %rd8;
	cvta.to.global.u64 	%rd2, %rd7;
	mov.u32 	%r24, %ctaid.x;
	mov.u32 	%r25, %ntid.x;
	mov.u32 	%r26, %tid.x;
	mad.lo.s32 	%r27, %r24, %r25, %r26;
	div.s32 	%r1, %r27, %r22;
	mul.lo.s32 	%r29, %r1, %r22;
	sub.s32 	%r2, %r27, %r29;
	setp.eq.s32 	%p1, %r1, %r2;
	mul.lo.s32 	%r30, %r22, %r22;
	setp.ge.s32 	%p2, %r27, %r30;
	or.pred  	%p3, %p1, %p2;
	@%p3 bra 	$L__BB3_14;
	cvta.to.global.u64 	%rd9, %rd6;
	setp.lt.s32 	%p4, %r20, 1;
	mad.lo.s32 	%r31, %r1, %r21, %r2;
	mul.wide.s32 	%rd10, %r31, 8;
	add.s64 	%rd3, %rd9, %rd10;
	ld.global.f64 	%fd72, [%rd3];
	@%p4 bra 	$L__BB3_13;
	mul.lo.s32 	%r3, %r1, %r20;
	mul.lo.s32 	%r4, %r2, %r20;
	and.b32  	%r5, %r20, 7;
	setp.lt.u32 	%p5, %r20, 8;
	mov.b32 	%r44, 0;
	@%p5 bra 	$L__BB3_5;
	and.b32  	%r44, %r20, 2147483640;
	neg.s32 	%r42, %r44;
	add.s64 	%rd4, %rd2, 32;
	add.s64 	%rd5, %rd1, 32;
	mov.u32 	%r40, %r4;
	mov.u32 	%r41, %r3;
$L__BB3_4:
	.pragma "nounroll";
	mul.wide.s32 	%rd11, %r41, 8;
	add.s64 	%rd12, %rd4, %rd11;
	mul.wide.s32 	%rd13, %r40, 8;
	add.s64 	%rd14, %rd5, %rd13;
	ld.global.f64 	%fd11, [%rd12+-32];
	ld.global.f64 	%fd12, [%rd14+-32];
	sub.f64 	%fd13, %fd11, %fd12;
	fma.rn.f64 	%fd14, %fd13, %fd13, %fd72;
	st.global.f64 	[%rd3], %fd14;
	ld.global.f64 	%fd15, [%rd12+-24];
	ld.global.f64 	%fd16, [%rd14+-24];
	sub.f64 	%fd17, %fd15, %fd16;
	fma.rn.f64 	%fd18, %fd17, %fd17, %fd14;
	st.global.f64 	[%rd3], %fd18;
	ld.global.f64 	%fd19, [%rd12+-16];
	ld.global.f64 	%fd20, [%rd14+-16];
	sub.f64 	%fd21, %fd19, %fd20;
	fma.rn.f64 	%fd22, %fd21, %fd21, %fd18;
	st.global.f64 	[%rd3], %fd22;
	ld.global.f64 	%fd23, [%rd12+-8];
	ld.global.f64 	%fd24, [%rd14+-8];
	sub.f64 	%fd25, %fd23, %fd24;
	fma.rn.f64 	%fd26, %fd25, %fd25, %fd22;
	st.global.f64 	[%rd3], %fd26;
	ld.global.f64 	%fd27, [%rd12];
	ld.global.f64 	%fd28, [%rd14];
	sub.f64 	%fd29, %fd27, %fd28;
	fma.rn.f64 	%fd30, %fd29, %fd29, %fd26;
	st.global.f64 	[%rd3], %fd30;
	ld.global.f64 	%fd31, [%rd12+8];
	ld.global.f64 	%fd32, [%rd14+8];
	sub.f64 	%fd33, %fd31, %fd32;
	fma.rn.f64 	%fd34, %fd33, %fd33, %fd30;
	st.global.f64 	[%rd3], %fd34;
	ld.global.f64 	%fd35, [%rd12+16];
	ld.global.f64 	%fd36, [%rd14+16];
	sub.f64 	%fd37, %fd35, %fd36;
	fma.rn.f64 	%fd38, %fd37, %fd37, %fd34;
	st.global.f64 	[%rd3], %fd38;
	ld.global.f64 	%fd39, [%rd12+24];
	ld.global.f64 	%fd40, [%rd14+24];
	sub.f64 	%fd41, %fd39, %fd40;
	fma.rn.f64 	%fd72, %fd41, %fd41, %fd38;
	st.global.f64 	[%rd3], %fd72;
	add.s32 	%r42, %r42, 8;
	add.s32 	%r41, %r41, 8;
	add.s32 	%r40, %r40, 8;
	setp.ne.s32 	%p6, %r42, 0;
	@%p6 bra 	$L__BB3_4;
$L__BB3_5:
	setp.eq.s32 	%p7, %r5, 0;
	@%p7 bra 	$L__BB3_13;
	and.b32  	%r15, %r20, 3;
	setp.lt.u32 	%p8, %r5, 4;
	@%p8 bra 	$L__BB3_8;
	add.s32 	%r33, %r44, %r3;
	mul.wide.s32 	%rd15, %r33, 8;
	add.s64 	%rd16, %rd2, %rd15;
	ld.global.f64 	%fd42, [%rd16];
	add.s32 	%r34, %r44, %r4;
	mul.wide.s32 	%rd17, %r34, 8;
	add.s64 	%rd18, %rd1, %rd17;
	ld.global.f64 	%fd43, [%rd18];
	sub.f64 	%fd44, %fd42, %fd43;
	fma.rn.f64 	%fd45, %fd44, %fd44, %fd72;
	st.global.f64 	[%rd3], %fd45;
	ld.global.f64 	%fd46, [%rd16+8];
	ld.global.f64 	%fd47, [%rd18+8];
	sub.f64 	%fd48, %fd46, %fd47;
	fma.rn.f64 	%fd49, %fd48, %fd48, %fd45;
	st.global.f64 	[%rd3], %fd49;
	ld.global.f64 	%fd50, [%rd16+16];
	ld.global.f64 	%fd51, [%rd18+16];
	sub.f64 	%fd52, %fd50, %fd51;
	fma.rn.f64 	%fd53, %fd52, %fd52, %fd49;
	st.global.f64 	[%rd3], %fd53;
	ld.global.f64 	%fd54, [%rd16+24];
	ld.global.f64 	%fd55, [%rd18+24];
	sub.f64 	%fd56, %fd54, %fd55;
	fma.rn.f64 	%fd72, %fd56, %fd56, %fd53;
	st.global.f64 	[%rd3], %fd72;
	add.s32 	%r44, %r44, 4;
$L__BB3_8:
	setp.eq.s32 	%p9, %r15, 0;
	@%p9 bra 	$L__BB3_13;
	setp.eq.s32 	%p10, %r15, 1;
	@%p10 bra 	$L__BB3_11;
	add.s32 	%r35, %r44, %r3;
	mul.wide.s32 	%rd19, %r35, 8;
	add.s64 	%rd20, %rd2, %rd19;
	ld.global.f64 	%fd57, [%rd20];
	add.s32 	%r36, %r44, %r4;
	mul.wide.s32 	%rd21, %r36, 8;
	add.s64 	%rd22, %rd1, %rd21;
	ld.global.f64 	%fd58, [%rd22];
	sub.f64 	%fd59, %fd57, %fd58;
	fma.rn.f64 	%fd60, %fd59, %fd59, %fd72;
	st.global.f64 	[%rd3], %fd60;
	ld.global.f64 	%fd61, [%rd20+8];
	ld.global.f64 	%fd62, [%rd22+8];
	sub.f64 	%fd63, %fd61, %fd62;
	fma.rn.f64 	%fd72, %fd63, %fd63, %fd60;
	st.global.f64 	[%rd3], %fd72;
	add.s32 	%r44, %r44, 2;
$L__BB3_11:
	and.b32  	%r37, %r20, 1;
	setp.eq.b32 	%p11, %r37, 1;
	not.pred 	%p12, %p11;
	@%p12 bra 	$L__BB3_13;
	add.s32 	%r38, %r44, %r3;
	mul.wide.s32 	%rd23, %r38, 8;
	add.s64 	%rd24, %rd2, %rd23;
	ld.global.f64 	%fd64, [%rd24];
	add.s32 	%r39, %r44, %r4;
	mul.wide.s32 	%rd25, %r39, 8;
	add.s64 	%rd26, %rd1, %rd25;
	ld.global.f64 	%fd65, [%rd26];
	sub.f64 	%fd66, %fd64, %fd65;
	fma.rn.f64 	%fd72, %fd66, %fd66, %fd72;
	st.global.f64 	[%rd3], %fd72;
$L__BB3_13:
	sqrt.rn.f64 	%fd67, %fd72;
	st.global.f64 	[%rd3], %fd67;
$L__BB3_14:
	ret;

}
.entry _Z9changeAssPdPtS0_PiS_iii(
	.param .u64 .ptr .align 1 _Z9changeAssPdPtS0_PiS_iii_param_0,
	.param .u64 .ptr .align 1 _Z9changeAssPdPtS0_PiS_iii_param_1,
	.param .u64 .ptr .align 1 _Z9changeAssPdPtS0_PiS_iii_param_2,
	.param .u64 .ptr .align 1 _Z9changeAssPdPtS0_PiS_iii_param_3,
	.param .u64 .ptr .align 1 _Z9changeAssPdPtS0_PiS_iii_param_4,
	.param .u32 _Z9changeAssPdPtS0_PiS_iii_param_5,
	.param .u32 _Z9changeAssPdPtS0_PiS_iii_param_6,
	.param .u32 _Z9changeAssPdPtS0_PiS_iii_param_7
)
{
	.reg .pred 	%p<13>;
	.reg .b16 	%rs<4>;
	.reg .b32 	%r<17>;
	.reg .b64 	%rd<90>;
	.reg .b64 	%fd<26>;

	ld.param.u64 	%rd37, [_Z9changeAssPdPtS0_PiS_iii_param_0];
	ld.param.u64 	%rd38, [_Z9changeAssPdPtS0_PiS_iii_param_1];
	ld.param.u64 	%rd39, [_Z9changeAssPdPtS0_PiS_iii_param_2];
	ld.param.u64 	%rd40, [_Z9changeAssPdPtS0_PiS_iii_param_3];
	ld.param.u64 	%rd41, [_Z9changeAssPdPtS0_PiS_iii_param_4];
	ld.param.u32 	%r4, [_Z9changeAssPdPtS0_PiS_iii_param_5];
	ld.param.u32 	%r5, [_Z9changeAssPdPtS0_PiS_iii_param_6];
	ld.param.u32 	%r6, [_Z9changeAssPdPtS0_PiS_iii_param_7];
	cvta.to.global.u64 	%rd1, %rd41;
	mov.u32 	%r7, %ctaid.x;
	mov.u32 	%r8, %ntid.x;
	mov.u32 	%r9, %tid.x;
	mad.lo.s32 	%r10, %r7, %r8, %r9;
	add.s32 	%r1, %r10, %r6;
	setp.ge.s32 	%p1, %r1, %r5;
	@%p1 bra 	$L__BB4_14;
	cvta.to.global.u64 	%rd42, %rd38;
	cvta.to.global.u64 	%rd43, %rd39;
	mul.wide.s32 	%rd44, %r1, 2;
	add.s64 	%rd2, %rd42, %rd44;
	ld.global.u16 	%rs1, [%rd2];
	add.s64 	%rd3, %rd43, %rd44;
	ld.global.u16 	%rs2, [%rd3];
	setp.eq.s16 	%p2, %rs1, %rs2;
	@%p2 bra 	$L__BB4_14;
	cvta.to.global.u64 	%rd45, %rd40;
	cvt.u32.u16 	%r2, %rs1;
	mul.wide.u32 	%rd46, %r2, 4;
	add.s64 	%rd47, %rd45, %rd46;
	atom.global.add.u32 	%r11, [%rd47], -1;
	ld.global.u16 	%r12, [%rd3];
	mul.wide.u32 	%rd48, %r12, 4;
	add.s64 	%rd49, %rd45, %rd48;
	atom.global.add.u32 	%r13, [%rd49], 1;
	mul.lo.s32 	%r14, %r1, %r4;
	cvta.to.global.u64 	%rd50, %rd37;
	mul.wide.s32 	%rd51, %r14, 8;
	add.s64 	%rd89, %rd50, %rd51;
	ld.global.u16 	%rs3, [%rd3];
	st.global.u16 	[%rd2], %rs3;
	setp.lt.s32 	%p3, %r4, 1;
	@%p3 bra 	$L__BB4_8;
	mul.lo.s32 	%r15, %r4, %r2;
	mul.wide.s32 	%rd52, %r15, 8;
	add.s64 	%rd79, %rd1, %rd52;
	mul.wide.s32 	%rd53, %r4, 8;
	add.s64 	%rd54, %rd79, %rd53;
	add.s64 	%rd55, %rd79, 8;
	max.u64 	%rd56, %rd54, %rd55;
	not.b64 	%rd57, %rd1;
	add.s64 	%rd58, %rd56, %rd57;
	sub.s64 	%rd6, %rd58, %rd52;
	and.b64  	%rd59, %rd6, 24;
	setp.eq.s64 	%p4, %rd59, 24;
	mov.u64 	%rd82, %rd89;
	@%p4 bra 	$L__BB4_6;
	shr.u64 	%rd60, %rd6, 3;
	add.s64 	%rd61, %rd60, 1;
	and.b64  	%rd62, %rd61, 3;
	neg.s64 	%rd76, %rd62;
	mov.u64 	%rd78, %rd89;
$L__BB4_5:
	.pragma "nounroll";
	add.s64 	%rd82, %rd78, 8;
	ld.global.f64 	%fd1, [%rd78];
	neg.f64 	%fd2, %fd1;
	atom.global.add.f64 	%fd3, [%rd79], %fd2;
	add.s64 	%rd79, %rd79, 8;
	add.s64 	%rd76, %rd76, 1;
	setp.ne.s64 	%p5, %rd76, 0;
	mov.u64 	%rd78, %rd82;
	@%p5 bra 	$L__BB4_5;
$L__BB4_6:
	setp.lt.u64 	%p6, %rd6, 24;
	@%p6 bra 	$L__BB4_8;
$L__BB4_7:
	ld.global.f64 	%fd4, [%rd82];
	neg.f64 	%fd5, %fd4;
	atom.global.add.f64 	%fd6, [%rd79], %fd5;
	ld.global.f64 	%fd7, [%rd82+8];
	neg.f64 	%fd8, %fd7;
	atom.global.add.f64 	%fd9, [%rd79+8], %fd8;
	ld.global.f64 	%fd10, [%rd82+16];
	neg.f64 	%fd11, %fd10;
	atom.global.add.f64 	%fd12, [%rd79+16], %fd11;
	add.s64 	%rd19, %rd82, 32;
	ld.global.f64 	%fd13, [%rd82+24];
	neg.f64 	%fd14, %fd13;
	atom.global.add.f64 	%fd15, [%rd79+24], %fd14;
	add.s64 	%rd79, %rd79, 32;
	setp.lt.u64 	%p7, %rd79, %rd54;
	mov.u64 	%rd82, %rd19;
	@%p7 bra 	$L__BB4_7;
$L__BB4_8:
	setp.lt.s32 	%p8, %r4, 1;
	ld.global.u16 	%r3, [%rd3];
	@%p8 bra 	$L__BB4_14;
	mul.lo.s32 	%r16, %r4, %r3;
	mul.wide.s32 	%rd64, %r16, 8;
	add.s64 	%rd86, %rd1, %rd64;
	mul.wide.s32 	%rd65, %r4, 8;
	add.s64 	%rd66, %rd86, %rd65;
	add.s64 	%rd67, %rd86, 8;
	max.u64 	%rd68, %rd66, %rd67;
	not.b64 	%rd69, %rd1;
	add.s64 	%rd70, %rd68, %rd69;
	sub.s64 	%rd22, %rd70, %rd64;
	and.b64  	%rd71, %rd22, 24;
	setp.eq.s64 	%p9, %rd71, 24;
	@%p9 bra 	$L__BB4_12;
	shr.u64 	%rd72, %rd22, 3;
	add.s64 	%rd73, %rd72, 1;
	and.b64  	%rd74, %rd73, 3;
	neg.s64 	%rd83, %rd74;
	mov.u64 	%rd85, %rd89;
$L__BB4_11:
	.pragma "nounroll";
	add.s64 	%rd89, %rd85, 8;
	ld.global.f64 	%fd16, [%rd85];
	atom.global.add.f64 	%fd17, [%rd86], %fd16;
	add.s64 	%rd86, %rd86, 8;
	add.s64 	%rd83, %rd83, 1;
	setp.ne.s64 	%p10, %rd83, 0;
	mov.u64 	%rd85, %rd89;
	@%p10 bra 	$L__BB4_11;
$L__BB4_12:
	setp.lt.u64 	%p11, %rd22, 24;
	@%p11 bra 	$L__BB4_14;
$L__BB4_13:
	ld.global.f64 	%fd18, [%rd89];
	atom.global.add.f64 	%fd19, [%rd86], %fd18;
	ld.global.f64 	%fd20, [%rd89+8];
	atom.global.add.f64 	%fd21, [%rd86+8], %fd20;
	ld.global.f64 	%fd22, [%rd89+16];
	atom.global.add.f64 	%fd23, [%rd86+16], %fd22;
	add.s64 	%rd35, %rd89, 32;
	ld.global.f64 	%fd24, [%rd89+24];
	atom.global.add.f64 	%fd25, [%rd86+24], %fd24;
	add.s64 	%rd86, %rd86, 32;
	setp.lt.u64 	%p12, %rd86, %rd66;
	mov.u64 	%rd89, %rd35;
	@%p12 bra 	$L__BB4_13;
$L__BB4_14:
	ret;

}
.entry _Z13initArrDoublePddi(
	.param .u64 .ptr .align 1 _Z13initArrDoublePddi_param_0,
	.param .f64 _Z13initArrDoublePddi_param_1,
	.param .u32 _Z13initArrDoublePddi_param_2
)
{
	.reg .pred 	%p<2>;
	.reg .b32 	%r<6>;
	.reg .b64 	%rd<5>;
	.reg .b64 	%fd<2>;

	ld.param.u64 	%rd1, [_Z13initArrDoublePddi_param_0];
	ld.param.f64 	%fd1, [_Z13initArrDoublePddi_param_1];
	ld.param.u32 	%r2, [_Z13initArrDoublePddi_param_2];
	mov.u32 	%r3, %ctaid.x;
	mov.u32 	%r4, %ntid.x;
	mov.u32 	%r5, %tid.x;
	mad.lo.s32 	%r1, %r3, %r4, %r5;
	setp.ge.s32 	%p1, %r1, %r2;
	@%p1 bra 	$L__BB5_2;
	cvta.to.global.u64 	%rd2, %rd1;
	mul.wide.s32 	%rd3, %r1, 8;
	add.s64 	%rd4, %rd2, %rd3;
	st.global.f64 	[%rd4], %fd1;
$L__BB5_2:
	ret;

}
.entry _Z9innerProdPdS_PKdii(
	.param .u64 .ptr .align 1 _Z9innerProdPdS_PKdii_param_0,
	.param .u64 .ptr .align 1 _Z9innerProdPdS_PKdii_param_1,
	.param .u64 .ptr .align 1 _Z9innerProdPdS_PKdii_param_2,
	.param .u32 _Z9innerProdPdS_PKdii_param_3,
	.param .u32 _Z9innerProdPdS_PKdii_param_4
)
{
	.reg .pred 	%p<14>;
	.reg .b32 	%r<44>;
	.reg .b64 	%rd<33>;
	.reg .b64 	%fd<87>;

	ld.param.u64 	%rd7, [_Z9innerProdPdS_PKdii_param_0];
	ld.param.u64 	%rd8, [_Z9innerProdPdS_PKdii_param_1];
	ld.param.u64 	%rd9, [_Z9innerProdPdS_PKdii_param_2];
	ld.param.u32 	%r21, [_Z9innerProdPdS_PKdii_param_3];
	ld.param.u32 	%r22, [_Z9innerProdPdS_PKdii_param_4];
	cvta.to.global.u64 	%rd1, %rd9;
	mov.u32 	%r24, %ctaid.x;
	mov.u32 	%r25, %ntid.x;
	mov.u32 	%r26, %tid.x;
	mad.lo.s32 	%r27, %r24, %r25, %r26;
	div.s32 	%r2, %r27, %r22;
	mul.lo.s32 	%r28, %r2, %r22;
	sub.s32 	%r3, %r27, %r28;
	setp.eq.s32 	%p1, %r2, %r3;
	mul.lo.s32 	%r29, %r22, %r22;
	setp.ge.s32 	%p2, %r27, %r29;
	or.pred  	%p3, %p1, %p2;
	@%p3 bra 	$L__BB6_15;
	setp.lt.s32 	%p4, %r21, 1;
	mov.f64 	%fd86, 0d0000000000000000;
	@%p4 bra 	$L__BB6_13;
	mul.lo.s32 	%r4, %r2, %r21;
	mul.lo.s32 	%r5, %r3, %r21;
	and.b32  	%r6, %r21, 7;
	setp.lt.u32 	%p5, %r21, 8;
	mov.f64 	%fd86, 0d0000000000000000;
	mov.b32 	%r42, 0;
	@%p5 bra 	$L__BB6_5;
	and.b32  	%r42, %r21, 2147483640;
	neg.s32 	%r40, %r42;
	add.s64 	%rd2, %rd1, 32;
	mov.f64 	%fd86, 0d0000000000000000;
	mov.u32 	%r38, %r5;
	mov.u32 	%r39, %r4;
$L__BB6_4:
	.pragma "nounroll";
	mul.wide.s32 	%rd10, %r39, 8;
	add.s64 	%rd11, %rd2, %rd10;
	mul.wide.s32 	%rd12, %r38, 8;
	add.s64 	%rd13, %rd2, %rd12;
	ld.global.f64 	%fd18, [%rd11+-32];
	ld.global.f64 	%fd19, [%rd13+-32];
	sub.f64 	%fd20, %fd18, %fd19;
	fma.rn.f64 	%fd21, %fd20, %fd20, %fd86;
	ld.global.f64 	%fd22, [%rd11+-24];
	ld.global.f64 	%fd23, [%rd13+-24];
	sub.f64 	%fd24, %fd22, %fd23;
	fma.rn.f64 	%fd25, %fd24, %fd24, %fd21;
	ld.global.f64 	%fd26, [%rd11+-16];
	ld.global.f64 	%fd27, [%rd13+-16];
	sub.f64 	%fd28, %fd26, %fd27;
	fma.rn.f64 	%fd29, %fd28, %fd28, %fd25;
	ld.global.f64 	%fd30, [%rd11+-8];
	ld.global.f64 	%fd31, [%rd13+-8];
	sub.f64 	%fd32, %fd30, %fd31;
	fma.rn.f64 	%fd33, %fd32, %fd32, %fd29;
	ld.global.f64 	%fd34, [%rd11];
	ld.global.f64 	%fd35, [%rd13];
	sub.f64 	%fd36, %fd34, %fd35;
	fma.rn.f64 	%fd37, %fd36, %fd36, %fd33;
	ld.global.f64 	%fd38, [%rd11+8];
	ld.global.f64 	%fd39, [%rd13+8];
	sub.f64 	%fd40, %fd38, %fd39;
	fma.rn.f64 	%fd41, %fd40, %fd40, %fd37;
	ld.global.f64 	%fd42, [%rd11+16];
	ld.global.f64 	%fd43, [%rd13+16];
	sub.f64 	%fd44, %fd42, %fd43;
	fma.rn.f64 	%fd45, %fd44, %fd44, %fd41;
	ld.global.f64 	%fd46, [%rd11+24];
	ld.global.f64 	%fd47, [%rd13+24];
	sub.f64 	%fd48, %fd46, %fd47;
	fma.rn.f64 	%fd86, %fd48, %fd48, %fd45;
	add.s32 	%r40, %r40, 8;
	add.s32 	%r39, %r39, 8;
	add.s32 	%r38, %r38, 8;
	setp.ne.s32 	%p6, %r40, 0;
	@%p6 bra 	$L__BB6_4;
$L__BB6_5:
	setp.eq.s32 	%p7, %r6, 0;
	@%p7 bra 	$L__BB6_13;
	and.b32  	%r16, %r21, 3;
	setp.lt.u32 	%p8, %r6, 4;
	@%p8 bra 	$L__BB6_8;
	add.s32 	%r31, %r42, %r4;
	mul.wide.s32 	%rd14, %r31, 8;
	add.s64 	%rd15, %rd1, %rd14;
	ld.global.f64 	%fd50, [%rd15];
	add.s32 	%r32, %r42, %r5;
	mul.wide.s32 	%rd16, %r32, 8;
	add.s64 	%rd17, %rd1, %rd16;
	ld.global.f64 	%fd51, [%rd17];
	sub.f64 	%fd52, %fd50, %fd51;
	fma.rn.f64 	%fd53, %fd52, %fd52, %fd86;
	ld.global.f64 	%fd54, [%rd15+8];
	ld.global.f64 	%fd55, [%rd17+8];
	sub.f64 	%fd56, %fd54, %fd55;
	fma.rn.f64 	%fd57, %fd56, %fd56, %fd53;
	ld.global.f64 	%fd58, [%rd15+16];
	ld.global.f64 	%fd59, [%rd17+16];
	sub.f64 	%fd60, %fd58, %fd59;
	fma.rn.f64 	%fd61, %fd60, %fd60, %fd57;
	ld.global.f64 	%fd62, [%rd15+24];
	ld.global.f64 	%fd63, [%rd17+24];
	sub.f64 	%fd64, %fd62, %fd63;
	fma.rn.f64 	%fd86, %fd64, %fd64, %fd61;
	add.s32 	%r42, %r42, 4;
$L__BB6_8:
	setp.eq.s32 	%p9, %r16, 0;
	@%p9 bra 	$L__BB6_13;
	setp.eq.s32 	%p10, %r16, 1;
	@%p10 bra 	$L__BB6_11;
	add.s32 	%r33, %r42, %r4;
	mul.wide.s32 	%rd18, %r33, 8;
	add.s64 	%rd19, %rd1, %rd18;
	ld.global.f64 	%fd66, [%rd19];
	add.s32 	%r34, %r42, %r5;
	mul.wide.s32 	%rd20, %r34, 8;
	add.s64 	%rd21, %rd1, %rd20;
	ld.global.f64 	%fd67, [%rd21];
	sub.f64 	%fd68, %fd66, %fd67;
	fma.rn.f64 	%fd69, %fd68, %fd68, %fd86;
	ld.global.f64 	%fd70, [%rd19+8];
	ld.global.f64 	%fd71, [%rd21+8];
	sub.f64 	%fd72, %fd70, %fd71;
	fma.rn.f64 	%fd86, %fd72, %fd72, %fd69;
	add.s32 	%r42, %r42, 2;
$L__BB6_11:
	and.b32  	%r35, %r21, 1;
	setp.eq.b32 	%p11, %r35, 1;
	not.pred 	%p12, %p11;
	@%p12 bra 	$L__BB6_13;
	add.s32 	%r36, %r42, %r4;
	mul.wide.s32 	%rd22, %r36, 8;
	add.s64 	%rd23, %rd1, %rd22;
	ld.global.f64 	%fd73, [%rd23];
	add.s32 	%r37, %r42, %r5;
	mul.wide.s32 	%rd24, %r37, 8;
	add.s64 	%rd25, %rd1, %rd24;
	ld.global.f64 	%fd74, [%rd25];
	sub.f64 	%fd75, %fd73, %fd74;
	fma.rn.f64 	%fd86, %fd75, %fd75, %fd86;
$L__BB6_13:
	sqrt.rn.f64 	%fd76, %fd86;
	mul.f64 	%fd13, %fd76, 0d3FE0000000000000;
	cvta.to.global.u64 	%rd26, %rd7;
	mul.wide.s32 	%rd27, %r27, 8;
	add.s64 	%rd28, %rd26, %rd27;
	st.global.f64 	[%rd28], %fd13;
	cvta.to.global.u64 	%rd29, %rd8;
	mul.wide.s32 	%rd30, %r2, 8;
	add.s64 	%rd3, %rd29, %rd30;
	ld.global.u64 	%rd32, [%rd3];
$L__BB6_14:
	mov.b64 	%fd77, %rd32;
	min.f64 	%fd78, %fd13, %fd77;
	mov.b64 	%rd31, %fd78;
	atom.relaxed.global.cas.b64 	%rd6, [%rd3], %rd32, %rd31;
	setp.ne.s64 	%p13, %rd32, %rd6;
	mov.u64 	%rd32, %rd6;
	@%p13 bra 	$L__BB6_14;
$L__BB6_15:
	ret;

}
.entry _Z11innerProdMOPdS_S_PKdiii(
	.param .u64 .ptr .align 1 _Z11innerProdMOPdS_S_PKdiii_param_0,
	.param .u64 .ptr .align 1 _Z11innerProdMOPdS_S_PKdiii_param_1,
	.param .u64 .ptr .align 1 _Z11innerProdMOPdS_S_PKdiii_param_2,
	.param .u64 .ptr .align 1 _Z11innerProdMOPdS_S_PKdiii_param_3,
	.param .u32 _Z11innerProdMOPdS_S_PKdiii_param_4,
	.param .u32 _Z11innerProdMOPdS_S_PKdiii_param_5,
	.param .u32 _Z11innerProdMOPdS_S_PKdiii_param_6
)
{
	.reg .pred 	%p<14>;
	.reg .b32 	%r<46>;
	.reg .b64 	%rd<38>;
	.reg .b64 	%fd<88>;

	ld.param.u64 	%rd6, [_Z11innerProdMOPdS_S_PKdiii_param_0];
	ld.param.u64 	%rd7, [_Z11innerProdMOPdS_S_PKdiii_param_1];
	ld.param.u64 	%rd8, [_Z11innerProdMOPdS_S_PKdiii_param_2];
	ld.param.u64 	%rd9, [_Z11innerProdMOPdS_S_PKdiii_param_3];
	ld.param.u32 	%r21, [_Z11innerProdMOPdS_S_PKdiii_param_4];
	ld.param.u32 	%r22, [_Z11innerProdMOPdS_S_PKdiii_param_5];
	ld.param.u32 	%r23, [_Z11innerProdMOPdS_S_PKdiii_param_6];
	cvta.to.global.u64 	%rd1, %rd9;
	mov.u32 	%r25, %ctaid.x;
	mov.u32 	%r26, %ntid.x;
	mov.u32 	%r27, %tid.x;
	mad.lo.s32 	%r28, %r25, %r26, %r27;
	div.s32 	%r2, %r28, %r23;
	mul.lo.s32 	%r29, %r2, %r23;
	sub.s32 	%r3, %r28, %r29;
	setp.eq.s32 	%p1, %r2, %r3;
	mul.lo.s32 	%r30, %r23, %r23;
	setp.ge.s32 	%p2, %r28, %r30;
	or.pred  	%p3, %p1, %p2;
	@%p3 bra 	$L__BB7_15;
	setp.lt.s32 	%p4, %r21, 1;
	mov.f64 	%fd87, 0d0000000000000000;
	@%p4 bra 	$L__BB7_13;
	mul.lo.s32 	%r4, %r2, %r21;
	mul.lo.s32 	%r5, %r3, %r21;
	and.b32  	%r6, %r21, 7;
	setp.lt.u32 	%p5, %r21, 8;
	mov.f64 	%fd87, 0d0000000000000000;
	mov.b32 	%r44, 0;
	@%p5 bra 	$L__BB7_5;
	and.b32  	%r44, %r21, 2147483640;
	neg.s32 	%r42, %r44;
	mov.f64 	%fd87, 0d0000000000000000;
	add.s64 	%rd11, %rd1, 32;
	mov.u32 	%r40, %r5;
	mov.u32 	%r41, %r4;
$L__BB7_4:
	.pragma "nounroll";
	mul.wide.s32 	%rd10, %r41, 8;
	add.s64 	%rd12, %rd11, %rd10;
	mul.wide.s32 	%rd13, %r40, 8;
	add.s64 	%rd14, %rd11, %rd13;
	ld.global.f64 	%fd18, [%rd12+-32];
	ld.global.f64 	%fd19, [%rd14+-32];
	sub.f64 	%fd20, %fd18, %fd19;
	fma.rn.f64 	%fd21, %fd20, %fd20, %fd87;
	ld.global.f64 	%fd22, [%rd12+-24];
	ld.global.f64 	%fd23, [%rd14+-24];
	sub.f64 	%fd24, %fd22, %fd23;
	fma.rn.f64 	%fd25, %fd24, %fd24, %fd21;
	ld.global.f64 	%fd26, [%rd12+-16];
	ld.global.f64 	%fd27, [%rd14+-16];
	sub.f64 	%fd28, %fd26, %fd27;
	fma.rn.f64 	%fd29, %fd28, %fd28, %fd25;
	ld.global.f64 	%fd30, [%rd12+-8];
	ld.global.f64 	%fd31, [%rd14+-8];
	sub.f64 	%fd32, %fd30, %fd31;
	fma.rn.f64 	%fd33, %fd32, %fd32, %fd29;
	ld.global.f64 	%fd34, [%rd12];
	ld.global.f64 	%fd35, [%rd14];
	sub.f64 	%fd36, %fd34, %fd35;
	fma.rn.f64 	%fd37, %fd36, %fd36, %fd33;
	ld.global.f64 	%fd38, [%rd12+8];
	ld.global.f64 	%fd39, [%rd14+8];
	sub.f64 	%fd40, %fd38, %fd39;
	fma.rn.f64 	%fd41, %fd40, %fd40, %fd37;
	ld.global.f64 	%fd42, [%rd12+16];
	ld.global.f64 	%fd43, [%rd14+16];
	sub.f64 	%fd44, %fd42, %fd43;
	fma.rn.f64 	%fd45, %fd44, %fd44, %fd41;
	ld.global.f64 	%fd46, [%rd12+24];
	ld.global.f64 	%fd47, [%rd14+24];
	sub.f64 	%fd48, %fd46, %fd47;
	fma.rn.f64 	%fd87, %fd48, %fd48, %fd45;
	add.s32 	%r42, %r42, 8;
	add.s32 	%r41, %r41, 8;
	add.s32 	%r40, %r40, 8;
	setp.ne.s32 	%p6, %r42, 0;
	@%p6 bra 	$L__BB7_4;
$L__BB7_5:
	setp.eq.s32 	%p7, %r6, 0;
	@%p7 bra 	$L__BB7_13;
	and.b32  	%r16, %r21, 3;
	setp.lt.u32 	%p8, %r6, 4;
	@%p8 bra 	$L__BB7_8;
	add.s32 	%r32, %r44, %r4;
	mul.wide.s32 	%rd15, %r32, 8;
	add.s64 	%rd16, %rd1, %rd15;
	ld.global.f64 	%fd50, [%rd16];
	add.s32 	%r33, %r44, %r5;
	mul.wide.s32 	%rd17, %r33, 8;
	add.s64 	%rd18, %rd1, %rd17;
	ld.global.f64 	%fd51, [%rd18];
	sub.f64 	%fd52, %fd50, %fd51;
	fma.rn.f64 	%fd53, %fd52, %fd52, %fd87;
	ld.global.f64 	%fd54, [%rd16+8];
	ld.global.f64 	%fd55, [%rd18+8];
	sub.f64 	%fd56, %fd54, %fd55;
	fma.rn.f64 	%fd57, %fd56, %fd56, %fd53;
	ld.global.f64 	%fd58, [%rd16+16];
	ld.global.f64 	%fd59, [%rd18+16];
	sub.f64 	%fd60, %fd58, %fd59;
	fma.rn.f64 	%fd61, %fd60, %fd60, %fd57;
	ld.global.f64 	%fd62, [%rd16+24];
	ld.global.f64 	%fd63, [%rd18+24];
	sub.f64 	%fd64, %fd62, %fd63;
	fma.rn.f64 	%fd87, %fd64, %fd64, %fd61;
	add.s32 	%r44, %r44, 4;
$L__BB7_8:
	setp.eq.s32 	%p9, %r16, 0;
	@%p9 bra 	$L__BB7_13;
	setp.eq.s32 	%p10, %r16, 1;
	@%p10 bra 	$L__BB7_11;
	add.s32 	%r34, %r44, %r4;
	mul.wide.s32 	%rd19, %r34, 8;
	add.s64 	%rd20, %rd1, %rd19;
	ld.global.f64 	%fd66, [%rd20];
	add.s32 	%r35, %r44, %r5;
	mul.wide.s32 	%rd21, %r35, 8;
	add.s64 	%rd22, %rd1, %rd21;
	ld.global.f64 	%fd67, [%rd22];
	sub.f64 	%fd68, %fd66, %fd67;
	fma.rn.f64 	%fd69, %fd68, %fd68, %fd87;
	ld.global.f64 	%fd70, [%rd20+8];
	ld.global.f64 	%fd71, [%rd22+8];
	sub.f64 	%fd72, %fd70, %fd71;
	fma.rn.f64 	%fd87, %fd72, %fd72, %fd69;
	add.s32 	%r44, %r44, 2;
$L__BB7_11:
	and.b32  	%r36, %r21, 1;
	setp.eq.b32 	%p11, %r36, 1;
	not.pred 	%p12, %p11;
	@%p12 bra 	$L__BB7_13;
	add.s32 	%r37, %r44, %r4;
	mul.wide.s32 	%rd23, %r37, 8;
	add.s64 	%rd24, %rd1, %rd23;
	ld.global.f64 	%fd73, [%rd24];
	add.s32 	%r38, %r44, %r5;
	mul.wide.s32 	%rd25, %r38, 8;
	add.s64 	%rd26, %rd1, %rd25;
	ld.global.f64 	%fd74, [%rd26];
	sub.f64 	%fd75, %fd73, %fd74;
	fma.rn.f64 	%fd87, %fd75, %fd75, %fd87;
$L__BB7_13:
	cvta.to.global.u64 	%rd27, %rd6;
	mad.lo.s32 	%r39, %r2, %r22, %r3;
	mul.wide.s32 	%rd28, %r39, 8;
	add.s64 	%rd29, %rd27, %rd28;
	ld.global.f64 	%fd76, [%rd29];
	cvta.to.global.u64 	%rd30, %rd7;
	add.s64 	%rd31, %rd30, %rd28;
	st.global.f64 	[%rd31], %fd76;
	sqrt.rn.f64 	%fd77, %fd87;
	mul.f64 	%fd13, %fd77, 0d3FE0000000000000;
	mul.wide.s32 	%rd32, %r28, 8;
	add.s64 	%rd33, %rd27, %rd32;
	st.global.f64 	[%rd33], %fd13;
	cvta.to.global.u64 	%rd34, %rd8;
	mul.wide.s32 	%rd35, %r2, 8;
	add.s64 	%rd2, %rd34, %rd35;
	ld.global.u64 	%rd37, [%rd2];
$L__BB7_14:
	mov.b64 	%fd78, %rd37;
	min.f64 	%fd79, %fd13, %fd78;
	mov.b64 	%rd36, %fd79;
	atom.relaxed.global.cas.b64 	%rd5, [%rd2], %rd37, %rd36;
	setp.ne.s64 	%p13, %rd37, %rd5;
	mov.u64 	%rd37, %rd5;
	@%p13 bra 	$L__BB7_14;
$L__BB7_15:
	ret;

}
.entry _Z22elkanFBMoveAdditionHamPdS_S_ii(
	.param .u64 .ptr .align 1 _Z22elkanFBMoveAdditionHamPdS_S_ii_param_0,
	.param .u64 .ptr .align 1 _Z22elkanFBMoveAdditionHamPdS_S_ii_param_1,
	.param .u64 .ptr .align 1 _Z22elkanFBMoveAdditionHamPdS_S_ii_param_2,
	.param .u32 _Z22elkanFBMoveAdditionHamPdS_S_ii_param_3,
	.param .u32 _Z22elkanFBMoveAdditionHamPdS_S_ii_param_4
)
{
	.reg .pred 	%p<40>;
	.reg .b32 	%r<38>;
	.reg .b64 	%rd<16>;
	.reg .b64 	%fd<83>;

	ld.param.u64 	%rd4, [_Z22elkanFBMoveAdditionHamPdS_S_ii_param_1];
	ld.param.u64 	%rd3, [_Z22elkanFBMoveAdditionHamPdS_S_ii_param_2];
	ld.param.u32 	%r23, [_Z22elkanFBMoveAdditionHamPdS_S_ii_param_3];
	ld.param.u32 	%r24, [_Z22elkanFBMoveAdditionHamPdS_S_ii_param_4];
	cvta.to.global.u64 	%rd1, %rd4;
	mov.u32 	%r25, %ctaid.x;
	mov.u32 	%r26, %ntid.x;
	mov.u32 	%r27, %tid.x;
	mad.lo.s32 	%r1, %r25, %r26, %r27;
	setp.ge.s32 	%p1, %r1, %r24;
	@%p1 bra 	$L__BB8_15;
	setp.lt.s32 	%p2, %r23, 1;
	mov.f64 	%fd82, 0d7FF0000000000000;
	@%p2 bra 	$L__BB8_14;
	mul.lo.s32 	%r2, %r23, %r1;
	and.b32  	%r3, %r23, 15;
	setp.lt.u32 	%p3, %r23, 16;
	mov.f64 	%fd82, 0d7FF0000000000000;
	mov.b32 	%r34, 0;
	@%p3 bra 	$L__BB8_5;
	and.b32  	%r34, %r23, 2147483632;
	neg.s32 	%r32, %r34;
	add.s64 	%rd2, %rd1, 64;
	mov.f64 	%fd82, 0d7FF0000000000000;
	mov.u32 	%r31, %r2;
$L__BB8_4:
	.pragma "nounroll";
	mul.wide.s32 	%rd5, %r31, 8;
	add.s64 	%rd6, %rd2, %rd5;
	ld.global.f64 	%fd18, [%rd6+-64];
	setp.lt.f64 	%p4, %fd18, %fd82;
	selp.f64 	%fd19, %fd18, %fd82, %p4;
	ld.global.f64 	%fd20, [%rd6+-56];
	setp.lt.f64 	%p5, %fd20, %fd19;
	selp.f64 	%fd21, %fd20, %fd19, %p5;
	ld.global.f64 	%fd22, [%rd6+-48];
	setp.lt.f64 	%p6, %fd22, %fd21;
	selp.f64 	%fd23, %fd22, %fd21, %p6;
	ld.global.f64 	%fd24, [%rd6+-40];
	setp.lt.f64 	%p7, %fd24, %fd23;
	selp.f64 	%fd25, %fd24, %fd23, %p7;
	ld.global.f64 	%fd26, [%rd6+-32];
	setp.lt.f64 	%p8, %fd26, %fd25;
	selp.f64 	%fd27, %fd26, %fd25, %p8;
	ld.global.f64 	%fd28, [%rd6+-24];
	setp.lt.f64 	%p9, %fd28, %fd27;
	selp.f64 	%fd29, %fd28, %fd27, %p9;
	ld.global.f64 	%fd30, [%rd6+-16];
	setp.lt.f64 	%p10, %fd30, %fd29;
	selp.f64 	%fd31, %fd30, %fd29, %p10;
	ld.global.f64 	%fd32, [%rd6+-8];
	setp.lt.f64 	%p11, %fd32, %fd31;
	selp.f64 	%fd33, %fd32, %fd31, %p11;
	ld.global.f64 	%fd34, [%rd6];
	setp.lt.f64 	%p12, %fd34, %fd33;
	selp.f64 	%fd35, %fd34, %fd33, %p12;
	ld.global.f64 	%fd36, [%rd6+8];
	setp.lt.f64 	%p13, %fd36, %fd35;
	selp.f64 	%fd37, %fd36, %fd35, %p13;
	ld.global.f64 	%fd38, [%rd6+16];
	setp.lt.f64 	%p14, %fd38, %fd37;
	selp.f64 	%fd39, %fd38, %fd37, %p14;
	ld.global.f64 	%fd40, [%rd6+24];
	setp.lt.f64 	%p15, %fd40, %fd39;
	selp.f64 	%fd41, %fd40, %fd39, %p15;
	ld.global.f64 	%fd42, [%rd6+32];
	setp.lt.f64 	%p16, %fd42, %fd41;
	selp.f64 	%fd43, %fd42, %fd41, %p16;
	ld.global.f64 	%fd44, [%rd6+40];
	setp.lt.f64 	%p17, %fd44, %fd43;
	selp.f64 	%fd45, %fd44, %fd43, %p17;
	ld.global.f64 	%fd46, [%rd6+48];
	setp.lt.f64 	%p18, %fd46, %fd45;
	selp.f64 	%fd47, %fd46, %fd45, %p18;
	ld.global.f64 	%fd48, [%rd6+56];
	setp.lt.f64 	%p19, %fd48, %fd47;
	selp.f64 	%fd82, %fd48, %fd47, %p19;
	add.s32 	%r32, %r32, 16;
	add.s32 	%r31, %r31, 16;
	setp.ne.s32 	%p20, %r32, 0;
	@%p20 bra 	$L__BB8_4;
$L__BB8_5:
	setp.eq.s32 	%p21, %r3, 0;
	@%p21 bra 	$L__BB8_14;
	and.b32  	%r11, %r23, 7;
	setp.lt.u32 	%p22, %r3, 8;
	@%p22 bra 	$L__BB8_8;
	add.s32 	%r29, %r34, %r2;
	mul.wide.s32 	%rd7, %r29, 8;
	add.s64 	%rd8, %rd1, %rd7;
	ld.global.f64 	%fd50, [%rd8];
	setp.lt.f64 	%p23, %fd50, %fd82;
	selp.f64 	%fd51, %fd50, %fd82, %p23;
	ld.global.f64 	%fd52, [%rd8+8];
	setp.lt.f64 	%p24, %fd52, %fd51;
	selp.f64 	%fd53, %fd52, %fd51, %p24;
	ld.global.f64 	%fd54, [%rd8+16];
	setp.lt.f64 	%p25, %fd54, %fd53;
	selp.f64 	%fd55, %fd54, %fd53, %p25;
	ld.global.f64 	%fd56, [%rd8+24];
	setp.lt.f64 	%p26, %fd56, %fd55;
	selp.f64 	%fd57, %fd56, %fd55, %p26;
	ld.global.f64 	%fd58, [%rd8+32];
	setp.lt.f64 	%p27, %fd58, %fd57;
	selp.f64 	%fd59, %fd58, %fd57, %p27;
	ld.global.f64 	%fd60, [%rd8+40];
	setp.lt.f64 	%p28, %fd60, %fd59;
	selp.f64 	%fd61, %fd60, %fd59, %p28;
	ld.global.f64 	%fd62, [%rd8+48];
	setp.lt.f64 	%p29, %fd62, %fd61;
	selp.f64 	%fd63, %fd62, %fd61, %p29;
	ld.global.f64 	%fd64, [%rd8+56];
	setp.lt.f64 	%p30, %fd64, %fd63;
	selp.f64 	%fd82, %fd64, %fd63, %p30;
	add.s32 	%r34, %r34, 8;
$L__BB8_8:
	setp.eq.s32 	%p31, %r11, 0;
	@%p31 bra 	$L__BB8_14;
	and.b32  	%r14, %r23, 3;
	setp.lt.u32 	%p32, %r11, 4;
	@%p32 bra 	$L__BB8_11;
	add.s32 	%r30, %r34, %r2;
	mul.wide.s32 	%rd9, %r30, 8;
	add.s64 	%rd10, %rd1, %rd9;
	ld.global.f64 	%fd66, [%rd10];
	setp.lt.f64 	%p33, %fd66, %fd82;
	selp.f64 	%fd67, %fd66, %fd82, %p33;
	ld.global.f64 	%fd68, [%rd10+8];
	setp.lt.f64 	%p34, %fd68, %fd67;
	selp.f64 	%fd69, %fd68, %fd67, %p34;
	ld.global.f64 	%fd70, [%rd10+16];
	setp.lt.f64 	%p35, %fd70, %fd69;
	selp.f64 	%fd71, %fd70, %fd69, %p35;
	ld.global.f64 	%fd72, [%rd10+24];
	setp.lt.f64 	%p36, %fd72, %fd71;
	selp.f64 	%fd82, %fd72, %fd71, %p36;
	add.s32 	%r34, %r34, 4;
$L__BB8_11:
	setp.eq.s32 	%p37, %r14, 0;
	@%p37 bra 	$L__BB8_14;
	add.s32 	%r37, %r34, %r2;
	neg.s32 	%r36, %r14;
$L__BB8_13:
	.pragma "nounroll";
	mul.wide.s32 	%rd11, %r37, 8;
	add.s64 	%rd12, %rd1, %rd11;
	ld.global.f64 	%fd73, [%rd12];
	setp.lt.f64 	%p38, %fd73, %fd82;
	selp.f64 	%fd82, %fd73, %fd82, %p38;
	add.s32 	%r37, %r37, 1;
	add.s32 	%r36, %r36, 1;
	setp.ne.s32 	%p39, %r36, 0;
	@%p39 bra 	$L__BB8_13;
$L__BB8_14:
	cvta.to.global.u64 	%rd13, %rd3;
	mul.wide.s32 	%rd14, %r1, 8;
	add.s64 	%rd15, %rd13, %rd14;
	st.global.f64 	[%rd15], %fd82;
$L__BB8_15:
	ret;

}
.entry _Z11updateBoundPdS_S_Ptii(
	.param .u64 .ptr .align 1 _Z11updateBoundPdS_S_Ptii_param_0,
	.param .u64 .ptr .align 1 _Z11updateBoundPdS_S_Ptii_param_1,
	.param .u64 .ptr .align 1 _Z11updateBoundPdS_S_Ptii_param_2,
	.param .u64 .ptr .align 1 _Z11updateBoundPdS_S_Ptii_param_3,
	.param .u32 _Z11updateBoundPdS_S_Ptii_param_4,
	.param .u32 _Z11updateBoundPdS_S_Ptii_param_5
)
{
	.reg .pred 	%p<11>;
	.reg .b32 	%r<39>;
	.reg .b64 	%rd<37>;
	.reg .b64 	%fd<91>;

	ld.param.u64 	%rd12, [_Z11updateBoundPdS_S_Ptii_param_0];
	ld.param.u64 	%rd10, [_Z11updateBoundPdS_S_Ptii_param_1];
	ld.param.u64 	%rd13, [_Z11updateBoundPdS_S_Ptii_param_2];
	ld.param.u64 	%rd11, [_Z11updateBoundPdS_S_Ptii_param_3];
	ld.param.u32 	%r23, [_Z11updateBoundPdS_S_Ptii_param_4];
	ld.param.u32 	%r24, [_Z11updateBoundPdS_S_Ptii_param_5];
	cvta.to.global.u64 	%rd1, %rd12;
	cvta.to.global.u64 	%rd2, %rd13;
	mov.u32 	%r25, %ctaid.x;
	mov.u32 	%r26, %ntid.x;
	mov.u32 	%r27, %tid.x;
	mad.lo.s32 	%r1, %r25, %r26, %r27;
	setp.ge.s32 	%p1, %r1, %r24;
	@%p1 bra 	$L__BB9_14;
	cvta.to.global.u64 	%rd14, %rd11;
	cvta.to.global.u64 	%rd15, %rd10;
	mul.wide.s32 	%rd16, %r1, 2;
	add.s64 	%rd17, %rd14, %rd16;
	ld.global.u16 	%r28, [%rd17];
	mul.wide.u32 	%rd18, %r28, 8;
	add.s64 	%rd19, %rd2, %rd18;
	ld.global.f64 	%fd1, [%rd19];
	mul.wide.s32 	%rd20, %r1, 8;
	add.s64 	%rd21, %rd15, %rd20;
	ld.global.f64 	%fd2, [%rd21];
	add.f64 	%fd3, %fd1, %fd2;
	st.global.f64 	[%rd21], %fd3;
	setp.lt.s32 	%p2, %r23, 1;
	@%p2 bra 	$L__BB9_14;
	mul.lo.s32 	%r2, %r23, %r1;
	and.b32  	%r3, %r23, 15;
	setp.lt.u32 	%p3, %r23, 16;
	mov.b32 	%r35, 0;
	@%p3 bra 	$L__BB9_5;
	and.b32  	%r35, %r23, 2147483632;
	neg.s32 	%r33, %r35;
	add.s64 	%rd35, %rd2, 64;
	add.s64 	%rd4, %rd1, 64;
	mov.u32 	%r32, %r2;
$L__BB9_4:
	.pragma "nounroll";
	mul.wide.s32 	%rd22, %r32, 8;
	add.s64 	%rd23, %rd4, %rd22;
	ld.global.f64 	%fd4, [%rd35+-64];
	ld.global.f64 	%fd5, [%rd23+-64];
	sub.f64 	%fd6, %fd5, %fd4;
	st.global.f64 	[%rd23+-64], %fd6;
	ld.global.f64 	%fd7, [%rd35+-56];
	ld.global.f64 	%fd8, [%rd23+-56];
	sub.f64 	%fd9, %fd8, %fd7;
	st.global.f64 	[%rd23+-56], %fd9;
	ld.global.f64 	%fd10, [%rd35+-48];
	ld.global.f64 	%fd11, [%rd23+-48];
	sub.f64 	%fd12, %fd11, %fd10;
	st.global.f64 	[%rd23+-48], %fd12;
	ld.global.f64 	%fd13, [%rd35+-40];
	ld.global.f64 	%fd14, [%rd23+-40];
	sub.f64 	%fd15, %fd14, %fd13;
	st.global.f64 	[%rd23+-40], %fd15;
	ld.global.f64 	%fd16, [%rd35+-32];
	ld.global.f64 	%fd17, [%rd23+-32];
	sub.f64 	%fd18, %fd17, %fd16;
	st.global.f64 	[%rd23+-32], %fd18;
	ld.global.f64 	%fd19, [%rd35+-24];
	ld.global.f64 	%fd20, [%rd23+-24];
	sub.f64 	%fd21, %fd20, %fd19;
	st.global.f64 	[%rd23+-24], %fd21;
	ld.global.f64 	%fd22, [%rd35+-16];
	ld.global.f64 	%fd23, [%rd23+-16];
	sub.f64 	%fd24, %fd23, %fd22;
	st.global.f64 	[%rd23+-16], %fd24;
	ld.global.f64 	%fd25, [%rd35+-8];
	ld.global.f64 	%fd26, [%rd23+-8];
	sub.f64 	%fd27, %fd26, %fd25;
	st.global.f64 	[%rd23+-8], %fd27;
	ld.global.f64 	%fd28, [%rd35];
	ld.global.f64 	%fd29, [%rd23];
	sub.f64 	%fd30, %fd29, %fd28;
	st.global.f64 	[%rd23], %fd30;
	ld.global.f64 	%fd31, [%rd35+8];
	ld.global.f64 	%fd32, [%rd23+8];
	sub.f64 	%fd33, %fd32, %fd31;
	st.global.f64 	[%rd23+8], %fd33;
	ld.global.f64 	%fd34, [%rd35+16];
	ld.global.f64 	%fd35, [%rd23+16];
	sub.f64 	%fd36, %fd35, %fd34;
	st.global.f64 	[%rd23+16], %fd36;
	ld.global.f64 	%fd37, [%rd35+24];
	ld.global.f64 	%fd38, [%rd23+24];
	sub.f64 	%fd39, %fd38, %fd37;
	st.global.f64 	[%rd23+24], %fd39;
	ld.global.f64 	%fd40, [%rd35+32];
	ld.global.f64 	%fd41, [%rd23+32];
	sub.f64 	%fd42, %fd41, %fd40;
	st.global.f64 	[%rd23+32], %fd42;
	ld.global.f64 	%fd43, [%rd35+40];
	ld.global.f64 	%fd44, [%rd23+40];
	sub.f64 	%fd45, %fd44, %fd43;
	st.global.f64 	[%rd23+40], %fd45;
	ld.global.f64 	%fd46, [%rd35+48];
	ld.global.f64 	%fd47, [%rd23+48];
	sub.f64 	%fd48, %fd47, %fd46;
	st.global.f64 	[%rd23+48], %fd48;
	ld.global.f64 	%fd49, [%rd35+56];
	ld.global.f64 	%fd50, [%rd23+56];
	sub.f64 	%fd51, %fd50, %fd49;
	st.global.f64 	[%rd23+56], %fd51;
	add.s32 	%r33, %r33, 16;
	add.s64 	%rd35, %rd35, 128;
	add.s32 	%r32, %r32, 16;
	setp.ne.s32 	%p4, %r33, 0;
	@%p4 bra 	$L__BB9_4;
$L__BB9_5:
	setp.eq.s32 	%p5, %r3, 0;
	@%p5 bra 	$L__BB9_14;
	and.b32  	%r11, %r23, 7;
	setp.lt.u32 	%p6, %r3, 8;
	@%p6 bra 	$L__BB9_8;
	mul.wide.u32 	%rd24, %r35, 8;
	add.s64 	%rd25, %rd2, %rd24;
	ld.global.f64 	%fd52, [%rd25];
	add.s32 	%r30, %r35, %r2;
	mul.wide.s32 	%rd26, %r30, 8;
	add.s64 	%rd27, %rd1, %rd26;
	ld.global.f64 	%fd53, [%rd27];
	sub.f64 	%fd54, %fd53, %fd52;
	st.global.f64 	[%rd27], %fd54;
	ld.global.f64 	%fd55, [%rd25+8];
	ld.global.f64 	%fd56, [%rd27+8];
	sub.f64 	%fd57, %fd56, %fd55;
	st.global.f64 	[%rd27+8], %fd57;
	ld.global.f64 	%fd58, [%rd25+16];
	ld.global.f64 	%fd59, [%rd27+16];
	sub.f64 	%fd60, %fd59, %fd58;
	st.global.f64 	[%rd27+16], %fd60;
	ld.global.f64 	%fd61, [%rd25+24];
	ld.global.f64 	%fd62, [%rd27+24];
	sub.f64 	%fd63, %fd62, %fd61;
	st.global.f64 	[%rd27+24], %fd63;
	ld.global.f64 	%fd64, [%rd25+32];
	ld.global.f64 	%fd65, [%rd27+32];
	sub.f64 	%fd66, %fd65, %fd64;
	st.global.f64 	[%rd27+32], %fd66;
	ld.global.f64 	%fd67, [%rd25+40];
	ld.global.f64 	%fd68, [%rd27+40];
	sub.f64 	%fd69, %fd68, %fd67;
	st.global.f64 	[%rd27+40], %fd69;
	ld.global.f64 	%fd70, [%rd25+48];
	ld.global.f64 	%fd71, [%rd27+48];
	sub.f64 	%fd72, %fd71, %fd70;
	st.global.f64 	[%rd27+48], %fd72;
	ld.global.f64 	%fd73, [%rd25+56];
	ld.global.f64 	%fd74, [%rd27+56];
	sub.f64 	%fd75, %fd74, %fd73;
	st.global.f64 	[%rd27+56], %fd75;
	add.s32 	%r35, %r35, 8;
$L__BB9_8:
	setp.eq.s32 	%p7, %r11, 0;
	@%p7 bra 	$L__BB9_14;
	and.b32  	%r14, %r23, 3;
	setp.lt.u32 	%p8, %r11, 4;
	@%p8 bra 	$L__BB9_11;
	mul.wide.u32 	%rd28, %r35, 8;
	add.s64 	%rd29, %rd2, %rd28;
	ld.global.f64 	%fd76, [%rd29];
	add.s32 	%r31, %r35, %r2;
	mul.wide.s32 	%rd30, %r31, 8;
	add.s64 	%rd31, %rd1, %rd30;
	ld.global.f64 	%fd77, [%rd31];
	sub.f64 	%fd78, %fd77, %fd76;
	st.global.f64 	[%rd31], %fd78;
	ld.global.f64 	%fd79, [%rd29+8];
	ld.global.f64 	%fd80, [%rd31+8];
	sub.f64 	%fd81, %fd80, %fd79;
	st.global.f64 	[%rd31+8], %fd81;
	ld.global.f64 	%fd82, [%rd29+16];
	ld.global.f64 	%fd83, [%rd31+16];
	sub.f64 	%fd84, %fd83, %fd82;
	st.global.f64 	[%rd31+16], %fd84;
	ld.global.f64 	%fd85, [%rd29+24];
	ld.global.f64 	%fd86, [%rd31+24];
	sub.f64 	%fd87, %fd86, %fd85;
	st.global.f64 	[%rd31+24], %fd87;
	add.s32 	%r35, %r35, 4;
$L__BB9_11:
	setp.eq.s32 	%p9, %r14, 0;
	@%p9 bra 	$L__BB9_14;
	add.s32 	%r38, %r35, %r2;
	mul.wide.u32 	%rd32, %r35, 8;
	add.s64 	%rd36, %rd2, %rd32;
	neg.s32 	%r37, %r14;
$L__BB9_13:
	.pragma "nounroll";
	mul.wide.s32 	%rd33, %r38, 8;
	add.s64 	%rd34, %rd1, %rd33;
	ld.global.f64 	%fd88, [%rd36];
	ld.global.f64 	%fd89, [%rd34];
	sub.f64 	%fd90, %fd89, %fd88;
	st.global.f64 	[%rd34], %fd90;
	add.s32 	%r38, %r38, 1;
	add.s64 	%rd36, %rd36, 8;
	add.s32 	%r37, %r37, 1;
	setp.ne.s32 	%p10, %r37, 0;
	@%p10 bra 	$L__BB9_13;
$L__BB9_14:
	ret;

}
.entry _Z17updateBoundSharedPdS_S_Ptii(
	.param .u64 .ptr .align 1 _Z17updateBoundSharedPdS_S_Ptii_param_0,
	.param .u64 .ptr .align 1 _Z17updateBoundSharedPdS_S_Ptii_param_1,
	.param .u64 .ptr .align 1 _Z17updateBoundSharedPdS_S_Ptii_param_2,
	.param .u64 .ptr .align 1 _Z17updateBoundSharedPdS_S_Ptii_param_3,
	.param .u32 _Z17updateBoundSharedPdS_S_Ptii_param_4,
	.param .u32 _Z17updateBoundSharedPdS_S_Ptii_param_5
)
{
	.reg .pred 	%p<12>;
	.reg .b16 	%rs<2>;
	.reg .b32 	%r<61>;
	.reg .b64 	%rd<24>;
	.reg .b64 	%fd<92>;
	// demoted variable
	.shared .align 8 .b8 _ZZ17updateBoundSharedPdS_S_PtiiE8movement[2048];
	ld.param.u64 	%rd6, [_Z17updateBoundSharedPdS_S_Ptii_param_0];
	ld.param.u64 	%rd3, [_Z17updateBoundSharedPdS_S_Ptii_param_1];
	ld.param.u64 	%rd4, [_Z17updateBoundSharedPdS_S_Ptii_param_2];
	ld.param.u64 	%rd5, [_Z17updateBoundSharedPdS_S_Ptii_param_3];
	ld.param.u32 	%r29, [_Z17updateBoundSharedPdS_S_Ptii_param_4];
	ld.param.u32 	%r30, [_Z17updateBoundSharedPdS_S_Ptii_param_5];
	cvta.to.global.u64 	%rd1, %rd6;
	mov.u32 	%r31, %ctaid.x;
	mov.u32 	%r32, %ntid.x;
	mov.u32 	%r1, %tid.x;
	mad.lo.s32 	%r2, %r31, %r32, %r1;
	setp.gt.u32 	%p1, %r1, 255;
	@%p1 bra 	$L__BB10_2;
	cvta.to.global.u64 	%rd7, %rd4;
	mul.wide.u32 	%rd8, %r1, 8;
	add.s64 	%rd9, %rd7, %rd8;
	ld.global.f64 	%fd1, [%rd9];
	shl.b32 	%r33, %r1, 3;
	mov.u32 	%r34, _ZZ17updateBoundSharedPdS_S_PtiiE8movement;
	add.s32 	%r35, %r34, %r33;
	st.shared.f64 	[%r35], %fd1;
$L__BB10_2:
	bar.sync 	0;
	setp.ge.s32 	%p2, %r2, %r30;
	@%p2 bra 	$L__BB10_16;
	cvta.to.global.u64 	%rd10, %rd5;
	mul.wide.s32 	%rd11, %r2, 2;
	add.s64 	%rd12, %rd10, %rd11;
	ld.global.u16 	%rs1, [%rd12];
	mul.wide.u16 	%r36, %rs1, 8;
	mov.u32 	%r37, _ZZ17updateBoundSharedPdS_S_PtiiE8movement;
	add.s32 	%r38, %r37, %r36;
	ld.shared.f64 	%fd2, [%r38];
	cvta.to.global.u64 	%rd13, %rd3;
	mul.wide.s32 	%rd14, %r2, 8;
	add.s64 	%rd15, %rd13, %rd14;
	ld.global.f64 	%fd3, [%rd15];
	add.f64 	%fd4, %fd2, %fd3;
	st.global.f64 	[%rd15], %fd4;
	setp.lt.s32 	%p3, %r29, 1;
	@%p3 bra 	$L__BB10_16;
	mul.lo.s32 	%r3, %r29, %r2;
	and.b32  	%r4, %r29, 15;
	setp.lt.u32 	%p4, %r29, 16;
	mov.b32 	%r56, 0;
	@%p4 bra 	$L__BB10_7;
	and.b32  	%r56, %r29, 2147483632;
	neg.s32 	%r54, %r56;
	add.s32 	%r53, %r37, 64;
	add.s64 	%rd2, %rd1, 64;
	mov.u32 	%r52, %r3;
$L__BB10_6:
	.pragma "nounroll";
	mul.wide.s32 	%rd16, %r52, 8;
	add.s64 	%rd17, %rd2, %rd16;
	ld.shared.f64 	%fd5, [%r53+-64];
	ld.global.f64 	%fd6, [%rd17+-64];
	sub.f64 	%fd7, %fd6, %fd5;
	st.global.f64 	[%rd17+-64], %fd7;
	ld.shared.f64 	%fd8, [%r53+-56];
	ld.global.f64 	%fd9, [%rd17+-56];
	sub.f64 	%fd10, %fd9, %fd8;
	st.global.f64 	[%rd17+-56], %fd10;
	ld.shared.f64 	%fd11, [%r53+-48];
	ld.global.f64 	%fd12, [%rd17+-48];
	sub.f64 	%fd13, %fd12, %fd11;
	st.global.f64 	[%rd17+-48], %fd13;
	ld.shared.f64 	%fd14, [%r53+-40];
	ld.global.f64 	%fd15, [%rd17+-40];
	sub.f64 	%fd16, %fd15, %fd14;
	st.global.f64 	[%rd17+-40], %fd16;
	ld.shared.f64 	%fd17, [%r53+-32];
	ld.global.f64 	%fd18, [%rd17+-32];
	sub.f64 	%fd19, %fd18, %fd17;
	st.global.f64 	[%rd17+-32], %fd19;
	ld.shared.f64 	%fd20, [%r53+-24];
	ld.global.f64 	%fd21, [%rd17+-24];
	sub.f64 	%fd22, %fd21, %fd20;
	st.global.f64 	[%rd17+-24], %fd22;
	ld.shared.f64 	%fd23, [%r53+-16];
	ld.global.f64 	%fd24, [%rd17+-16];
	sub.f64 	%fd25, %fd24, %fd23;
	st.global.f64 	[%rd17+-16], %fd25;
	ld.shared.f64 	%fd26, [%r53+-8];
	ld.global.f64 	%fd27, [%rd17+-8];
	sub.f64 	%fd28, %fd27, %fd26;
	st.global.f64 	[%rd17+-8], %fd28;
	ld.shared.f64 	%fd29, [%r53];
	ld.global.f64 	%fd30, [%rd17];
	sub.f64 	%fd31, %fd30, %fd29;
	st.global.f64 	[%rd17], %fd31;
	ld.shared.f64 	%fd32, [%r53+8];
	ld.global.f64 	%fd33, [%rd17+8];
	sub.f64 	%fd34, %fd33, %fd32;
	st.global.f64 	[%rd17+8], %fd34;
	ld.shared.f64 	%fd35, [%r53+16];
	ld.global.f64 	%fd36, [%rd17+16];
	sub.f64 	%fd37, %fd36, %fd35;
	st.global.f64 	[%rd17+16], %fd37;
	ld.shared.f64 	%fd38, [%r53+24];
	ld.global.f64 	%fd39, [%rd17+24];
	sub.f64 	%fd40, %fd39, %fd38;
	st.global.f64 	[%rd17+24], %fd40;
	ld.shared.f64 	%fd41, [%r53+32];
	ld.global.f64 	%fd42, [%rd17+32];
	sub.f64 	%fd43, %fd42, %fd41;
	st.global.f64 	[%rd17+32], %fd43;
	ld.shared.f64 	%fd44, [%r53+40];
	ld.global.f64 	%fd45, [%rd17+40];
	sub.f64 	%fd46, %fd45, %fd44;
	st.global.f64 	[%rd17+40], %fd46;
	ld.shared.f64 	%fd47, [%r53+48];
	ld.global.f64 	%fd48, [%rd17+48];
	sub.f64 	%fd49, %fd48, %fd47;
	st.global.f64 	[%rd17+48], %fd49;
	ld.shared.f64 	%fd50, [%r53+56];
	ld.global.f64 	%fd51, [%rd17+56];
	sub.f64 	%fd52, %fd51, %fd50;
	st.global.f64 	[%rd17+56], %fd52;
	add.s32 	%r54, %r54, 16;
	add.s32 	%r53, %r53, 128;
	add.s32 	%r52, %r52, 16;
	setp.ne.s32 	%p5, %r54, 0;
	@%p5 bra 	$L__BB10_6;
$L__BB10_7:
	setp.eq.s32 	%p6, %r4, 0;
	@%p6 bra 	$L__BB10_16;
	and.b32  	%r14, %r29, 7;
	setp.lt.u32 	%p7, %r4, 8;
	@%p7 bra 	$L__BB10_10;
	shl.b32 	%r42, %r56, 3;
	add.s32 	%r44, %r37, %r42;
	ld.shared.f64 	%fd53, [%r44];
	add.s32 	%r45, %r56, %r3;
	mul.wide.s32 	%rd18, %r45, 8;
	add.s64 	%rd19, %rd1, %rd18;
	ld.global.f64 	%fd54, [%rd19];
	sub.f64 	%fd55, %fd54, %fd53;
	st.global.f64 	[%rd19], %fd55;
	ld.shared.f64 	%fd56, [%r44+8];
	ld.global.f64 	%fd57, [%rd19+8];
	sub.f64 	%fd58, %fd57, %fd56;
	st.global.f64 	[%rd19+8], %fd58;
	ld.shared.f64 	%fd59, [%r44+16];
	ld.global.f64 	%fd60, [%rd19+16];
	sub.f64 	%fd61, %fd60, %fd59;
	st.global.f64 	[%rd19+16], %fd61;
	ld.shared.f64 	%fd62, [%r44+24];
	ld.global.f64 	%fd63, [%rd19+24];
	sub.f64 	%fd64, %fd63, %fd62;
	st.global.f64 	[%rd19+24], %fd64;
	ld.shared.f64 	%fd65, [%r44+32];
	ld.global.f64 	%fd66, [%rd19+32];
	sub.f64 	%fd67, %fd66, %fd65;
	st.global.f64 	[%rd19+32], %fd67;
	ld.shared.f64 	%fd68, [%r44+40];
	ld.global.f64 	%fd69, [%rd19+40];
	sub.f64 	%fd70, %fd69, %fd68;
	st.global.f64 	[%rd19+40], %fd70;
	ld.shared.f64 	%fd71, [%r44+48];
	ld.global.f64 	%fd72, [%rd19+48];
	sub.f64 	%fd73, %fd72, %fd71;
	st.global.f64 	[%rd19+48], %fd73;
	ld.shared.f64 	%fd74, [%r44+56];
	ld.global.f64 	%fd75, [%rd19+56];
	sub.f64 	%fd76, %fd75, %fd74;
	st.global.f64 	[%rd19+56], %fd76;
	add.s32 	%r56, %r56, 8;
$L__BB10_10:
	setp.eq.s32 	%p8, %r14, 0;
	@%p8 bra 	$L__BB10_16;
	and.b32  	%r17, %r29, 3;
	setp.lt.u32 	%p9, %r14, 4;
	@%p9 bra 	$L__BB10_13;
	shl.b32 	%r46, %r56, 3;
	add.s32 	%r48, %r37, %r46;
	ld.shared.f64 	%fd77, [%r48];
	add.s32 	%r49, %r56, %r3;
	mul.wide.s32 	%rd20, %r49, 8;
	add.s64 	%rd21, %rd1, %rd20;
	ld.global.f64 	%fd78, [%rd21];
	sub.f64 	%fd79, %fd78, %fd77;
	st.global.f64 	[%rd21], %fd79;
	ld.shared.f64 	%fd80, [%r48+8];
	ld.global.f64 	%fd81, [%rd21+8];
	sub.f64 	%fd82, %fd81, %fd80;
	st.global.f64 	[%rd21+8], %fd82;
	ld.shared.f64 	%fd83, [%r48+16];
	ld.global.f64 	%fd84, [%rd21+16];
	sub.f64 	%fd85, %fd84, %fd83;
	st.global.f64 	[%rd21+16], %fd85;
	ld.shared.f64 	%fd86, [%r48+24];
	ld.global.f64 	%fd87, [%rd21+24];
	sub.f64 	%fd88, %fd87, %fd86;
	st.global.f64 	[%rd21+24], %fd88;
	add.s32 	%r56, %r56, 4;
$L__BB10_13:
	setp.eq.s32 	%p10, %r17, 0;
	@%p10 bra 	$L__BB10_16;
	add.s32 	%r60, %r56, %r3;
	shl.b32 	%r50, %r56, 3;
	add.s32 	%r59, %r37, %r50;
	neg.s32 	%r58, %r17;
$L__BB10_15:
	.pragma "nounroll";
	mul.wide.s32 	%rd22, %r60, 8;
	add.s64 	%rd23, %rd1, %rd22;
	ld.shared.f64 	%fd89, [%r59];
	ld.global.f64 	%fd90, [%rd23];
	sub.f64 	%fd91, %fd90, %fd89;
	st.global.f64 	[%rd23], %fd91;
	add.s32 	%r60, %r60, 1;
	add.s32 	%r59, %r59, 8;
	add.s32 	%r58, %r58, 1;
	setp.ne.s32 	%p11, %r58, 0;
	@%p11 bra 	$L__BB10_15;
$L__BB10_16:
	ret;

}
.entry _Z19updateBoundFBSharedPdS_S_S_Ptii(
	.param .u64 .ptr .align 1 _Z19updateBoundFBSharedPdS_S_S_Ptii_param_0,
	.param .u64 .ptr .align 1 _Z19updateBoundFBSharedPdS_S_S_Ptii_param_1,
	.param .u64 .ptr .align 1 _Z19updateBoundFBSharedPdS_S_S_Ptii_param_2,
	.param .u64 .ptr .align 1 _Z19updateBoundFBSharedPdS_S_S_Ptii_param_3,
	.param .u64 .ptr .align 1 _Z19updateBoundFBSharedPdS_S_S_Ptii_param_4,
	.param .u32 _Z19updateBoundFBSharedPdS_S_S_Ptii_param_5,
	.param .u32 _Z19updateBoundFBSharedPdS_S_S_Ptii_param_6
)
{
	.reg .pred 	%p<12>;
	.reg .b16 	%rs<2>;
	.reg .b32 	%r<61>;
	.reg .b64 	%rd<27>;
	.reg .b64 	%fd<92>;
	// demoted variable
	.shared .align 8 .b8 _ZZ19updateBoundFBSharedPdS_S_S_PtiiE8movement[2048];
	ld.param.u64 	%rd7, [_Z19updateBoundFBSharedPdS_S_S_Ptii_param_0];
	ld.param.u64 	%rd3, [_Z19updateBoundFBSharedPdS_S_S_Ptii_param_1];
	ld.param.u64 	%rd4, [_Z19updateBoundFBSharedPdS_S_S_Ptii_param_2];
	ld.param.u64 	%rd5, [_Z19updateBoundFBSharedPdS_S_S_Ptii_param_3];
	ld.param.u64 	%rd6, [_Z19updateBoundFBSharedPdS_S_S_Ptii_param_4];
	ld.param.u32 	%r29, [_Z19updateBoundFBSharedPdS_S_S_Ptii_param_5];
	ld.param.u32 	%r30, [_Z19updateBoundFBSharedPdS_S_S_Ptii_param_6];
	cvta.to.global.u64 	%rd1, %rd7;
	mov.u32 	%r31, %ctaid.x;
	mov.u32 	%r32, %ntid.x;
	mov.u32 	%r1, %tid.x;
	mad.lo.s32 	%r2, %r31, %r32, %r1;
	setp.gt.u32 	%p1, %r1, 255;
	@%p1 bra 	$L__BB11_2;
	cvta.to.global.u64 	%rd8, %rd5;
	mul.wide.u32 	%rd9, %r1, 8;
	add.s64 	%rd10, %rd8, %rd9;
	ld.global.f64 	%fd1, [%rd10];
	shl.b32 	%r33, %r1, 3;
	mov.u32 	%r34, _ZZ19updateBoundFBSharedPdS_S_S_PtiiE8movement;
	add.s32 	%r35, %r34, %r33;
	st.shared.f64 	[%r35], %fd1;
$L__BB11_2:
	bar.sync 	0;
	setp.ge.s32 	%p2, %r2, %r30;
	@%p2 bra 	$L__BB11_16;
	cvta.to.global.u64 	%rd11, %rd3;
	mul.wide.s32 	%rd12, %r2, 8;
	add.s64 	%rd13, %rd11, %rd12;
	ld.global.f64 	%fd2, [%rd13];
	cvta.to.global.u64 	%rd14, %rd4;
	add.s64 	%rd15, %rd14, %rd12;
	st.global.f64 	[%rd15], %fd2;
	cvta.to.global.u64 	%rd16, %rd6;
	mul.wide.s32 	%rd17, %r2, 2;
	add.s64 	%rd18, %rd16, %rd17;
	ld.global.u16 	%rs1, [%rd18];
	mul.wide.u16 	%r36, %rs1, 8;
	mov.u32 	%r37, _ZZ19updateBoundFBSharedPdS_S_S_PtiiE8movement;
	add.s32 	%r38, %r37, %r36;
	ld.shared.f64 	%fd3, [%r38];
	add.f64 	%fd4, %fd3, %fd2;
	st.global.f64 	[%rd13], %fd4;
	setp.lt.s32 	%p3, %r29, 1;
	@%p3 bra 	$L__BB11_16;
	mul.lo.s32 	%r3, %r29, %r2;
	and.b32  	%r4, %r29, 15;
	setp.lt.u32 	%p4, %r29, 16;
	mov.b32 	%r56, 0;
	@%p4 bra 	$L__BB11_7;
	and.b32  	%r56, %r29, 2147483632;
	neg.s32 	%r54, %r56;
	add.s32 	%r53, %r37, 64;
	add.s64 	%rd2, %rd1, 64;
	mov.u32 	%r52, %r3;
$L__BB11_6:
	.pragma "nounroll";
	mul.wide.s32 	%rd19, %r52, 8;
	add.s64 	%rd20, %rd2, %rd19;
	ld.shared.f64 	%fd5, [%r53+-64];
	ld.global.f64 	%fd6, [%rd20+-64];
	sub.f64 	%fd7, %fd6, %fd5;
	st.global.f64 	[%rd20+-64], %fd7;
	ld.shared.f64 	%fd8, [%r53+-56];
	ld.global.f64 	%fd9, [%rd20+-56];
	sub.f64 	%fd10, %fd9, %fd8;
	st.global.f64 	[%rd20+-56], %fd10;
	ld.shared.f64 	%fd11, [%r53+-48];
	ld.global.f64 	%fd12, [%rd20+-48];
	sub.f64 	%fd13, %fd12, %fd11;
	st.global.f64 	[%rd20+-48], %fd13;
	ld.shared.f64 	%fd14, [%r53+-40];
	ld.global.f64 	%fd15, [%rd20+-40];
	sub.f64 	%fd16, %fd15, %fd14;
	st.global.f64 	[%rd20+-40], %fd16;
	ld.shared.f64 	%fd17, [%r53+-32];
	ld.global.f64 	%fd18, [%rd20+-32];
	sub.f64 	%fd19, %fd18, %fd17;
	st.global.f64 	[%rd20+-32], %fd19;
	ld.shared.f64 	%fd20, [%r53+-24];
	ld.global.f64 	%fd21, [%rd20+-24];
	sub.f64 	%fd22, %fd21, %fd20;
	st.global.f64 	[%rd20+-24], %fd22;
	ld.shared.f64 	%fd23, [%r53+-16];
	ld.global.f64 	%fd24, [%rd20+-16];
	sub.f64 	%fd25, %fd24, %fd23;
	st.global.f64 	[%rd20+-16], %fd25;
	ld.shared.f64 	%fd26, [%r53+-8];
	ld.global.f64 	%fd27, [%rd20+-8];
	sub.f64 	%fd28, %fd27, %fd26;
	st.global.f64 	[%rd20+-8], %fd28;
	ld.shared.f64 	%fd29, [%r53];
	ld.global.f64 	%fd30, [%rd20];
	sub.f64 	%fd31, %fd30, %fd29;
	st.global.f64 	[%rd20], %fd31;
	ld.shared.f64 	%fd32, [%r53+8];
	ld.global.f64 	%fd33, [%rd20+8];
	sub.f64 	%fd34, %fd33, %fd32;
	st.global.f64 	[%rd20+8], %fd34;
	ld.shared.f64 	%fd35, [%r53+16];
	ld.global.f64 	%fd36, [%rd20+16];
	sub.f64 	%fd37, %fd36, %fd35;
	st.global.f64 	[%rd20+16], %fd37;
	ld.shared.f64 	%fd38, [%r53+24];
	ld.global.f64 	%fd39, [%rd20+24];
	sub.f64 	%fd40, %fd39, %fd38;
	st.global.f64 	[%rd20+24], %fd40;
	ld.shared.f64 	%fd41, [%r53+32];
	ld.global.f64 	%fd42, [%rd20+32];
	sub.f64 	%fd43, %fd42, %fd41;
	st.global.f64 	[%rd20+32], %fd43;
	ld.shared.f64 	%fd44, [%r53+40];
	ld.global.f64 	%fd45, [%rd20+40];
	sub.f64 	%fd46, %fd45, %fd44;
	st.global.f64 	[%rd20+40], %fd46;
	ld.shared.f64 	%fd47, [%r53+48];
	ld.global.f64 	%fd48, [%rd20+48];
	sub.f64 	%fd49, %fd48, %fd47;
	st.global.f64 	[%rd20+48], %fd49;
	ld.shared.f64 	%fd50, [%r53+56];
	ld.global.f64 	%fd51, [%rd20+56];
	sub.f64 	%fd52, %fd51, %fd50;
	st.global.f64 	[%rd20+56], %fd52;
	add.s32 	%r54, %r54, 16;
	add.s32 	%r53, %r53, 128;
	add.s32 	%r52, %r52, 16;
	setp.ne.s32 	%p5, %r54, 0;
	@%p5 bra 	$L__BB11_6;
$L__BB11_7:
	setp.eq.s32 	%p6, %r4, 0;
	@%p6 bra 	$L__BB11_16;
	and.b32  	%r14, %r29, 7;
	setp.lt.u32 	%p7, %r4, 8;
	@%p7 bra 	$L__BB11_10;
	shl.b32 	%r42, %r56, 3;
	add.s32 	%r44, %r37, %r42;
	ld.shared.f64 	%fd53, [%r44];
	add.s32 	%r45, %r56, %r3;
	mul.wide.s32 	%rd21, %r45, 8;
	add.s64 	%rd22, %rd1, %rd21;
	ld.global.f64 	%fd54, [%rd22];
	sub.f64 	%fd55, %fd54, %fd53;
	st.global.f64 	[%rd22], %fd55;
	ld.shared.f64 	%fd56, [%r44+8];
	ld.global.f64 	%fd57, [%rd22+8];
	sub.f64 	%fd58, %fd57, %fd56;
	st.global.f64 	[%rd22+8], %fd58;
	ld.shared.f64 	%fd59, [%r44+16];
	ld.global.f64 	%fd60, [%rd22+16];
	sub.f64 	%fd61, %fd60, %fd59;
	st.global.f64 	[%rd22+16], %fd61;
	ld.shared.f64 	%fd62, [%r44+24];
	ld.global.f64 	%fd63, [%rd22+24];
	sub.f64 	%fd64, %fd63, %fd62;
	st.global.f64 	[%rd22+24], %fd64;
	ld.shared.f64 	%fd65, [%r44+32];
	ld.global.f64 	%fd66, [%rd22+32];
	sub.f64 	%fd67, %fd66, %fd65;
	st.global.f64 	[%rd22+32], %fd67;
	ld.shared.f64 	%fd68, [%r44+40];
	ld.global.f64 	%fd69, [%rd22+40];
	sub.f64 	%fd70, %fd69, %fd68;
	st.global.f64 	[%rd22+40], %fd70;
	ld.shared.f64 	%fd71, [%r44+48];
	ld.global.f64 	%fd72, [%rd22+48];
	sub.f64 	%fd73, %fd72, %fd71;
	st.global.f64 	[%rd22+48], %fd73;
	ld.shared.f64 	%fd74, [%r44+56];
	ld.global.f64 	%fd75, [%rd22+56];
	sub.f64 	%fd76, %fd75, %fd74;
	st.global.f64 	[%rd22+56], %fd76;
	add.s32 	%r56, %r56, 8;
$L__BB11_10:
	setp.eq.s32 	%p8, %r14, 0;
	@%p8 bra 	$L__BB11_16;
	and.b32  	%r17, %r29, 3;
	setp.lt.u32 	%p9, %r14, 4;
	@%p9 bra 	$L__BB11_13;
	shl.b32 	%r46, %r56, 3;
	add.s32 	%r48, %r37, %r46;
	ld.shared.f64 	%fd77, [%r48];
	add.s32 	%r49, %r56, %r3;
	mul.wide.s32 	%rd23, %r49, 8;
	add.s64 	%rd24, %rd1, %rd23;
	ld.global.f64 	%fd78, [%rd24];
	sub.f64 	%fd79, %fd78, %fd77;
	st.global.f64 	[%rd24], %fd79;
	ld.shared.f64 	%fd80, [%r48+8];
	ld.global.f64 	%fd81, [%rd24+8];
	sub.f64 	%fd82, %fd81, %fd80;
	st.global.f64 	[%rd24+8], %fd82;
	ld.shared.f64 	%fd83, [%r48+16];
	ld.global.f64 	%fd84, [%rd24+16];
	sub.f64 	%fd85, %fd84, %fd83;
	st.global.f64 	[%rd24+16], %fd85;
	ld.shared.f64 	%fd86, [%r48+24];
	ld.global.f64 	%fd87, [%rd24+24];
	sub.f64 	%fd88, %fd87, %fd86;
	st.global.f64 	[%rd24+24], %fd88;
	add.s32 	%r56, %r56, 4;
$L__BB11_13:
	setp.eq.s32 	%p10, %r17, 0;
	@%p10 bra 	$L__BB11_16;
	add.s32 	%r60, %r56, %r3;
	shl.b32 	%r50, %r56, 3;
	add.s32 	%r59, %r37, %r50;
	neg.s32 	%r58, %r17;
$L__BB11_15:
	.pragma "nounroll";
	mul.wide.s32 	%rd25, %r60, 8;
	add.s64 	%rd26, %rd1, %rd25;
	ld.shared.f64 	%fd89, [%r59];
	ld.global.f64 	%fd90, [%rd26];
	sub.f64 	%fd91, %fd90, %fd89;
	st.global.f64 	[%rd26], %fd91;
	add.s32 	%r60, %r60, 1;
	add.s32 	%r59, %r59, 8;
	add.s32 	%r58, %r58, 1;
	setp.ne.s32 	%p11, %r58, 0;
	@%p11 bra 	$L__BB11_15;
$L__BB11_16:
	ret;

}
.entry _Z14updateBoundHamPdS_S_Ptii(
	.param .u64 .ptr .align 1 _Z14updateBoundHamPdS_S_Ptii_param_0,
	.param .u64 .ptr .align 1 _Z14updateBoundHamPdS_S_Ptii_param_1,
	.param .u64 .ptr .align 1 _Z14updateBoundHamPdS_S_Ptii_param_2,
	.param .u64 .ptr .align 1 _Z14updateBoundHamPdS_S_Ptii_param_3,
	.param .u32 _Z14updateBoundHamPdS_S_Ptii_param_4,
	.param .u32 _Z14updateBoundHamPdS_S_Ptii_param_5
)
{
	.reg .pred 	%p<40>;
	.reg .b32 	%r<29>;
	.reg .b64 	%rd<30>;
	.reg .b64 	%fd<88>;

	ld.param.u64 	%rd8, [_Z14updateBoundHamPdS_S_Ptii_param_0];
	ld.param.u64 	%rd9, [_Z14updateBoundHamPdS_S_Ptii_param_1];
	ld.param.u64 	%rd11, [_Z14updateBoundHamPdS_S_Ptii_param_2];
	ld.param.u64 	%rd10, [_Z14updateBoundHamPdS_S_Ptii_param_3];
	ld.param.u32 	%r17, [_Z14updateBoundHamPdS_S_Ptii_param_4];
	ld.param.u32 	%r18, [_Z14updateBoundHamPdS_S_Ptii_param_5];
	cvta.to.global.u64 	%rd1, %rd11;
	mov.u32 	%r19, %ctaid.x;
	mov.u32 	%r20, %ntid.x;
	mov.u32 	%r21, %tid.x;
	mad.lo.s32 	%r1, %r19, %r20, %r21;
	setp.ge.s32 	%p1, %r1, %r18;
	@%p1 bra 	$L__BB12_15;
	cvta.to.global.u64 	%rd12, %rd10;
	cvta.to.global.u64 	%rd13, %rd9;
	mul.wide.s32 	%rd14, %r1, 2;
	add.s64 	%rd15, %rd12, %rd14;
	ld.global.u16 	%r22, [%rd15];
	mul.wide.u32 	%rd16, %r22, 8;
	add.s64 	%rd17, %rd1, %rd16;
	ld.global.f64 	%fd15, [%rd17];
	mul.wide.s32 	%rd18, %r1, 8;
	add.s64 	%rd19, %rd13, %rd18;
	ld.global.f64 	%fd16, [%rd19];
	add.f64 	%fd17, %fd15, %fd16;
	st.global.f64 	[%rd19], %fd17;
	setp.lt.s32 	%p2, %r17, 1;
	mov.f64 	%fd87, 0d0000000000000000;
	@%p2 bra 	$L__BB12_14;
	and.b32  	%r2, %r17, 15;
	setp.lt.u32 	%p3, %r17, 16;
	mov.f64 	%fd87, 0d0000000000000000;
	mov.b32 	%r26, 0;
	@%p3 bra 	$L__BB12_5;
	and.b32  	%r26, %r17, 2147483632;
	neg.s32 	%r24, %r26;
	add.s64 	%rd28, %rd1, 64;
	mov.f64 	%fd87, 0d0000000000000000;
$L__BB12_4:
	.pragma "nounroll";
	ld.global.f64 	%fd21, [%rd28+-64];
	setp.gt.f64 	%p4, %fd21, %fd87;
	selp.f64 	%fd22, %fd21, %fd87, %p4;
	ld.global.f64 	%fd23, [%rd28+-56];
	setp.gt.f64 	%p5, %fd23, %fd22;
	selp.f64 	%fd24, %fd23, %fd22, %p5;
	ld.global.f64 	%fd25, [%rd28+-48];
	setp.gt.f64 	%p6, %fd25, %fd24;
	selp.f64 	%fd26, %fd25, %fd24, %p6;
	ld.global.f64 	%fd27, [%rd28+-40];
	setp.gt.f64 	%p7, %fd27, %fd26;
	selp.f64 	%fd28, %fd27, %fd26, %p7;
	ld.global.f64 	%fd29, [%rd28+-32];
	setp.gt.f64 	%p8, %fd29, %fd28;
	selp.f64 	%fd30, %fd29, %fd28, %p8;
	ld.global.f64 	%fd31, [%rd28+-24];
	setp.gt.f64 	%p9, %fd31, %fd30;
	selp.f64 	%fd32, %fd31, %fd30, %p9;
	ld.global.f64 	%fd33, [%rd28+-16];
	setp.gt.f64 	%p10, %fd33, %fd32;
	selp.f64 	%fd34, %fd33, %fd32, %p10;
	ld.global.f64 	%fd35, [%rd28+-8];
	setp.gt.f64 	%p11, %fd35, %fd34;
	selp.f64 	%fd36, %fd35, %fd34, %p11;
	ld.global.f64 	%fd37, [%rd28];
	setp.gt.f64 	%p12, %fd37, %fd36;
	selp.f64 	%fd38, %fd37, %fd36, %p12;
	ld.global.f64 	%fd39, [%rd28+8];
	setp.gt.f64 	%p13, %fd39, %fd38;
	selp.f64 	%fd40, %fd39, %fd38, %p13;
	ld.global.f64 	%fd41, [%rd28+16];
	setp.gt.f64 	%p14, %fd41, %fd40;
	selp.f64 	%fd42, %fd41, %fd40, %p14;
	ld.global.f64 	%fd43, [%rd28+24];
	setp.gt.f64 	%p15, %fd43, %fd42;
	selp.f64 	%fd44, %fd43, %fd42, %p15;
	ld.global.f64 	%fd45, [%rd28+32];
	setp.gt.f64 	%p16, %fd45, %fd44;
	selp.f64 	%fd46, %fd45, %fd44, %p16;
	ld.global.f64 	%fd47, [%rd28+40];
	setp.gt.f64 	%p17, %fd47, %fd46;
	selp.f64 	%fd48, %fd47, %fd46, %p17;
	ld.global.f64 	%fd49, [%rd28+48];
	setp.gt.f64 	%p18, %fd49, %fd48;
	selp.f64 	%fd50, %fd49, %fd48, %p18;
	ld.global.f64 	%fd51, [%rd28+56];
	setp.gt.f64 	%p19, %fd51, %fd50;
	selp.f64 	%fd87, %fd51, %fd50, %p19;
	add.s32 	%r24, %r24, 16;
	add.s64 	%rd28, %rd28, 128;
	setp.ne.s32 	%p20, %r24, 0;
	@%p20 bra 	$L__BB12_4;
$L__BB12_5:
	setp.eq.s32 	%p21, %r2, 0;
	@%p21 bra 	$L__BB12_14;
	and.b32  	%r8, %r17, 7;
	setp.lt.u32 	%p22, %r2, 8;
	@%p22 bra 	$L__BB12_8;
	mul.wide.u32 	%rd20, %r26, 8;
	add.s64 	%rd21, %rd1, %rd20;
	ld.global.f64 	%fd53, [%rd21];
	setp.gt.f64 	%p23, %fd53, %fd87;
	selp.f64 	%fd54, %fd53, %fd87, %p23;
	ld.global.f64 	%fd55, [%rd21+8];
	setp.gt.f64 	%p24, %fd55, %fd54;
	selp.f64 	%fd56, %fd55, %fd54, %p24;
	ld.global.f64 	%fd57, [%rd21+16];
	setp.gt.f64 	%p25, %fd57, %fd56;
	selp.f64 	%fd58, %fd57, %fd56, %p25;
	ld.global.f64 	%fd59, [%rd21+24];
	setp.gt.f64 	%p26, %fd59, %fd58;
	selp.f64 	%fd60, %fd59, %fd58, %p26;
	ld.global.f64 	%fd61, [%rd21+32];
	setp.gt.f64 	%p27, %fd61, %fd60;
	selp.f64 	%fd62, %fd61, %fd60, %p27;
	ld.global.f64 	%fd63, [%rd21+40];
	setp.gt.f64 	%p28, %fd63, %fd62;
	selp.f64 	%fd64, %fd63, %fd62, %p28;
	ld.global.f64 	%fd65, [%rd21+48];
	setp.gt.f64 	%p29, %fd65, %fd64;
	selp.f64 	%fd66, %fd65, %fd64, %p29;
	ld.global.f64 	%fd67, [%rd21+56];
	setp.gt.f64 	%p30, %fd67, %fd66;
	selp.f64 	%fd87, %fd67, %fd66, %p30;
	add.s32 	%r26, %r26, 8;
$L__BB12_8:
	setp.eq.s32 	%p31, %r8, 0;
	@%p31 bra 	$L__BB12_14;
	and.b32  	%r11, %r17, 3;
	setp.lt.u32 	%p32, %r8, 4;
	@%p32 bra 	$L__BB12_11;
	mul.wide.u32 	%rd22, %r26, 8;
	add.s64 	%rd23, %rd1, %rd22;
	ld.global.f64 	%fd69, [%rd23];
	setp.gt.f64 	%p33, %fd69, %fd87;
	selp.f64 	%fd70, %fd69, %fd87, %p33;
	ld.global.f64 	%fd71, [%rd23+8];
	setp.gt.f64 	%p34, %fd71, %fd70;
	selp.f64 	%fd72, %fd71, %fd70, %p34;
	ld.global.f64 	%fd73, [%rd23+16];
	setp.gt.f64 	%p35, %fd73, %fd72;
	selp.f64 	%fd74, %fd73, %fd72, %p35;
	ld.global.f64 	%fd75, [%rd23+24];
	setp.gt.f64 	%p36, %fd75, %fd74;
	selp.f64 	%fd87, %fd75, %fd74, %p36;
	add.s32 	%r26, %r26, 4;
$L__BB12_11:
	setp.eq.s32 	%p37, %r11, 0;
	@%p37 bra 	$L__BB12_14;
	mul.wide.u32 	%rd24, %r26, 8;
	add.s64 	%rd29, %rd1, %rd24;
	neg.s32 	%r28, %r11;
$L__BB12_13:
	.pragma "nounroll";
	ld.global.f64 	%fd76, [%rd29];
	setp.gt.f64 	%p38, %fd76, %fd87;
	selp.f64 	%fd87, %fd76, %fd87, %p38;
	add.s64 	%rd29, %rd29, 8;
	add.s32 	%r28, %r28, 1;
	setp.ne.s32 	%p39, %r28, 0;
	@%p39 bra 	$L__BB12_13;
$L__BB12_14:
	cvta.to.global.u64 	%rd25, %rd8;
	add.s64 	%rd27, %rd25, %rd18;
	ld.global.f64 	%fd77, [%rd27];
	sub.f64 	%fd78, %fd77, %fd87;
	st.global.f64 	[%rd27], %fd78;
$L__BB12_15:
	ret;

}
.entry _Z20updateBoundHamSharedPdS_S_Ptii(
	.param .u64 .ptr .align 1 _Z20updateBoundHamSharedPdS_S_Ptii_param_0,
	.param .u64 .ptr .align 1 _Z20updateBoundHamSharedPdS_S_Ptii_param_1,
	.param .u64 .ptr .align 1 _Z20updateBoundHamSharedPdS_S_Ptii_param_2,
	.param .u64 .ptr .align 1 _Z20updateBoundHamSharedPdS_S_Ptii_param_3,
	.param .u32 _Z20updateBoundHamSharedPdS_S_Ptii_param_4,
	.param .u32 _Z20updateBoundHamSharedPdS_S_Ptii_param_5
)
{
	.reg .pred 	%p<41>;
	.reg .b16 	%rs<2>;
	.reg .b32 	%r<51>;
	.reg .b64 	%rd<17>;
	.reg .b64 	%fd<89>;
	// demoted variable
	.shared .align 8 .b8 _ZZ20updateBoundHamSharedPdS_S_PtiiE8movement[2048];
	ld.param.u64 	%rd1, [_Z20updateBoundHamSharedPdS_S_Ptii_param_0];
	ld.param.u64 	%rd2, [_Z20updateBoundHamSharedPdS_S_Ptii_param_1];
	ld.param.u64 	%rd3, [_Z20updateBoundHamSharedPdS_S_Ptii_param_2];
	ld.param.u64 	%rd4, [_Z20updateBoundHamSharedPdS_S_Ptii_param_3];
	ld.param.u32 	%r23, [_Z20updateBoundHamSharedPdS_S_Ptii_param_4];
	ld.param.u32 	%r24, [_Z20updateBoundHamSharedPdS_S_Ptii_param_5];
	mov.u32 	%r25, %ctaid.x;
	mov.u32 	%r26, %ntid.x;
	mov.u32 	%r1, %tid.x;
	mad.lo.s32 	%r2, %r25, %r26, %r1;
	setp.gt.u32 	%p1, %r1, 255;
	@%p1 bra 	$L__BB13_2;
	cvta.to.global.u64 	%rd5, %rd3;
	mul.wide.u32 	%rd6, %r1, 8;
	add.s64 	%rd7, %rd5, %rd6;
	ld.global.f64 	%fd14, [%rd7];
	shl.b32 	%r27, %r1, 3;
	mov.u32 	%r28, _ZZ20updateBoundHamSharedPdS_S_PtiiE8movement;
	add.s32 	%r29, %r28, %r27;
	st.shared.f64 	[%r29], %fd14;
$L__BB13_2:
	bar.sync 	0;
	setp.ge.s32 	%p2, %r2, %r24;
	@%p2 bra 	$L__BB13_17;
	cvta.to.global.u64 	%rd8, %rd4;
	mul.wide.s32 	%rd9, %r2, 2;
	add.s64 	%rd10, %rd8, %rd9;
	ld.global.u16 	%rs1, [%rd10];
	mul.wide.u16 	%r30, %rs1, 8;
	mov.u32 	%r31, _ZZ20updateBoundHamSharedPdS_S_PtiiE8movement;
	add.s32 	%r32, %r31, %r30;
	ld.shared.f64 	%fd16, [%r32];
	cvta.to.global.u64 	%rd11, %rd2;
	mul.wide.s32 	%rd12, %r2, 8;
	add.s64 	%rd13, %rd11, %rd12;
	ld.global.f64 	%fd17, [%rd13];
	add.f64 	%fd18, %fd16, %fd17;
	st.global.f64 	[%rd13], %fd18;
	setp.lt.s32 	%p3, %r23, 1;
	mov.f64 	%fd88, 0d0000000000000000;
	@%p3 bra 	$L__BB13_16;
	and.b32  	%r3, %r23, 15;
	setp.lt.u32 	%p4, %r23, 16;
	mov.f64 	%fd88, 0d0000000000000000;
	mov.b32 	%r47, 0;
	@%p4 bra 	$L__BB13_7;
	and.b32  	%r47, %r23, 2147483632;
	add.s32 	%r44, %r31, 64;
	neg.s32 	%r45, %r47;
	mov.f64 	%fd88, 0d0000000000000000;
$L__BB13_6:
	.pragma "nounroll";
	ld.shared.f64 	%fd22, [%r44+-64];
	setp.gt.f64 	%p5, %fd22, %fd88;
	selp.f64 	%fd23, %fd22, %fd88, %p5;
	ld.shared.f64 	%fd24, [%r44+-56];
	setp.gt.f64 	%p6, %fd24, %fd23;
	selp.f64 	%fd25, %fd24, %fd23, %p6;
	ld.shared.f64 	%fd26, [%r44+-48];
	setp.gt.f64 	%p7, %fd26, %fd25;
	selp.f64 	%fd27, %fd26, %fd25, %p7;
	ld.shared.f64 	%fd28, [%r44+-40];
	setp.gt.f64 	%p8, %fd28, %fd27;
	selp.f64 	%fd29, %fd28, %fd27, %p8;
	ld.shared.f64 	%fd30, [%r44+-32];
	setp.gt.f64 	%p9, %fd30, %fd29;
	selp.f64 	%fd31, %fd30, %fd29, %p9;
	ld.shared.f64 	%fd32, [%r44+-24];
	setp.gt.f64 	%p10, %fd32, %fd31;
	selp.f64 	%fd33, %fd32, %fd31, %p10;
	ld.shared.f64 	%fd34, [%r44+-16];
	setp.gt.f64 	%p11, %fd34, %fd33;
	selp.f64 	%fd35, %fd34, %fd33, %p11;
	ld.shared.f64 	%fd36, [%r44+-8];
	setp.gt.f64 	%p12, %fd36, %fd35;
	selp.f64 	%fd37, %fd36, %fd35, %p12;
	ld.shared.f64 	%fd38, [%r44];
	setp.gt.f64 	%p13, %fd38, %fd37;
	selp.f64 	%fd39, %fd38, %fd37, %p13;
	ld.shared.f64 	%fd40, [%r44+8];
	setp.gt.f64 	%p14, %fd40, %fd39;
	selp.f64 	%fd41, %fd40, %fd39, %p14;
	ld.shared.f64 	%fd42, [%r44+16];
	setp.gt.f64 	%p15, %fd42, %fd41;
	selp.f64 	%fd43, %fd42, %fd41, %p15;
	ld.shared.f64 	%fd44, [%r44+24];
	setp.gt.f64 	%p16, %fd44, %fd43;
	selp.f64 	%fd45, %fd44, %fd43, %p16;
	ld.shared.f64 	%fd46, [%r44+32];
	setp.gt.f64 	%p17, %fd46, %fd45;
	selp.f64 	%fd47, %fd46, %fd45, %p17;
	ld.shared.f64 	%fd48, [%r44+40];
	setp.gt.f64 	%p18, %fd48, %fd47;
	selp.f64 	%fd49, %fd48, %fd47, %p18;
	ld.shared.f64 	%fd50, [%r44+48];
	setp.gt.f64 	%p19, %fd50, %fd49;
	selp.f64 	%fd51, %fd50, %fd49, %p19;
	ld.shared.f64 	%fd52, [%r44+56];
	setp.gt.f64 	%p20, %fd52, %fd51;
	selp.f64 	%fd88, %fd52, %fd51, %p20;
	add.s32 	%r45, %r45, 16;
	add.s32 	%r44, %r44, 128;
	setp.ne.s32 	%p21, %r45, 0;
	@%p21 bra 	$L__BB13_6;
$L__BB13_7:
	setp.eq.s32 	%p22, %r3, 0;
	@%p22 bra 	$L__BB13_16;
	and.b32  	%r11, %r23, 7;
	setp.lt.u32 	%p23, %r3, 8;
	@%p23 bra 	$L__BB13_10;
	shl.b32 	%r36, %r47, 3;
	add.s32 	%r38, %r31, %r36;
	ld.shared.f64 	%fd54, [%r38];
	setp.gt.f64 	%p24, %fd54, %fd88;
	selp.f64 	%fd55, %fd54, %fd88, %p24;
	ld.shared.f64 	%fd56, [%r38+8];
	setp.gt.f64 	%p25, %fd56, %fd55;
	selp.f64 	%fd57, %fd56, %fd55, %p25;
	ld.shared.f64 	%fd58, [%r38+16];
	setp.gt.f64 	%p26, %fd58, %fd57;
	selp.f64 	%fd59, %fd58, %fd57, %p26;
	ld.shared.f64 	%fd60, [%r38+24];
	setp.gt.f64 	%p27, %fd60, %fd59;
	selp.f64 	%fd61, %fd60, %fd59, %p27;
	ld.shared.f64 	%fd62, [%r38+32];
	setp.gt.f64 	%p28, %fd62, %fd61;
	selp.f64 	%fd63, %fd62, %fd61, %p28;
	ld.shared.f64 	%fd64, [%r38+40];
	setp.gt.f64 	%p29, %fd64, %fd63;
	selp.f64 	%fd65, %fd64, %fd63, %p29;
	ld.shared.f64 	%fd66, [%r38+48];
	setp.gt.f64 	%p30, %fd66, %fd65;
	selp.f64 	%fd67, %fd66, %fd65, %p30;
	ld.shared.f64 	%fd68, [%r38+56];
	setp.gt.f64 	%p31, %fd68, %fd67;
	selp.f64 	%fd88, %fd68, %fd67, %p31;
	add.s32 	%r47, %r47, 8;
$L__BB13_10:
	setp.eq.s32 	%p32, %r11, 0;
	@%p32 bra 	$L__BB13_16;
	and.b32  	%r14, %r23, 3;
	setp.lt.u32 	%p33, %r11, 4;
	@%p33 bra 	$L__BB13_13;
	shl.b32 	%r39, %r47, 3;
	add.s32 	%r41, %r31, %r39;
	ld.shared.f64 	%fd70, [%r41];
	setp.gt.f64 	%p34, %fd70, %fd88;
	selp.f64 	%fd71, %fd70, %fd88, %p34;
	ld.shared.f64 	%fd72, [%r41+8];
	setp.gt.f64 	%p35, %fd72, %fd71;
	selp.f64 	%fd73, %fd72, %fd71, %p35;
	ld.shared.f64 	%fd74, [%r41+16];
	setp.gt.f64 	%p36, %fd74, %fd73;
	selp.f64 	%fd75, %fd74, %fd73, %p36;
	ld.shared.f64 	%fd76, [%r41+24];
	setp.gt.f64 	%p37, %fd76, %fd75;
	selp.f64 	%fd88, %fd76, %fd75, %p37;
	add.s32 	%r47, %r47, 4;
$L__BB13_13:
	setp.eq.s32 	%p38, %r14, 0;
	@%p38 bra 	$L__BB13_16;
	shl.b32 	%r42, %r47, 3;
	add.s32 	%r50, %r31, %r42;
	neg.s32 	%r49, %r14;
$L__BB13_15:
	.pragma "nounroll";
	ld.shared.f64 	%fd77, [%r50];
	setp.gt.f64 	%p39, %fd77, %fd88;
	selp.f64 	%fd88, %fd77, %fd88, %p39;
	add.s32 	%r50, %r50, 8;
	add.s32 	%r49, %r49, 1;
	setp.ne.s32 	%p40, %r49, 0;
	@%p40 bra 	$L__BB13_15;
$L__BB13_16:
	cvta.to.global.u64 	%rd14, %rd1;
	add.s64 	%rd16, %rd14, %rd12;
	ld.global.f64 	%fd78, [%rd16];
	sub.f64 	%fd79, %fd78, %fd88;
	st.global.f64 	[%rd16], %fd79;
$L__BB13_17:
	ret;

}
.entry _Z22updateBoundHamFBSharedPdS_S_S_Ptii(
	.param .u64 .ptr .align 1 _Z22updateBoundHamFBSharedPdS_S_S_Ptii_param_0,
	.param .u64 .ptr .align 1 _Z22updateBoundHamFBSharedPdS_S_S_Ptii_param_1,
	.param .u64 .ptr .align 1 _Z22updateBoundHamFBSharedPdS_S_S_Ptii_param_2,
	.param .u64 .ptr .align 1 _Z22updateBoundHamFBSharedPdS_S_S_Ptii_param_3,
	.param .u64 .ptr .align 1 _Z22updateBoundHamFBSharedPdS_S_S_Ptii_param_4,
	.param .u32 _Z22updateBoundHamFBSharedPdS_S_S_Ptii_param_5,
	.param .u32 _Z22updateBoundHamFBSharedPdS_S_S_Ptii_param_6
)
{
	.reg .pred 	%p<41>;
	.reg .b16 	%rs<2>;
	.reg .b32 	%r<51>;
	.reg .b64 	%rd<20>;
	.reg .b64 	%fd<89>;
	// demoted variable
	.shared .align 8 .b8 _ZZ22updateBoundHamFBSharedPdS_S_S_PtiiE8movement[2048];
	ld.param.u64 	%rd1, [_Z22updateBoundHamFBSharedPdS_S_S_Ptii_param_0];
	ld.param.u64 	%rd2, [_Z22updateBoundHamFBSharedPdS_S_S_Ptii_param_1];
	ld.param.u64 	%rd3, [_Z22updateBoundHamFBSharedPdS_S_S_Ptii_param_2];
	ld.param.u64 	%rd4, [_Z22updateBoundHamFBSharedPdS_S_S_Ptii_param_3];
	ld.param.u64 	%rd5, [_Z22updateBoundHamFBSharedPdS_S_S_Ptii_param_4];
	ld.param.u32 	%r23, [_Z22updateBoundHamFBSharedPdS_S_S_Ptii_param_5];
	ld.param.u32 	%r24, [_Z22updateBoundHamFBSharedPdS_S_S_Ptii_param_6];
	mov.u32 	%r25, %ctaid.x;
	mov.u32 	%r26, %ntid.x;
	mov.u32 	%r1, %tid.x;
	mad.lo.s32 	%r2, %r25, %r26, %r1;
	setp.gt.u32 	%p1, %r1, 255;
	@%p1 bra 	$L__BB14_2;
	cvta.to.global.u64 	%rd6, %rd4;
	mul.wide.u32 	%rd7, %r1, 8;
	add.s64 	%rd8, %rd6, %rd7;
	ld.global.f64 	%fd14, [%rd8];
	shl.b32 	%r27, %r1, 3;
	mov.u32 	%r28, _ZZ22updateBoundHamFBSharedPdS_S_S_PtiiE8movement;
	add.s32 	%r29, %r28, %r27;
	st.shared.f64 	[%r29], %fd14;
$L__BB14_2:
	bar.sync 	0;
	setp.ge.s32 	%p2, %r2, %r24;
	@%p2 bra 	$L__BB14_17;
	cvta.to.global.u64 	%rd9, %rd2;
	mul.wide.s32 	%rd10, %r2, 8;
	add.s64 	%rd11, %rd9, %rd10;
	ld.global.f64 	%fd16, [%rd11];
	cvta.to.global.u64 	%rd12, %rd3;
	add.s64 	%rd13, %rd12, %rd10;
	st.global.f64 	[%rd13], %fd16;
	cvta.to.global.u64 	%rd14, %rd5;
	mul.wide.s32 	%rd15, %r2, 2;
	add.s64 	%rd16, %rd14, %rd15;
	ld.global.u16 	%rs1, [%rd16];
	mul.wide.u16 	%r30, %rs1, 8;
	mov.u32 	%r31, _ZZ22updateBoundHamFBSharedPdS_S_S_PtiiE8movement;
	add.s32 	%r32, %r31, %r30;
	ld.shared.f64 	%fd17, [%r32];
	add.f64 	%fd18, %fd17, %fd16;
	st.global.f64 	[%rd11], %fd18;
	setp.lt.s32 	%p3, %r23, 1;
	mov.f64 	%fd88, 0d0000000000000000;
	@%p3 bra 	$L__BB14_16;
	and.b32  	%r3, %r23, 15;
	setp.lt.u32 	%p4, %r23, 16;
	mov.f64 	%fd88, 0d0000000000000000;
	mov.b32 	%r47, 0;
	@%p4 bra 	$L__BB14_7;
	and.b32  	%r47, %r23, 2147483632;
	add.s32 	%r44, %r31, 64;
	neg.s32 	%r45, %r47;
	mov.f64 	%fd88, 0d0000000000000000;
$L__BB14_6:
	.pragma "nounroll";
	ld.shared.f64 	%fd22, [%r44+-64];
	setp.gt.f64 	%p5, %fd22, %fd88;
	selp.f64 	%fd23, %fd22, %fd88, %p5;
	ld.shared.f64 	%fd24, [%r44+-56];
	setp.gt.f64 	%p6, %fd24, %fd23;
	selp.f64 	%fd25, %fd24, %fd23, %p6;
	ld.shared.f64 	%fd26, [%r44+-48];
	setp.gt.f64 	%p7, %fd26, %fd25;
	selp.f64 	%fd27, %fd26, %fd25, %p7;
	ld.shared.f64 	%fd28, [%r44+-40];
	setp.gt.f64 	%p8, %fd28, %fd27;
	selp.f64 	%fd29, %fd28, %fd27, %p8;
	ld.shared.f64 	%fd30, [%r44+-32];
	setp.gt.f64 	%p9, %fd30, %fd29;
	selp.f64 	%fd31, %fd30, %fd29, %p9;
	ld.shared.f64 	%fd32, [%r44+-24];
	setp.gt.f64 	%p10, %fd32, %fd31;
	selp.f64 	%fd33, %fd32, %fd31, %p10;
	ld.shared.f64 	%fd34, [%r44+-16];
	setp.gt.f64 	%p11, %fd34, %fd33;
	selp.f64 	%fd35, %fd34, %fd33, %p11;
	ld.shared.f64 	%fd36, [%r44+-8];
	setp.gt.f64 	%p12, %fd36, %fd35;
	selp.f64 	%fd37, %fd36, %fd35, %p12;
	ld.shared.f64 	%fd38, [%r44];
	setp.gt.f64 	%p13, %fd38, %fd37;
	selp.f64 	%fd39, %fd38, %fd37, %p13;
	ld.shared.f64 	%fd40, [%r44+8];
	setp.gt.f64 	%p14, %fd40, %fd39;
	selp.f64 	%fd41, %fd40, %fd39, %p14;
	ld.shared.f64 	%fd42, [%r44+16];
	setp.gt.f64 	%p15, %fd42, %fd41;
	selp.f64 	%fd43, %fd42, %fd41, %p15;
	ld.shared.f64 	%fd44, [%r44+24];
	setp.gt.f64 	%p16, %fd44, %fd43;
	selp.f64 	%fd45, %fd44, %fd43, %p16;
	ld.shared.f64 	%fd46, [%r44+32];
	setp.gt.f64 	%p17, %fd46, %fd45;
	selp.f64 	%fd47, %fd46, %fd45, %p17;
	ld.shared.f64 	%fd48, [%r44+40];
	setp.gt.f64 	%p18, %fd48, %fd47;
	selp.f64 	%fd49, %fd48, %fd47, %p18;
	ld.shared.f64 	%fd50, [%r44+48];
	setp.gt.f64 	%p19, %fd50, %fd49;
	selp.f64 	%fd51, %fd50, %fd49, %p19;
	ld.shared.f64 	%fd52, [%r44+56];
	setp.gt.f64 	%p20, %fd52, %fd51;
	selp.f64 	%fd88, %fd52, %fd51, %p20;
	add.s32 	%r45, %r45, 16;
	add.s32 	%r44, %r44, 128;
	setp.ne.s32 	%p21, %r45, 0;
	@%p21 bra 	$L__BB14_6;
$L__BB14_7:
	setp.eq.s32 	%p22, %r3, 0;
	@%p22 bra 	$L__BB14_16;
	and.b32  	%r11, %r23, 7;
	setp.lt.u32 	%p23, %r3, 8;
	@%p23 bra 	$L__BB14_10;
	shl.b32 	%r36, %r47, 3;
	add.s32 	%r38, %r31, %r36;
	ld.shared.f64 	%fd54, [%r38];
	setp.gt.f64 	%p24, %fd54, %fd88;
	selp.f64 	%fd55, %fd54, %fd88, %p24;
	ld.shared.f64 	%fd56, [%r38+8];
	setp.gt.f64 	%p25, %fd56, %fd55;
	selp.f64 	%fd57, %fd56, %fd55, %p25;
	ld.shared.f64 	%fd58, [%r38+16];
	setp.gt.f64 	%p26, %fd58, %fd57;
	selp.f64 	%fd59, %fd58, %fd57, %p26;
	ld.shared.f64 	%fd60, [%r38+24];
	setp.gt.f64 	%p27, %fd60, %fd59;
	selp.f64 	%fd61, %fd60, %fd59, %p27;
	ld.shared.f64 	%fd62, [%r38+32];
	setp.gt.f64 	%p28, %fd62, %fd61;
	selp.f64 	%fd63, %fd62, %fd61, %p28;
	ld.shared.f64 	%fd64, [%r38+40];
	setp.gt.f64 	%p29, %fd64, %fd63;
	selp.f64 	%fd65, %fd64, %fd63, %p29;
	ld.shared.f64 	%fd66, [%r38+48];
	setp.gt.f64 	%p30, %fd66, %fd65;
	selp.f64 	%fd67, %fd66, %fd65, %p30;
	ld.shared.f64 	%fd68, [%r38+56];
	setp.gt.f64 	%p31, %fd68, %fd67;
	selp.f64 	%fd88, %fd68, %fd67, %p31;
	add.s32 	%r47, %r47, 8;
$L__BB14_10:
	setp.eq.s32 	%p32, %r11, 0;
	@%p32 bra 	$L__BB14_16;
	and.b32  	%r14, %r23, 3;
	setp.lt.u32 	%p33, %r11, 4;
	@%p33 bra 	$L__BB14_13;
	shl.b32 	%r39, %r47, 3;
	add.s32 	%r41, %r31, %r39;
	ld.shared.f64 	%fd70, [%r41];
	setp.gt.f64 	%p34, %fd70, %fd88;
	selp.f64 	%fd71, %fd70, %fd88, %p34;
	ld.shared.f64 	%fd72, [%r41+8];
	setp.gt.f64 	%p35, %fd72, %fd71;
	selp.f64 	%fd73, %fd72, %fd71, %p35;
	ld.shared.f64 	%fd74, [%r41+16];
	setp.gt.f64 	%p36, %fd74, %fd73;
	selp.f64 	%fd75, %fd74, %fd73, %p36;
	ld.shared.f64 	%fd76, [%r41+24];
	setp.gt.f64 	%p37, %fd76, %fd75;
	selp.f64 	%fd88, %fd76, %fd75, %p37;
	add.s32 	%r47, %r47, 4;
$L__BB14_13:
	setp.eq.s32 	%p38, %r14, 0;
	@%p38 bra 	$L__BB14_16;
	shl.b32 	%r42, %r47, 3;
	add.s32 	%r50, %r31, %r42;
	neg.s32 	%r49, %r14;
$L__BB14_15:
	.pragma "nounroll";
	ld.shared.f64 	%fd77, [%r50];
	setp.gt.f64 	%p39, %fd77, %fd88;
	selp.f64 	%fd88, %fd77, %fd88, %p39;
	add.s32 	%r50, %r50, 8;
	add.s32 	%r49, %r49, 1;
	setp.ne.s32 	%p40, %r49, 0;
	@%p40 bra 	$L__BB14_15;
$L__BB14_16:
	cvta.to.global.u64 	%rd17, %rd1;
	add.s64 	%rd19, %rd17, %rd10;
	ld.global.f64 	%fd78, [%rd19];
	sub.f64 	%fd79, %fd78, %fd88;
	st.global.f64 	[%rd19], %fd79;
$L__BB14_17:
	ret;

}
.entry _Z13updateBoundFBPdS_S_S_Ptii(
	.param .u64 .ptr .align 1 _Z13updateBoundFBPdS_S_S_Ptii_param_0,
	.param .u64 .ptr .align 1 _Z13updateBoundFBPdS_S_S_Ptii_param_1,
	.param .u64 .ptr .align 1 _Z13updateBoundFBPdS_S_S_Ptii_param_2,
	.param .u64 .ptr .align 1 _Z13updateBoundFBPdS_S_S_Ptii_param_3,
	.param .u64 .ptr .align 1 _Z13updateBoundFBPdS_S_S_Ptii_param_4,
	.param .u32 _Z13updateBoundFBPdS_S_S_Ptii_param_5,
	.param .u32 _Z13updateBoundFBPdS_S_S_Ptii_param_6
)
{
	.reg .pred 	%p<11>;
	.reg .b32 	%r<39>;
	.reg .b64 	%rd<40>;
	.reg .b64 	%fd<91>;

	ld.param.u64 	%rd13, [_Z13updateBoundFBPdS_S_S_Ptii_param_0];
	ld.param.u64 	%rd10, [_Z13updateBoundFBPdS_S_S_Ptii_param_1];
	ld.param.u64 	%rd11, [_Z13updateBoundFBPdS_S_S_Ptii_param_2];
	ld.param.u64 	%rd14, [_Z13updateBoundFBPdS_S_S_Ptii_param_3];
	ld.param.u64 	%rd12, [_Z13updateBoundFBPdS_S_S_Ptii_param_4];
	ld.param.u32 	%r23, [_Z13updateBoundFBPdS_S_S_Ptii_param_5];
	ld.param.u32 	%r24, [_Z13updateBoundFBPdS_S_S_Ptii_param_6];
	cvta.to.global.u64 	%rd1, %rd13;
	cvta.to.global.u64 	%rd2, %rd14;
	mov.u32 	%r25, %ctaid.x;
	mov.u32 	%r26, %ntid.x;
	mov.u32 	%r27, %tid.x;
	mad.lo.s32 	%r1, %r25, %r26, %r27;
	setp.ge.s32 	%p1, %r1, %r24;
	@%p1 bra 	$L__BB15_14;
	cvta.to.global.u64 	%rd15, %rd10;
	cvta.to.global.u64 	%rd16, %rd11;
	cvta.to.global.u64 	%rd17, %rd12;
	mul.wide.s32 	%rd18, %r1, 8;
	add.s64 	%rd19, %rd15, %rd18;
	ld.global.f64 	%fd1, [%rd19];
	add.s64 	%rd20, %rd16, %rd18;
	st.global.f64 	[%rd20], %fd1;
	mul.wide.s32 	%rd21, %r1, 2;
	add.s64 	%rd22, %rd17, %rd21;
	ld.global.u16 	%r28, [%rd22];
	mul.wide.u32 	%rd23, %r28, 8;
	add.s64 	%rd24, %rd2, %rd23;
	ld.global.f64 	%fd2, [%rd24];
	add.f64 	%fd3, %fd2, %fd1;
	st.global.f64 	[%rd19], %fd3;
	setp.lt.s32 	%p2, %r23, 1;
	@%p2 bra 	$L__BB15_14;
	mul.lo.s32 	%r2, %r23, %r1;
	and.b32  	%r3, %r23, 15;
	setp.lt.u32 	%p3, %r23, 16;
	mov.b32 	%r35, 0;
	@%p3 bra 	$L__BB15_5;
	and.b32  	%r35, %r23, 2147483632;
	neg.s32 	%r33, %r35;
	add.s64 	%rd38, %rd2, 64;
	add.s64 	%rd4, %rd1, 64;
	mov.u32 	%r32, %r2;
$L__BB15_4:
	.pragma "nounroll";
	mul.wide.s32 	%rd25, %r32, 8;
	add.s64 	%rd26, %rd4, %rd25;
	ld.global.f64 	%fd4, [%rd38+-64];
	ld.global.f64 	%fd5, [%rd26+-64];
	sub.f64 	%fd6, %fd5, %fd4;
	st.global.f64 	[%rd26+-64], %fd6;
	ld.global.f64 	%fd7, [%rd38+-56];
	ld.global.f64 	%fd8, [%rd26+-56];
	sub.f64 	%fd9, %fd8, %fd7;
	st.global.f64 	[%rd26+-56], %fd9;
	ld.global.f64 	%fd10, [%rd38+-48];
	ld.global.f64 	%fd11, [%rd26+-48];
	sub.f64 	%fd12, %fd11, %fd10;
	st.global.f64 	[%rd26+-48], %fd12;
	ld.global.f64 	%fd13, [%rd38+-40];
	ld.global.f64 	%fd14, [%rd26+-40];
	sub.f64 	%fd15, %fd14, %fd13;
	st.global.f64 	[%rd26+-40], %fd15;
	ld.global.f64 	%fd16, [%rd38+-32];
	ld.global.f64 	%fd17, [%rd26+-32];
	sub.f64 	%fd18, %fd17, %fd16;
	st.global.f64 	[%rd26+-32], %fd18;
	ld.global.f64 	%fd19, [%rd38+-24];
	ld.global.f64 	%fd20, [%rd26+-24];
	sub.f64 	%fd21, %fd20, %fd19;
	st.global.f64 	[%rd26+-24], %fd21;
	ld.global.f64 	%fd22, [%rd38+-16];
	ld.global.f64 	%fd23, [%rd26+-16];
	sub.f64 	%fd24, %fd23, %fd22;
	st.global.f64 	[%rd26+-16], %fd24;
	ld.global.f64 	%fd25, [%rd38+-8];
	ld.global.f64 	%fd26, [%rd26+-8];
	sub.f64 	%fd27, %fd26, %fd25;
	st.global.f64 	[%rd26+-8], %fd27;
	ld.global.f64 	%fd28, [%rd38];
	ld.global.f64 	%fd29, [%rd26];
	sub.f64 	%fd30, %fd29, %fd28;
	st.global.f64 	[%rd26], %fd30;
	ld.global.f64 	%fd31, [%rd38+8];
	ld.global.f64 	%fd32, [%rd26+8];
	sub.f64 	%fd33, %fd32, %fd31;
	st.global.f64 	[%rd26+8], %fd33;
	ld.global.f64 	%fd34, [%rd38+16];
	ld.global.f64 	%fd35, [%rd26+16];
	sub.f64 	%fd36, %fd35, %fd34;
	st.global.f64 	[%rd26+16], %fd36;
	ld.global.f64 	%fd37, [%rd38+24];
	ld.global.f64 	%fd38, [%rd26+24];
	sub.f64 	%fd39, %fd38, %fd37;
	st.global.f64 	[%rd26+24], %fd39;
	ld.global.f64 	%fd40, [%rd38+32];
	ld.global.f64 	%fd41, [%rd26+32];
	sub.f64 	%fd42, %fd41, %fd40;
	st.global.f64 	[%rd26+32], %fd42;
	ld.global.f64 	%fd43, [%rd38+40];
	ld.global.f64 	%fd44, [%rd26+40];
	sub.f64 	%fd45, %fd44, %fd43;
	st.global.f64 	[%rd26+40], %fd45;
	ld.global.f64 	%fd46, [%rd38+48];
	ld.global.f64 	%fd47, [%rd26+48];
	sub.f64 	%fd48, %fd47, %fd46;
	st.global.f64 	[%rd26+48], %fd48;
	ld.global.f64 	%fd49, [%rd38+56];
	ld.global.f64 	%fd50, [%rd26+56];
	sub.f64 	%fd51, %fd50, %fd49;
	st.global.f64 	[%rd26+56], %fd51;
	add.s32 	%r33, %r33, 16;
	add.s64 	%rd38, %rd38, 128;
	add.s32 	%r32, %r32, 16;
	setp.ne.s32 	%p4, %r33, 0;
	@%p4 bra 	$L__BB15_4;
$L__BB15_5:
	setp.eq.s32 	%p5, %r3, 0;
	@%p5 bra 	$L__BB15_14;
	and.b32  	%r11, %r23, 7;
	setp.lt.u32 	%p6, %r3, 8;
	@%p6 bra 	$L__BB15_8;
	mul.wide.u32 	%rd27, %r35, 8;
	add.s64 	%rd28, %rd2, %rd27;
	ld.global.f64 	%fd52, [%rd28];
	add.s32 	%r30, %r35, %r2;
	mul.wide.s32 	%rd29, %r30, 8;
	add.s64 	%rd30, %rd1, %rd29;
	ld.global.f64 	%fd53, [%rd30];
	sub.f64 	%fd54, %fd53, %fd52;
	st.global.f64 	[%rd30], %fd54;
	ld.global.f64 	%fd55, [%rd28+8];
	ld.global.f64 	%fd56, [%rd30+8];
	sub.f64 	%fd57, %fd56, %fd55;
	st.global.f64 	[%rd30+8], %fd57;
	ld.global.f64 	%fd58, [%rd28+16];
	ld.global.f64 	%fd59, [%rd30+16];
	sub.f64 	%fd60, %fd59, %fd58;
	st.global.f64 	[%rd30+16], %fd60;
	ld.global.f64 	%fd61, [%rd28+24];
	ld.global.f64 	%fd62, [%rd30+24];
	sub.f64 	%fd63, %fd62, %fd61;
	st.global.f64 	[%rd30+24], %fd63;
	ld.global.f64 	%fd64, [%rd28+32];
	ld.global.f64 	%fd65, [%rd30+32];
	sub.f64 	%fd66, %fd65, %fd64;
	st.global.f64 	[%rd30+32], %fd66;
	ld.global.f64 	%fd67, [%rd28+40];
	ld.global.f64 	%fd68, [%rd30+40];
	sub.f64 	%fd69, %fd68, %fd67;
	st.global.f64 	[%rd30+40], %fd69;
	ld.global.f64 	%fd70, [%rd28+48];
	ld.global.f64 	%fd71, [%rd30+48];
	sub.f64 	%fd72, %fd71, %fd70;
	st.global.f64 	[%rd30+48], %fd72;
	ld.global.f64 	%fd73, [%rd28+56];
	ld.global.f64 	%fd74, [%rd30+56];
	sub.f64 	%fd75, %fd74, %fd73;
	st.global.f64 	[%rd30+56], %fd75;
	add.s32 	%r35, %r35, 8;
$L__BB15_8:
	setp.eq.s32 	%p7, %r11, 0;
	@%p7 bra 	$L__BB15_14;
	and.b32  	%r14, %r23, 3;
	setp.lt.u32 	%p8, %r11, 4;
	@%p8 bra 	$L__BB15_11;
	mul.wide.u32 	%rd31, %r35, 8;
	add.s64 	%rd32, %rd2, %rd31;
	ld.global.f64 	%fd76, [%rd32];
	add.s32 	%r31, %r35, %r2;
	mul.wide.s32 	%rd33, %r31, 8;
	add.s64 	%rd34, %rd1, %rd33;
	ld.global.f64 	%fd77, [%rd34];
	sub.f64 	%fd78, %fd77, %fd76;
	st.global.f64 	[%rd34], %fd78;
	ld.global.f64 	%fd79, [%rd32+8];
	ld.global.f64 	%fd80, [%rd34+8];
	sub.f64 	%fd81, %fd80, %fd79;
	st.global.f64 	[%rd34+8], %fd81;
	ld.global.f64 	%fd82, [%rd32+16];
	ld.global.f64 	%fd83, [%rd34+16];
	sub.f64 	%fd84, %fd83, %fd82;
	st.global.f64 	[%rd34+16], %fd84;
	ld.global.f64 	%fd85, [%rd32+24];
	ld.global.f64 	%fd86, [%rd34+24];
	sub.f64 	%fd87, %fd86, %fd85;
	st.global.f64 	[%rd34+24], %fd87;
	add.s32 	%r35, %r35, 4;
$L__BB15_11:
	setp.eq.s32 	%p9, %r14, 0;
	@%p9 bra 	$L__BB15_14;
	add.s32 	%r38, %r35, %r2;
	mul.wide.u32 	%rd35, %r35, 8;
	add.s64 	%rd39, %rd2, %rd35;
	neg.s32 	%r37, %r14;
$L__BB15_13:
	.pragma "nounroll";
	mul.wide.s32 	%rd36, %r38, 8;
	add.s64 	%rd37, %rd1, %rd36;
	ld.global.f64 	%fd88, [%rd39];
	ld.global.f64 	%fd89, [%rd37];
	sub.f64 	%fd90, %fd89, %fd88;
	st.global.f64 	[%rd37], %fd90;
	add.s32 	%r38, %r38, 1;
	add.s64 	%rd39, %rd39, 8;
	add.s32 	%r37, %r37, 1;
	setp.ne.s32 	%p10, %r37, 0;
	@%p10 bra 	$L__BB15_13;
$L__BB15_14:
	ret;

}
.entry _Z16updateBoundFBHamPdS_S_S_Ptii(
	.param .u64 .ptr .align 1 _Z16updateBoundFBHamPdS_S_S_Ptii_param_0,
	.param .u64 .ptr .align 1 _Z16updateBoundFBHamPdS_S_S_Ptii_param_1,
	.param .u64 .ptr .align 1 _Z16updateBoundFBHamPdS_S_S_Ptii_param_2,
	.param .u64 .ptr .align 1 _Z16updateBoundFBHamPdS_S_S_Ptii_param_3,
	.param .u64 .ptr .align 1 _Z16updateBoundFBHamPdS_S_S_Ptii_param_4,
	.param .u32 _Z16updateBoundFBHamPdS_S_S_Ptii_param_5,
	.param .u32 _Z16updateBoundFBHamPdS_S_S_Ptii_param_6
)
{
	.reg .pred 	%p<17>;
	.reg .b32 	%r<33>;
	.reg .b64 	%rd<29>;
	.reg .b64 	%fd<35>;

	ld.param.u64 	%rd9, [_Z16updateBoundFBHamPdS_S_S_Ptii_param_0];
	ld.param.u64 	%rd10, [_Z16updateBoundFBHamPdS_S_S_Ptii_param_1];
	ld.param.u64 	%rd11, [_Z16updateBoundFBHamPdS_S_S_Ptii_param_2];
	ld.param.u64 	%rd13, [_Z16updateBoundFBHamPdS_S_S_Ptii_param_3];
	ld.param.u64 	%rd12, [_Z16updateBoundFBHamPdS_S_S_Ptii_param_4];
	ld.param.u32 	%r17, [_Z16updateBoundFBHamPdS_S_S_Ptii_param_5];
	ld.param.u32 	%r18, [_Z16updateBoundFBHamPdS_S_S_Ptii_param_6];
	cvta.to.global.u64 	%rd1, %rd13;
	mov.u32 	%r19, %ctaid.x;
	mov.u32 	%r20, %ntid.x;
	mov.u32 	%r21, %tid.x;
	mad.lo.s32 	%r1, %r19, %r20, %r21;
	setp.ge.s32 	%p1, %r1, %r18;
	@%p1 bra 	$L__BB16_24;
	cvta.to.global.u64 	%rd14, %rd12;
	cvta.to.global.u64 	%rd15, %rd10;
	cvta.to.global.u64 	%rd16, %rd11;
	mul.wide.s32 	%rd17, %r1, 8;
	add.s64 	%rd18, %rd15, %rd17;
	ld.global.f64 	%fd17, [%rd18];
	add.s64 	%rd19, %rd16, %rd17;
	st.global.f64 	[%rd19], %fd17;
	mul.wide.s32 	%rd20, %r1, 2;
	add.s64 	%rd2, %rd14, %rd20;
	ld.global.u16 	%r22, [%rd2];
	mul.wide.u32 	%rd21, %r22, 8;
	add.s64 	%rd22, %rd1, %rd21;
	ld.global.f64 	%fd18, [%rd22];
	add.f64 	%fd19, %fd18, %fd17;
	st.global.f64 	[%rd18], %fd19;
	setp.lt.s32 	%p2, %r17, 1;
	mov.f64 	%fd27, 0d0000000000000000;
	@%p2 bra 	$L__BB16_23;
	ld.global.u16 	%r2, [%rd2];
	and.b32  	%r3, %r17, 3;
	setp.lt.u32 	%p3, %r17, 4;
	mov.f64 	%fd27, 0d0000000000000000;
	mov.b32 	%r30, 0;
	@%p3 bra 	$L__BB16_17;
	and.b32  	%r30, %r17, 2147483644;
	neg.s32 	%r28, %r2;
	add.s64 	%rd27, %rd1, 16;
	mov.f64 	%fd27, 0d0000000000000000;
	mov.b32 	%r29, 0;
$L__BB16_4:
	setp.eq.s32 	%p4, %r28, 0;
	@%p4 bra 	$L__BB16_7;
	ld.global.f64 	%fd2, [%rd27+-16];
	setp.leu.f64 	%p5, %fd2, %fd27;
	@%p5 bra 	$L__BB16_7;
	mov.f64 	%fd27, %fd2;
$L__BB16_7:
	add.s32 	%r25, %r29, 1;
	setp.eq.s32 	%p6, %r25, %r2;
	@%p6 bra 	$L__BB16_10;
	ld.global.f64 	%fd4, [%rd27+-8];
	setp.leu.f64 	%p7, %fd4, %fd27;
	@%p7 bra 	$L__BB16_10;
	mov.f64 	%fd27, %fd4;
$L__BB16_10:
	add.s32 	%r26, %r29, 2;
	setp.eq.s32 	%p8, %r26, %r2;
	@%p8 bra 	$L__BB16_13;
	ld.global.f64 	%fd6, [%rd27];
	setp.leu.f64 	%p9, %fd6, %fd27;
	@%p9 bra 	$L__BB16_13;
	mov.f64 	%fd27, %fd6;
$L__BB16_13:
	add.s32 	%r27, %r29, 3;
	setp.eq.s32 	%p10, %r27, %r2;
	@%p10 bra 	$L__BB16_16;
	ld.global.f64 	%fd8, [%rd27+8];
	setp.leu.f64 	%p11, %fd8, %fd27;
	@%p11 bra 	$L__BB16_16;
	mov.f64 	%fd27, %fd8;
$L__BB16_16:
	add.s32 	%r29, %r29, 4;
	add.s32 	%r28, %r28, 4;
	add.s64 	%rd27, %rd27, 32;
	setp.ne.s32 	%p12, %r29, %r30;
	@%p12 bra 	$L__BB16_4;
$L__BB16_17:
	setp.eq.s32 	%p13, %r3, 0;
	@%p13 bra 	$L__BB16_23;
	mul.wide.u32 	%rd23, %r30, 8;
	add.s64 	%rd28, %rd1, %rd23;
	sub.s32 	%r32, %r30, %r2;
	neg.s32 	%r31, %r3;
$L__BB16_19:
	.pragma "nounroll";
	setp.eq.s32 	%p14, %r32, 0;
	@%p14 bra 	$L__BB16_22;
	ld.global.f64 	%fd13, [%rd28];
	setp.leu.f64 	%p15, %fd13, %fd27;
	@%p15 bra 	$L__BB16_22;
	mov.f64 	%fd27, %fd13;
$L__BB16_22:
	add.s64 	%rd28, %rd28, 8;
	add.s32 	%r32, %r32, 1;
	add.s32 	%r31, %r31, 1;
	setp.ne.s32 	%p16, %r31, 0;
	@%p16 bra 	$L__BB16_19;
$L__BB16_23:
	cvta.to.global.u64 	%rd24, %rd9;
	add.s64 	%rd26, %rd24, %rd17;
	ld.global.f64 	%fd23, [%rd26];
	sub.f64 	%fd24, %fd23, %fd27;
	st.global.f64 	[%rd26], %fd24;
$L__BB16_24:
	ret;

}
.entry _Z13updateBoundMOPdS_S_Pti(
	.param .u64 .ptr .align 1 _Z13updateBoundMOPdS_S_Pti_param_0,
	.param .u64 .ptr .align 1 _Z13updateBoundMOPdS_S_Pti_param_1,
	.param .u64 .ptr .align 1 _Z13updateBoundMOPdS_S_Pti_param_2,
	.param .u64 .ptr .align 1 _Z13updateBoundMOPdS_S_Pti_param_3,
	.param .u32 _Z13updateBoundMOPdS_S_Pti_param_4
)
{
	.reg .pred 	%p<2>;
	.reg .b32 	%r<7>;
	.reg .b64 	%rd<16>;
	.reg .b64 	%fd<4>;

	ld.param.u64 	%rd1, [_Z13updateBoundMOPdS_S_Pti_param_0];
	ld.param.u64 	%rd2, [_Z13updateBoundMOPdS_S_Pti_param_1];
	ld.param.u64 	%rd3, [_Z13updateBoundMOPdS_S_Pti_param_2];
	ld.param.u64 	%rd4, [_Z13updateBoundMOPdS_S_Pti_param_3];
	ld.param.u32 	%r2, [_Z13updateBoundMOPdS_S_Pti_param_4];
	mov.u32 	%r3, %ctaid.x;
	mov.u32 	%r4, %ntid.x;
	mov.u32 	%r5, %tid.x;
	mad.lo.s32 	%r1, %r3, %r4, %r5;
	setp.ge.s32 	%p1, %r1, %r2;
	@%p1 bra 	$L__BB17_2;
	cvta.to.global.u64 	%rd5, %rd1;
	cvta.to.global.u64 	%rd6, %rd2;
	cvta.to.global.u64 	%rd7, %rd4;
	cvta.to.global.u64 	%rd8, %rd3;
	mul.wide.s32 	%rd9, %r1, 8;
	add.s64 	%rd10, %rd5, %rd9;
	ld.global.f64 	%fd1, [%rd10];
	add.s64 	%rd11, %rd6, %rd9;
	st.global.f64 	[%rd11], %fd1;
	mul.wide.s32 	%rd12, %r1, 2;
	add.s64 	%rd13, %rd7, %rd12;
	ld.global.u16 	%r6, [%rd13];
	mul.wide.u32 	%rd14, %r6, 8;
	add.s64 	%rd15, %rd8, %rd14;
	ld.global.f64 	%fd2, [%rd15];
	add.f64 	%fd3, %fd2, %fd1;
	st.global.f64 	[%rd10], %fd3;
$L__BB17_2:
	ret;

}
.entry _Z8lloydFunPdS_PtiiiS0_Py(
	.param .u64 .ptr .align 1 _Z8lloydFunPdS_PtiiiS0_Py_param_0,
	.param .u64 .ptr .align 1 _Z8lloydFunPdS_PtiiiS0_Py_param_1,
	.param .u64 .ptr .align 1 _Z8lloydFunPdS_PtiiiS0_Py_param_2,
	.param .u32 _Z8lloydFunPdS_PtiiiS0_Py_param_3,
	.param .u32 _Z8lloydFunPdS_PtiiiS0_Py_param_4,
	.param .u32 _Z8lloydFunPdS_PtiiiS0_Py_param_5,
	.param .u64 .ptr .align 1 _Z8lloydFunPdS_PtiiiS0_Py_param_6,
	.param .u64 .ptr .align 1 _Z8lloydFunPdS_PtiiiS0_Py_param_7
)
{
	.reg .pred 	%p<37>;
	.reg .b16 	%rs<24>;
	.reg .b32 	%r<58>;
	.reg .b64 	%rd<42>;
	.reg .b64 	%fd<140>;

	ld.param.u64 	%rd9, [_Z8lloydFunPdS_PtiiiS0_Py_param_0];
	ld.param.u64 	%rd10, [_Z8lloydFunPdS_PtiiiS0_Py_param_1];
	ld.param.u64 	%rd7, [_Z8lloydFunPdS_PtiiiS0_Py_param_2];
	ld.param.u32 	%r30, [_Z8lloydFunPdS_PtiiiS0_Py_param_3];
	ld.param.u32 	%r31, [_Z8lloydFunPdS_PtiiiS0_Py_param_4];
	ld.param.u32 	%r32, [_Z8lloydFunPdS_PtiiiS0_Py_param_5];
	ld.param.u64 	%rd8, [_Z8lloydFunPdS_PtiiiS0_Py_param_6];
	cvta.to.global.u64 	%rd1, %rd10;
	cvta.to.global.u64 	%rd2, %rd9;
	mov.u32 	%r33, %ctaid.x;
	mov.u32 	%r34, %ntid.x;
	mov.u32 	%r35, %tid.x;
	mad.lo.s32 	%r1, %r33, %r34, %r35;
	setp.ge.s32 	%p1, %r1, %r32;
	@%p1 bra 	$L__BB18_57;
	cvta.to.global.u64 	%rd11, %rd8;
	cvta.to.global.u64 	%rd12, %rd7;
	mul.wide.s32 	%rd13, %r1, 2;
	add.s64 	%rd14, %rd12, %rd13;
	ld.global.u16 	%rs1, [%rd14];
	add.s64 	%rd3, %rd11, %rd13;
	st.global.u16 	[%rd3], %rs1;
	setp.lt.s32 	%p2, %r30, 1;
	@%p2 bra 	$L__BB18_57;
	setp.lt.s32 	%p3, %r31, 1;
	mul.lo.s32 	%r2, %r31, %r1;
	@%p3 bra 	$L__BB18_18;
	and.b32  	%r3, %r31, 7;
	and.b32  	%r4, %r31, 3;
	and.b32  	%r5, %r31, 2147483640;
	and.b32  	%r6, %r31, 1;
	neg.s32 	%r7, %r5;
	mov.f64 	%fd114, 0d7FF0000000000000;
	mov.b32 	%r48, 0;
$L__BB18_4:
	setp.lt.u32 	%p28, %r31, 8;
	mul.lo.s32 	%r9, %r48, %r31;
	mov.f64 	%fd121, 0d0000000000000000;
	mov.b32 	%r52, 0;
	@%p28 bra 	$L__BB18_7;
	mul.wide.u32 	%rd15, %r9, 8;
	add.s64 	%rd16, %rd1, %rd15;
	add.s64 	%rd41, %rd16, 32;
	mov.f64 	%fd121, 0d0000000000000000;
	mov.u32 	%r49, %r2;
	mov.u32 	%r50, %r7;
$L__BB18_6:
	.pragma "nounroll";
	mul.wide.s32 	%rd17, %r49, 8;
	add.s64 	%rd18, %rd2, %rd17;
	ld.global.f64 	%fd54, [%rd18];
	ld.global.f64 	%fd55, [%rd41+-32];
	sub.f64 	%fd56, %fd54, %fd55;
	fma.rn.f64 	%fd57, %fd56, %fd56, %fd121;
	ld.global.f64 	%fd58, [%rd18+8];
	ld.global.f64 	%fd59, [%rd41+-24];
	sub.f64 	%fd60, %fd58, %fd59;
	fma.rn.f64 	%fd61, %fd60, %fd60, %fd57;
	ld.global.f64 	%fd62, [%rd18+16];
	ld.global.f64 	%fd63, [%rd41+-16];
	sub.f64 	%fd64, %fd62, %fd63;
	fma.rn.f64 	%fd65, %fd64, %fd64, %fd61;
	ld.global.f64 	%fd66, [%rd18+24];
	ld.global.f64 	%fd67, [%rd41+-8];
	sub.f64 	%fd68, %fd66, %fd67;
	fma.rn.f64 	%fd69, %fd68, %fd68, %fd65;
	ld.global.f64 	%fd70, [%rd18+32];
	ld.global.f64 	%fd71, [%rd41];
	sub.f64 	%fd72, %fd70, %fd71;
	fma.rn.f64 	%fd73, %fd72, %fd72, %fd69;
	ld.global.f64 	%fd74, [%rd18+40];
	ld.global.f64 	%fd75, [%rd41+8];
	sub.f64 	%fd76, %fd74, %fd75;
	fma.rn.f64 	%fd77, %fd76, %fd76, %fd73;
	ld.global.f64 	%fd78, [%rd18+48];
	ld.global.f64 	%fd79, [%rd41+16];
	sub.f64 	%fd80, %fd78, %fd79;
	fma.rn.f64 	%fd81, %fd80, %fd80, %fd77;
	ld.global.f64 	%fd82, [%rd18+56];
	ld.global.f64 	%fd83, [%rd41+24];
	sub.f64 	%fd84, %fd82, %fd83;
	fma.rn.f64 	%fd121, %fd84, %fd84, %fd81;
	add.s32 	%r50, %r50, 8;
	add.s32 	%r49, %r49, 8;
	add.s64 	%rd41, %rd41, 64;
	setp.eq.s32 	%p29, %r50, 0;
	mov.u32 	%r52, %r5;
	@%p29 bra 	$L__BB18_7;
	bra.uni 	$L__BB18_6;
$L__BB18_7:
	setp.eq.s32 	%p30, %r3, 0;
	@%p30 bra 	$L__BB18_15;
	add.s32 	%r41, %r3, -1;
	setp.lt.u32 	%p31, %r41, 3;
	@%p31 bra 	$L__BB18_10;
	add.s32 	%r42, %r52, %r2;
	mul.wide.s32 	%rd19, %r42, 8;
	add.s64 	%rd20, %rd2, %rd19;
	ld.global.f64 	%fd86, [%rd20];
	add.s32 	%r43, %r52, %r9;
	mul.wide.u32 	%rd21, %r43, 8;
	add.s64 	%rd22, %rd1, %rd21;
	ld.global.f64 	%fd87, [%rd22];
	sub.f64 	%fd88, %fd86, %fd87;
	fma.rn.f64 	%fd89, %fd88, %fd88, %fd121;
	ld.global.f64 	%fd90, [%rd20+8];
	cvt.u64.u32 	%rd23, %r9;
	cvt.u64.u32 	%rd24, %r52;
	add.s64 	%rd25, %rd24, %rd23;
	shl.b64 	%rd26, %rd25, 3;
	add.s64 	%rd27, %rd1, %rd26;
	ld.global.f64 	%fd91, [%rd27+8];
	sub.f64 	%fd92, %fd90, %fd91;
	fma.rn.f64 	%fd93, %fd92, %fd92, %fd89;
	ld.global.f64 	%fd94, [%rd20+16];
	ld.global.f64 	%fd95, [%rd27+16];
	sub.f64 	%fd96, %fd94, %fd95;
	fma.rn.f64 	%fd97, %fd96, %fd96, %fd93;
	ld.global.f64 	%fd98, [%rd20+24];
	ld.global.f64 	%fd99, [%rd27+24];
	sub.f64 	%fd100, %fd98, %fd99;
	fma.rn.f64 	%fd121, %fd100, %fd100, %fd97;
	add.s32 	%r52, %r52, 4;
$L__BB18_10:
	setp.eq.s32 	%p32, %r4, 0;
	@%p32 bra 	$L__BB18_15;
	setp.eq.s32 	%p33, %r4, 1;
	@%p33 bra 	$L__BB18_13;
	add.s32 	%r44, %r52, %r2;
	mul.wide.s32 	%rd28, %r44, 8;
	add.s64 	%rd29, %rd2, %rd28;
	ld.global.f64 	%fd102, [%rd29];
	add.s32 	%r45, %r52, %r9;
	mul.wide.u32 	%rd30, %r45, 8;
	add.s64 	%rd31, %rd1, %rd30;
	ld.global.f64 	%fd103, [%rd31];
	sub.f64 	%fd104, %fd102, %fd103;
	fma.rn.f64 	%fd105, %fd104, %fd104, %fd121;
	ld.global.f64 	%fd106, [%rd29+8];
	cvt.u64.u32 	%rd32, %r9;
	cvt.u64.u32 	%rd33, %r52;
	add.s64 	%rd34, %rd33, %rd32;
	shl.b64 	%rd35, %rd34, 3;
	add.s64 	%rd36, %rd1, %rd35;
	ld.global.f64 	%fd107, [%rd36+8];
	sub.f64 	%fd108, %fd106, %fd107;
	fma.rn.f64 	%fd121, %fd108, %fd108, %fd105;
	add.s32 	%r52, %r52, 2;
$L__BB18_13:
	setp.eq.s32 	%p34, %r6, 0;
	@%p34 bra 	$L__BB18_15;
	add.s32 	%r46, %r52, %r2;
	mul.wide.s32 	%rd37, %r46, 8;
	add.s64 	%rd38, %rd2, %rd37;
	ld.global.f64 	%fd109, [%rd38];
	add.s32 	%r47, %r52, %r9;
	mul.wide.u32 	%rd39, %r47, 8;
	add.s64 	%rd40, %rd1, %rd39;
	ld.global.f64 	%fd110, [%rd40];
	sub.f64 	%fd111, %fd109, %fd110;
	fma.rn.f64 	%fd121, %fd111, %fd111, %fd121;
$L__BB18_15:
	sqrt.rn.f64 	%fd15, %fd121;
	setp.lt.f64 	%p35, %fd15, %fd114;
	@%p35 bra 	$L__BB18_16;
	bra.uni 	$L__BB18_17;
$L__BB18_16:
	st.global.u16 	[%rd3], %r48;
	mov.f64 	%fd114, %fd15;
$L__BB18_17:
	add.s32 	%r48, %r48, 1;
	setp.eq.s32 	%p36, %r48, %r30;
	@%p36 bra 	$L__BB18_57;
	bra.uni 	$L__BB18_4;
$L__BB18_18:
	and.b32  	%r20, %r30, 7;
	setp.lt.u32 	%p4, %r30, 8;
	mov.f64 	%fd123, 0d7FF0000000000000;
	mov.b32 	%r56, 0;
	@%p4 bra 	$L__BB18_37;
	and.b32  	%r56, %r30, 2147483640;
	mov.f64 	%fd123, 0d7FF0000000000000;
	mov.b32 	%r54, 0;
$L__BB18_20:
	.pragma "nounroll";
	setp.leu.f64 	%p5, %fd123, 0d0000000000000000;
	@%p5 bra 	$L__BB18_22;
	st.global.u16 	[%rd3], %r54;
	mov.f64 	%fd123, 0d0000000000000000;
$L__BB18_22:
	setp.leu.f64 	%p6, %fd123, 0d0000000000000000;
	@%p6 bra 	$L__BB18_24;
	cvt.u16.u32 	%rs2, %r54;
	add.s16 	%rs3, %rs2, 1;
	st.global.u16 	[%rd3], %rs3;
	mov.f64 	%fd123, 0d0000000000000000;
$L__BB18_24:
	setp.leu.f64 	%p7, %fd123, 0d0000000000000000;
	@%p7 bra 	$L__BB18_26;
	cvt.u16.u32 	%rs4, %r54;
	add.s16 	%rs5, %rs4, 2;
	st.global.u16 	[%rd3], %rs5;
	mov.f64 	%fd123, 0d0000000000000000;
$L__BB18_26:
	setp.leu.f64 	%p8, %fd123, 0d0000000000000000;
	@%p8 bra 	$L__BB18_28;
	cvt.u16.u32 	%rs6, %r54;
	add.s16 	%rs7, %rs6, 3;
	st.global.u16 	[%rd3], %rs7;
	mov.f64 	%fd123, 0d0000000000000000;
$L__BB18_28:
	setp.leu.f64 	%p9, %fd123, 0d0000000000000000;
	@%p9 bra 	$L__BB18_30;
	cvt.u16.u32 	%rs8, %r54;
	add.s16 	%rs9, %rs8, 4;
	st.global.u16 	[%rd3], %rs9;
	mov.f64 	%fd123, 0d0000000000000000;
$L__BB18_30:
	setp.leu.f64 	%p10, %fd123, 0d0000000000000000;
	@%p10 bra 	$L__BB18_32;
	cvt.u16.u32 	%rs10, %r54;
	add.s16 	%rs11, %rs10, 5;
	st.global.u16 	[%rd3], %rs11;
	mov.f64 	%fd123, 0d0000000000000000;
$L__BB18_32:
	setp.leu.f64 	%p11, %fd123, 0d0000000000000000;
	@%p11 bra 	$L__BB18_34;
	cvt.u16.u32 	%rs12, %r54;
	add.s16 	%rs13, %rs12, 6;
	st.global.u16 	[%rd3], %rs13;
	mov.f64 	%fd123, 0d0000000000000000;
$L__BB18_34:
	setp.leu.f64 	%p12, %fd123, 0d0000000000000000;
	@%p12 bra 	$L__BB18_36;
	cvt.u16.u32 	%rs14, %r54;
	add.s16 	%rs15, %rs14, 7;
	st.global.u16 	[%rd3], %rs15;
	mov.f64 	%fd123, 0d0000000000000000;
$L__BB18_36:
	add.s32 	%r54, %r54, 8;
	setp.ne.s32 	%p13, %r54, %r56;
	@%p13 bra 	$L__BB18_20;
$L__BB18_37:
	setp.eq.s32 	%p14, %r20, 0;
	@%p14 bra 	$L__BB18_57;
	and.b32  	%r25, %r30, 3;
	setp.lt.u32 	%p15, %r20, 4;
	@%p15 bra 	$L__BB18_48;
	setp.leu.f64 	%p16, %fd123, 0d0000000000000000;
	@%p16 bra 	$L__BB18_41;
	st.global.u16 	[%rd3], %r56;
	mov.f64 	%fd123, 0d0000000000000000;
$L__BB18_41:
	setp.leu.f64 	%p17, %fd123, 0d0000000000000000;
	@%p17 bra 	$L__BB18_43;
	cvt.u16.u32 	%rs16, %r56;
	add.s16 	%rs17, %rs16, 1;
	st.global.u16 	[%rd3], %rs17;
	mov.f64 	%fd123, 0d0000000000000000;
$L__BB18_43:
	setp.leu.f64 	%p18, %fd123, 0d0000000000000000;
	@%p18 bra 	$L__BB18_45;
	cvt.u16.u32 	%rs18, %r56;
	add.s16 	%rs19, %rs18, 2;
	st.global.u16 	[%rd3], %rs19;
	mov.f64 	%fd123, 0d0000000000000000;
$L__BB18_45:
	setp.leu.f64 	%p19, %fd123, 0d0000000000000000;
	@%p19 bra 	$L__BB18_47;
	cvt.u16.u32 	%rs20, %r56;
	add.s16 	%rs21, %rs20, 3;
	st.global.u16 	[%rd3], %rs21;
	mov.f64 	%fd123, 0d0000000000000000;
$L__BB18_47:
	add.s32 	%r56, %r56, 4;
$L__BB18_48:
	setp.eq.s32 	%p20, %r25, 0;
	@%p20 bra 	$L__BB18_57;
	setp.eq.s32 	%p21, %r25, 1;
	@%p21 bra 	$L__BB18_55;
	setp.leu.f64 	%p22, %fd123, 0d0000000000000000;
	@%p22 bra 	$L__BB18_52;
	st.global.u16 	[%rd3], %r56;
	mov.f64 	%fd123, 0d0000000000000000;
$L__BB18_52:
	setp.leu.f64 	%p23, %fd123, 0d0000000000000000;
	@%p23 bra 	$L__BB18_54;
	cvt.u16.u32 	%rs22, %r56;
	add.s16 	%rs23, %rs22, 1;
	st.global.u16 	[%rd3], %rs23;
	mov.f64 	%fd123, 0d0000000000000000;
$L__BB18_54:
	add.s32 	%r56, %r56, 2;
$L__BB18_55:
	and.b32  	%r38, %r30, 1;
	setp.eq.b32 	%p24, %r38, 1;
	not.pred 	%p25, %p24;
	setp.leu.f64 	%p26, %fd123, 0d0000000000000000;
	or.pred  	%p27, %p25, %p26;
	@%p27 bra 	$L__BB18_57;
	st.global.u16 	[%rd3], %r56;
$L__BB18_57:
	ret;

}
.entry _Z9lloydFunKPdS_iiiPtS_(
	.param .u64 .ptr .align 1 _Z9lloydFunKPdS_iiiPtS__param_0,
	.param .u64 .ptr .align 1 _Z9lloydFunKPdS_iiiPtS__param_1,
	.param .u32 _Z9lloydFunKPdS_iiiPtS__param_2,
	.param .u32 _Z9lloydFunKPdS_iiiPtS__param_3,
	.param .u32 _Z9lloydFunKPdS_iiiPtS__param_4,
	.param .u64 .ptr .align 1 _Z9lloydFunKPdS_iiiPtS__param_5,
	.param .u64 .ptr .align 1 _Z9lloydFunKPdS_iiiPtS__param_6
)
{
	.reg .pred 	%p<11>;
	.reg .b32 	%r<41>;
	.reg .b64 	%rd<27>;
	.reg .b64 	%fd<84>;

	ld.param.u64 	%rd6, [_Z9lloydFunKPdS_iiiPtS__param_0];
	ld.param.u64 	%rd7, [_Z9lloydFunKPdS_iiiPtS__param_1];
	ld.param.u32 	%r20, [_Z9lloydFunKPdS_iiiPtS__param_2];
	ld.param.u32 	%r21, [_Z9lloydFunKPdS_iiiPtS__param_3];
	ld.param.u32 	%r22, [_Z9lloydFunKPdS_iiiPtS__param_4];
	ld.param.u64 	%rd5, [_Z9lloydFunKPdS_iiiPtS__param_6];
	cvta.to.global.u64 	%rd1, %rd7;
	cvta.to.global.u64 	%rd2, %rd6;
	mov.u32 	%r23, %ctaid.x;
	mov.u32 	%r24, %ntid.x;
	mov.u32 	%r25, %tid.x;
	mad.lo.s32 	%r1, %r23, %r24, %r25;
	div.s32 	%r2, %r1, %r20;
	setp.ge.s32 	%p1, %r2, %r22;
	@%p1 bra 	$L__BB19_14;
	setp.lt.s32 	%p2, %r21, 1;
	mov.f64 	%fd83, 0d0000000000000000;
	@%p2 bra 	$L__BB19_13;
	mul.lo.s32 	%r3, %r2, %r21;
	rem.s32 	%r27, %r1, %r20;
	mul.lo.s32 	%r4, %r27, %r21;
	and.b32  	%r5, %r21, 7;
	setp.lt.u32 	%p3, %r21, 8;
	mov.f64 	%fd83, 0d0000000000000000;
	mov.b32 	%r39, 0;
	@%p3 bra 	$L__BB19_5;
	and.b32  	%r39, %r21, 2147483640;
	neg.s32 	%r37, %r39;
	add.s64 	%rd3, %rd2, 32;
	add.s64 	%rd4, %rd1, 32;
	mov.f64 	%fd83, 0d0000000000000000;
	mov.u32 	%r35, %r4;
	mov.u32 	%r36, %r3;
$L__BB19_4:
	.pragma "nounroll";
	mul.wide.s32 	%rd8, %r36, 8;
	add.s64 	%rd9, %rd3, %rd8;
	mul.wide.s32 	%rd10, %r35, 8;
	add.s64 	%rd11, %rd4, %rd10;
	ld.global.f64 	%fd17, [%rd9+-32];
	ld.global.f64 	%fd18, [%rd11+-32];
	sub.f64 	%fd19, %fd17, %fd18;
	fma.rn.f64 	%fd20, %fd19, %fd19, %fd83;
	ld.global.f64 	%fd21, [%rd9+-24];
	ld.global.f64 	%fd22, [%rd11+-24];
	sub.f64 	%fd23, %fd21, %fd22;
	fma.rn.f64 	%fd24, %fd23, %fd23, %fd20;
	ld.global.f64 	%fd25, [%rd9+-16];
	ld.global.f64 	%fd26, [%rd11+-16];
	sub.f64 	%fd27, %fd25, %fd26;
	fma.rn.f64 	%fd28, %fd27, %fd27, %fd24;
	ld.global.f64 	%fd29, [%rd9+-8];
	ld.global.f64 	%fd30, [%rd11+-8];
	sub.f64 	%fd31, %fd29, %fd30;
	fma.rn.f64 	%fd32, %fd31, %fd31, %fd28;
	ld.global.f64 	%fd33, [%rd9];
	ld.global.f64 	%fd34, [%rd11];
	sub.f64 	%fd35, %fd33, %fd34;
	fma.rn.f64 	%fd36, %fd35, %fd35, %fd32;
	ld.global.f64 	%fd37, [%rd9+8];
	ld.global.f64 	%fd38, [%rd11+8];
	sub.f64 	%fd39, %fd37, %fd38;
	fma.rn.f64 	%fd40, %fd39, %fd39, %fd36;
	ld.global.f64 	%fd41, [%rd9+16];
	ld.global.f64 	%fd42, [%rd11+16];
	sub.f64 	%fd43, %fd41, %fd42;
	fma.rn.f64 	%fd44, %fd43, %fd43, %fd40;
	ld.global.f64 	%fd45, [%rd9+24];
	ld.global.f64 	%fd46, [%rd11+24];
	sub.f64 	%fd47, %fd45, %fd46;
	fma.rn.f64 	%fd83, %fd47, %fd47, %fd44;
	add.s32 	%r37, %r37, 8;
	add.s32 	%r36, %r36, 8;
	add.s32 	%r35, %r35, 8;
	setp.ne.s32 	%p4, %r37, 0;
	@%p4 bra 	$L__BB19_4;
$L__BB19_5:
	setp.eq.s32 	%p5, %r5, 0;
	@%p5 bra 	$L__BB19_13;
	and.b32  	%r15, %r21, 3;
	setp.lt.u32 	%p6, %r5, 4;
	@%p6 bra 	$L__BB19_8;
	add.s32 	%r28, %r39, %r3;
	mul.wide.s32 	%rd12, %r28, 8;
	add.s64 	%rd13, %rd2, %rd12;
	ld.global.f64 	%fd49, [%rd13];
	add.s32 	%r29, %r39, %r4;
	mul.wide.s32 	%rd14, %r29, 8;
	add.s64 	%rd15, %rd1, %rd14;
	ld.global.f64 	%fd50, [%rd15];
	sub.f64 	%fd51, %fd49, %fd50;
	fma.rn.f64 	%fd52, %fd51, %fd51, %fd83;
	ld.global.f64 	%fd53, [%rd13+8];
	ld.global.f64 	%fd54, [%rd15+8];
	sub.f64 	%fd55, %fd53, %fd54;
	fma.rn.f64 	%fd56, %fd55, %fd55, %fd52;
	ld.global.f64 	%fd57, [%rd13+16];
	ld.global.f64 	%fd58, [%rd15+16];
	sub.f64 	%fd59, %fd57, %fd58;
	fma.rn.f64 	%fd60, %fd59, %fd59, %fd56;
	ld.global.f64 	%fd61, [%rd13+24];
	ld.global.f64 	%fd62, [%rd15+24];
	sub.f64 	%fd63, %fd61, %fd62;
	fma.rn.f64 	%fd83, %fd63, %fd63, %fd60;
	add.s32 	%r39, %r39, 4;
$L__BB19_8:
	setp.eq.s32 	%p7, %r15, 0;
	@%p7 bra 	$L__BB19_13;
	setp.eq.s32 	%p8, %r15, 1;
	@%p8 bra 	$L__BB19_11;
	add.s32 	%r30, %r39, %r3;
	mul.wide.s32 	%rd16, %r30, 8;
	add.s64 	%rd17, %rd2, %rd16;
	ld.global.f64 	%fd65, [%rd17];
	add.s32 	%r31, %r39, %r4;
	mul.wide.s32 	%rd18, %r31, 8;
	add.s64 	%rd19, %rd1, %rd18;
	ld.global.f64 	%fd66, [%rd19];
	sub.f64 	%fd67, %fd65, %fd66;
	fma.rn.f64 	%fd68, %fd67, %fd67, %fd83;
	ld.global.f64 	%fd69, [%rd17+8];
	ld.global.f64 	%fd70, [%rd19+8];
	sub.f64 	%fd71, %fd69, %fd70;
	fma.rn.f64 	%fd83, %fd71, %fd71, %fd68;
	add.s32 	%r39, %r39, 2;
$L__BB19_11:
	and.b32  	%r32, %r21, 1;
	setp.eq.b32 	%p9, %r32, 1;
	not.pred 	%p10, %p9;
	@%p10 bra 	$L__BB19_13;
	add.s32 	%r33, %r39, %r3;
	mul.wide.s32 	%rd20, %r33, 8;
	add.s64 	%rd21, %rd2, %rd20;
	ld.global.f64 	%fd72, [%rd21];
	add.s32 	%r34, %r39, %r4;
	mul.wide.s32 	%rd22, %r34, 8;
	add.s64 	%rd23, %rd1, %rd22;
	ld.global.f64 	%fd73, [%rd23];
	sub.f64 	%fd74, %fd72, %fd73;
	fma.rn.f64 	%fd83, %fd74, %fd74, %fd83;
$L__BB19_13:
	sqrt.rn.f64 	%fd75, %fd83;
	cvta.to.global.u64 	%rd24, %rd5;
	mul.wide.s32 	%rd25, %r1, 8;
	add.s64 	%rd26, %rd24, %rd25;
	st.global.f64 	[%rd26], %fd75;
$L__BB19_14:
	ret;

}
.entry _Z8elkanFunPdS_PtS_S_S_S_iiiS0_iPy(
	.param .u64 .ptr .align 1 _Z8elkanFunPdS_PtS_S_S_S_iiiS0_iPy_param_0,
	.param .u64 .ptr .align 1 _Z8elkanFunPdS_PtS_S_S_S_iiiS0_iPy_param_1,
	.param .u64 .ptr .align 1 _Z8elkanFunPdS_PtS_S_S_S_iiiS0_iPy_param_2,
	.param .u64 .ptr .align 1 _Z8elkanFunPdS_PtS_S_S_S_iiiS0_iPy_param_3,
	.param .u64 .ptr .align 1 _Z8elkanFunPdS_PtS_S_S_S_iiiS0_iPy_param_4,
	.param .u64 .ptr .align 1 _Z8elkanFunPdS_PtS_S_S_S_iiiS0_iPy_param_5,
	.param .u64 .ptr .align 1 _Z8elkanFunPdS_PtS_S_S_S_iiiS0_iPy_param_6,
	.param .u32 _Z8elkanFunPdS_PtS_S_S_S_iiiS0_iPy_param_7,
	.param .u32 _Z8elkanFunPdS_PtS_S_S_S_iiiS0_iPy_param_8,
	.param .u32 _Z8elkanFunPdS_PtS_S_S_S_iiiS0_iPy_param_9,
	.param .u64 .ptr .align 1 _Z8elkanFunPdS_PtS_S_S_S_iiiS0_iPy_param_10,
	.param .u32 _Z8elkanFunPdS_PtS_S_S_S_iiiS0_iPy_param_11,
	.param .u64 .ptr .align 1 _Z8elkanFunPdS_PtS_S_S_S_iiiS0_iPy_param_12
)
{
	.reg .pred 	%p<66>;
	.reg .b16 	%rs<71>;
	.reg .b32 	%r<120>;
	.reg .b64 	%rd<152>;
	.reg .b64 	%fd<249>;

	ld.param.u64 	%rd21, [_Z8elkanFunPdS_PtS_S_S_S_iiiS0_iPy_param_0];
	ld.param.u64 	%rd22, [_Z8elkanFunPdS_PtS_S_S_S_iiiS0_iPy_param_1];
	ld.param.u64 	%rd17, [_Z8elkanFunPdS_PtS_S_S_S_iiiS0_iPy_param_2];
	ld.param.u64 	%rd23, [_Z8elkanFunPdS_PtS_S_S_S_iiiS0_iPy_param_3];
	ld.param.u64 	%rd18, [_Z8elkanFunPdS_PtS_S_S_S_iiiS0_iPy_param_4];
	ld.param.u64 	%rd19, [_Z8elkanFunPdS_PtS_S_S_S_iiiS0_iPy_param_5];
	ld.param.u64 	%rd24, [_Z8elkanFunPdS_PtS_S_S_S_iiiS0_iPy_param_6];
	ld.param.u32 	%r47, [_Z8elkanFunPdS_PtS_S_S_S_iiiS0_iPy_param_7];
	ld.param.u32 	%r48, [_Z8elkanFunPdS_PtS_S_S_S_iiiS0_iPy_param_8];
	ld.param.u32 	%r49, [_Z8elkanFunPdS_PtS_S_S_S_iiiS0_iPy_param_9];
	ld.param.u64 	%rd20, [_Z8elkanFunPdS_PtS_S_S_S_iiiS0_iPy_param_10];
	ld.param.u32 	%r50, [_Z8elkanFunPdS_PtS_S_S_S_iiiS0_iPy_param_11];
	cvta.to.global.u64 	%rd1, %rd22;
	cvta.to.global.u64 	%rd2, %rd21;
	cvta.to.global.u64 	%rd3, %rd24;
	cvta.to.global.u64 	%rd4, %rd23;
	mov.u32 	%r51, %ctaid.x;
	mov.u32 	%r52, %ntid.x;
	mov.u32 	%r53, %tid.x;
	mad.lo.s32 	%r54, %r51, %r52, %r53;
	add.s32 	%r1, %r54, %r50;
	setp.ge.s32 	%p1, %r1, %r49;
	@%p1 bra 	$L__BB20_86;
	cvta.to.global.u64 	%rd25, %rd20;
	cvta.to.global.u64 	%rd26, %rd18;
	cvta.to.global.u64 	%rd27, %rd17;
	cvta.to.global.u64 	%rd28, %rd19;
	mul.wide.s32 	%rd29, %r1, 2;
	add.s64 	%rd30, %rd27, %rd29;
	ld.global.u16 	%rs24, [%rd30];
	add.s64 	%rd5, %rd25, %rd29;
	st.global.u16 	[%rd5], %rs24;
	mul.wide.s32 	%rd31, %r1, 8;
	add.s64 	%rd6, %rd26, %rd31;
	ld.global.f64 	%fd238, [%rd6];
	cvt.u32.u16 	%r55, %rs24;
	mul.wide.u32 	%rd32, %r55, 8;
	add.s64 	%rd33, %rd28, %rd32;
	ld.global.f64 	%fd51, [%rd33];
	setp.leu.f64 	%p2, %fd238, %fd51;
	@%p2 bra 	$L__BB20_86;
	setp.lt.s32 	%p3, %r47, 1;
	@%p3 bra 	$L__BB20_85;
	mul.lo.s32 	%r2, %r1, %r47;
	setp.lt.s32 	%p4, %r48, 1;
	mul.lo.s32 	%r3, %r1, %r48;
	@%p4 bra 	$L__BB20_36;
	and.b32  	%r4, %r48, 7;
	and.b32  	%r5, %r48, 3;
	and.b32  	%r6, %r48, 2147483640;
	and.b32  	%r7, %r48, 1;
	neg.s32 	%r8, %r6;
	mov.b16 	%rs59, 1;
	mov.b32 	%r106, 0;
$L__BB20_5:
	ld.global.u16 	%r10, [%rd5];
	setp.eq.s32 	%p44, %r106, %r10;
	@%p44 bra 	$L__BB20_12;
	add.s32 	%r82, %r106, %r2;
	mul.wide.s32 	%rd92, %r82, 8;
	add.s64 	%rd7, %rd4, %rd92;
	ld.global.f64 	%fd83, [%rd7];
	setp.le.f64 	%p45, %fd238, %fd83;
	@%p45 bra 	$L__BB20_12;
	mad.lo.s32 	%r83, %r47, %r10, %r106;
	mul.wide.u32 	%rd93, %r83, 8;
	add.s64 	%rd94, %rd3, %rd93;
	ld.global.f64 	%fd84, [%rd94];
	setp.le.f64 	%p46, %fd238, %fd84;
	@%p46 bra 	$L__BB20_12;
	and.b16  	%rs53, %rs59, 255;
	setp.eq.s16 	%p47, %rs53, 0;
	@%p47 bra 	$L__BB20_9;
	bra.uni 	$L__BB20_23;
$L__BB20_9:
	setp.lt.u32 	%p57, %r48, 8;
	mul.lo.s32 	%r18, %r106, %r48;
	mov.f64 	%fd226, 0d0000000000000000;
	mov.b32 	%r111, 0;
	@%p57 bra 	$L__BB20_14;
	mov.f64 	%fd226, 0d0000000000000000;
	mov.b32 	%r109, 0;
	bra.uni 	$L__BB20_13;
$L__BB20_11:
	st.global.u16 	[%rd5], %r106;
	ld.global.f64 	%fd238, [%rd7];
$L__BB20_12:
	add.s32 	%r106, %r106, 1;
	setp.eq.s32 	%p65, %r106, %r47;
	@%p65 bra 	$L__BB20_85;
	bra.uni 	$L__BB20_5;
$L__BB20_13:
	.pragma "nounroll";
	add.s32 	%r97, %r109, %r3;
	mul.wide.s32 	%rd125, %r97, 8;
	add.s64 	%rd126, %rd2, %rd125;
	ld.global.f64 	%fd151, [%rd126];
	add.s32 	%r98, %r109, %r18;
	mul.wide.u32 	%rd127, %r98, 8;
	add.s64 	%rd128, %rd1, %rd127;
	ld.global.f64 	%fd152, [%rd128];
	sub.f64 	%fd153, %fd151, %fd152;
	fma.rn.f64 	%fd154, %fd153, %fd153, %fd226;
	ld.global.f64 	%fd155, [%rd126+8];
	ld.global.f64 	%fd156, [%rd128+8];
	sub.f64 	%fd157, %fd155, %fd156;
	fma.rn.f64 	%fd158, %fd157, %fd157, %fd154;
	ld.global.f64 	%fd159, [%rd126+16];
	ld.global.f64 	%fd160, [%rd128+16];
	sub.f64 	%fd161, %fd159, %fd160;
	fma.rn.f64 	%fd162, %fd161, %fd161, %fd158;
	ld.global.f64 	%fd163, [%rd126+24];
	ld.global.f64 	%fd164, [%rd128+24];
	sub.f64 	%fd165, %fd163, %fd164;
	fma.rn.f64 	%fd166, %fd165, %fd165, %fd162;
	ld.global.f64 	%fd167, [%rd126+32];
	ld.global.f64 	%fd168, [%rd128+32];
	sub.f64 	%fd169, %fd167, %fd168;
	fma.rn.f64 	%fd170, %fd169, %fd169, %fd166;
	ld.global.f64 	%fd171, [%rd126+40];
	ld.global.f64 	%fd172, [%rd128+40];
	sub.f64 	%fd173, %fd171, %fd172;
	fma.rn.f64 	%fd174, %fd173, %fd173, %fd170;
	ld.global.f64 	%fd175, [%rd126+48];
	ld.global.f64 	%fd176, [%rd128+48];
	sub.f64 	%fd177, %fd175, %fd176;
	fma.rn.f64 	%fd178, %fd177, %fd177, %fd174;
	ld.global.f64 	%fd179, [%rd126+56];
	ld.global.f64 	%fd180, [%rd128+56];
	sub.f64 	%fd181, %fd179, %fd180;
	fma.rn.f64 	%fd226, %fd181, %fd181, %fd178;
	add.s32 	%r109, %r109, 8;
	setp.eq.s32 	%p58, %r109, %r6;
	mov.u32 	%r111, %r6;
	@%p58 bra 	$L__BB20_14;
	bra.uni 	$L__BB20_13;
$L__BB20_14:
	setp.eq.s32 	%p59, %r4, 0;
	@%p59 bra 	$L__BB20_22;
	add.s32 	%r99, %r4, -1;
	setp.lt.u32 	%p60, %r99, 3;
	@%p60 bra 	$L__BB20_17;
	add.s32 	%r100, %r111, %r3;
	mul.wide.s32 	%rd129, %r100, 8;
	add.s64 	%rd130, %rd2, %rd129;
	ld.global.f64 	%fd183, [%rd130];
	add.s32 	%r101, %r111, %r18;
	mul.wide.u32 	%rd131, %r101, 8;
	add.s64 	%rd132, %rd1, %rd131;
	ld.global.f64 	%fd184, [%rd132];
	sub.f64 	%fd185, %fd183, %fd184;
	fma.rn.f64 	%fd186, %fd185, %fd185, %fd226;
	ld.global.f64 	%fd187, [%rd130+8];
	cvt.u64.u32 	%rd133, %r18;
	cvt.u64.u32 	%rd134, %r111;
	add.s64 	%rd135, %rd134, %rd133;
	shl.b64 	%rd136, %rd135, 3;
	add.s64 	%rd137, %rd1, %rd136;
	ld.global.f64 	%fd188, [%rd137+8];
	sub.f64 	%fd189, %fd187, %fd188;
	fma.rn.f64 	%fd190, %fd189, %fd189, %fd186;
	ld.global.f64 	%fd191, [%rd130+16];
	ld.global.f64 	%fd192, [%rd137+16];
	sub.f64 	%fd193, %fd191, %fd192;
	fma.rn.f64 	%fd194, %fd193, %fd193, %fd190;
	ld.global.f64 	%fd195, [%rd130+24];
	ld.global.f64 	%fd196, [%rd137+24];
	sub.f64 	%fd197, %fd195, %fd196;
	fma.rn.f64 	%fd226, %fd197, %fd197, %fd194;
	add.s32 	%r111, %r111, 4;
$L__BB20_17:
	setp.eq.s32 	%p61, %r5, 0;
	@%p61 bra 	$L__BB20_22;
	setp.eq.s32 	%p62, %r5, 1;
	@%p62 bra 	$L__BB20_20;
	add.s32 	%r102, %r111, %r3;
	mul.wide.s32 	%rd138, %r102, 8;
	add.s64 	%rd139, %rd2, %rd138;
	ld.global.f64 	%fd199, [%rd139];
	add.s32 	%r103, %r111, %r18;
	mul.wide.u32 	%rd140, %r103, 8;
	add.s64 	%rd141, %rd1, %rd140;
	ld.global.f64 	%fd200, [%rd141];
	sub.f64 	%fd201, %fd199, %fd200;
	fma.rn.f64 	%fd202, %fd201, %fd201, %fd226;
	ld.global.f64 	%fd203, [%rd139+8];
	cvt.u64.u32 	%rd142, %r18;
	cvt.u64.u32 	%rd143, %r111;
	add.s64 	%rd144, %rd143, %rd142;
	shl.b64 	%rd145, %rd144, 3;
	add.s64 	%rd146, %rd1, %rd145;
	ld.global.f64 	%fd204, [%rd146+8];
	sub.f64 	%fd205, %fd203, %fd204;
	fma.rn.f64 	%fd226, %fd205, %fd205, %fd202;
	add.s32 	%r111, %r111, 2;
$L__BB20_20:
	setp.eq.s32 	%p63, %r7, 0;
	@%p63 bra 	$L__BB20_22;
	add.s32 	%r104, %r111, %r3;
	mul.wide.s32 	%rd147, %r104, 8;
	add.s64 	%rd148, %rd2, %rd147;
	ld.global.f64 	%fd206, [%rd148];
	add.s32 	%r105, %r111, %r18;
	mul.wide.u32 	%rd149, %r105, 8;
	add.s64 	%rd150, %rd1, %rd149;
	ld.global.f64 	%fd207, [%rd150];
	sub.f64 	%fd208, %fd206, %fd207;
	fma.rn.f64 	%fd226, %fd208, %fd208, %fd226;
$L__BB20_22:
	sqrt.rn.f64 	%fd209, %fd226;
	st.global.f64 	[%rd7], %fd209;
	setp.lt.f64 	%p64, %fd209, %fd238;
	mov.b16 	%rs59, 0;
	@%p64 bra 	$L__BB20_11;
	bra.uni 	$L__BB20_12;
$L__BB20_23:
	setp.lt.u32 	%p48, %r48, 8;
	mul.lo.s32 	%r24, %r48, %r10;
	mov.f64 	%fd233, 0d0000000000000000;
	mov.b32 	%r114, 0;
	@%p48 bra 	$L__BB20_26;
	mul.wide.u32 	%rd95, %r24, 8;
	add.s64 	%rd96, %rd1, %rd95;
	add.s64 	%rd151, %rd96, 32;
	mov.f64 	%fd233, 0d0000000000000000;
	mov.u32 	%r107, %r3;
	mov.u32 	%r108, %r8;
$L__BB20_25:
	.pragma "nounroll";
	mul.wide.s32 	%rd97, %r107, 8;
	add.s64 	%rd98, %rd2, %rd97;
	ld.global.f64 	%fd88, [%rd98];
	ld.global.f64 	%fd89, [%rd151+-32];
	sub.f64 	%fd90, %fd88, %fd89;
	fma.rn.f64 	%fd91, %fd90, %fd90, %fd233;
	ld.global.f64 	%fd92, [%rd98+8];
	ld.global.f64 	%fd93, [%rd151+-24];
	sub.f64 	%fd94, %fd92, %fd93;
	fma.rn.f64 	%fd95, %fd94, %fd94, %fd91;
	ld.global.f64 	%fd96, [%rd98+16];
	ld.global.f64 	%fd97, [%rd151+-16];
	sub.f64 	%fd98, %fd96, %fd97;
	fma.rn.f64 	%fd99, %fd98, %fd98, %fd95;
	ld.global.f64 	%fd100, [%rd98+24];
	ld.global.f64 	%fd101, [%rd151+-8];
	sub.f64 	%fd102, %fd100, %fd101;
	fma.rn.f64 	%fd103, %fd102, %fd102, %fd99;
	ld.global.f64 	%fd104, [%rd98+32];
	ld.global.f64 	%fd105, [%rd151];
	sub.f64 	%fd106, %fd104, %fd105;
	fma.rn.f64 	%fd107, %fd106, %fd106, %fd103;
	ld.global.f64 	%fd108, [%rd98+40];
	ld.global.f64 	%fd109, [%rd151+8];
	sub.f64 	%fd110, %fd108, %fd109;
	fma.rn.f64 	%fd111, %fd110, %fd110, %fd107;
	ld.global.f64 	%fd112, [%rd98+48];
	ld.global.f64 	%fd113, [%rd151+16];
	sub.f64 	%fd114, %fd112, %fd113;
	fma.rn.f64 	%fd115, %fd114, %fd114, %fd111;
	ld.global.f64 	%fd116, [%rd98+56];
	ld.global.f64 	%fd117, [%rd151+24];
	sub.f64 	%fd118, %fd116, %fd117;
	fma.rn.f64 	%fd233, %fd118, %fd118, %fd115;
	add.s32 	%r108, %r108, 8;
	add.s32 	%r107, %r107, 8;
	add.s64 	%rd151, %rd151, 64;
	setp.eq.s32 	%p49, %r108, 0;
	mov.u32 	%r114, %r6;
	@%p49 bra 	$L__BB20_26;
	bra.uni 	$L__BB20_25;
$L__BB20_26:
	setp.eq.s32 	%p50, %r4, 0;
	@%p50 bra 	$L__BB20_34;
	add.s32 	%r85, %r4, -1;
	setp.lt.u32 	%p51, %r85, 3;
	@%p51 bra 	$L__BB20_29;
	add.s32 	%r86, %r114, %r3;
	mul.wide.s32 	%rd99, %r86, 8;
	add.s64 	%rd100, %rd2, %rd99;
	ld.global.f64 	%fd120, [%rd100];
	add.s32 	%r87, %r114, %r24;
	mul.wide.u32 	%rd101, %r87, 8;
	add.s64 	%rd102, %rd1, %rd101;
	ld.global.f64 	%fd121, [%rd102];
	sub.f64 	%fd122, %fd120, %fd121;
	fma.rn.f64 	%fd123, %fd122, %fd122, %fd233;
	ld.global.f64 	%fd124, [%rd100+8];
	cvt.u64.u32 	%rd103, %r24;
	cvt.u64.u32 	%rd104, %r114;
	add.s64 	%rd105, %rd104, %rd103;
	shl.b64 	%rd106, %rd105, 3;
	add.s64 	%rd107, %rd1, %rd106;
	ld.global.f64 	%fd125, [%rd107+8];
	sub.f64 	%fd126, %fd124, %fd125;
	fma.rn.f64 	%fd127, %fd126, %fd126, %fd123;
	ld.global.f64 	%fd128, [%rd100+16];
	ld.global.f64 	%fd129, [%rd107+16];
	sub.f64 	%fd130, %fd128, %fd129;
	fma.rn.f64 	%fd131, %fd130, %fd130, %fd127;
	ld.global.f64 	%fd132, [%rd100+24];
	ld.global.f64 	%fd133, [%rd107+24];
	sub.f64 	%fd134, %fd132, %fd133;
	fma.rn.f64 	%fd233, %fd134, %fd134, %fd131;
	add.s32 	%r114, %r114, 4;
$L__BB20_29:
	setp.eq.s32 	%p52, %r5, 0;
	@%p52 bra 	$L__BB20_34;
	setp.eq.s32 	%p53, %r5, 1;
	@%p53 bra 	$L__BB20_32;
	add.s32 	%r88, %r114, %r3;
	mul.wide.s32 	%rd108, %r88, 8;
	add.s64 	%rd109, %rd2, %rd108;
	ld.global.f64 	%fd136, [%rd109];
	add.s32 	%r89, %r114, %r24;
	mul.wide.u32 	%rd110, %r89, 8;
	add.s64 	%rd111, %rd1, %rd110;
	ld.global.f64 	%fd137, [%rd111];
	sub.f64 	%fd138, %fd136, %fd137;
	fma.rn.f64 	%fd139, %fd138, %fd138, %fd233;
	ld.global.f64 	%fd140, [%rd109+8];
	cvt.u64.u32 	%rd112, %r24;
	cvt.u64.u32 	%rd113, %r114;
	add.s64 	%rd114, %rd113, %rd112;
	shl.b64 	%rd115, %rd114, 3;
	add.s64 	%rd116, %rd1, %rd115;
	ld.global.f64 	%fd141, [%rd116+8];
	sub.f64 	%fd142, %fd140, %fd141;
	fma.rn.f64 	%fd233, %fd142, %fd142, %fd139;
	add.s32 	%r114, %r114, 2;
$L__BB20_32:
	setp.eq.s32 	%p54, %r7, 0;
	@%p54 bra 	$L__BB20_34;
	add.s32 	%r90, %r114, %r3;
	mul.wide.s32 	%rd117, %r90, 8;
	add.s64 	%rd118, %rd2, %rd117;
	ld.global.f64 	%fd143, [%rd118];
	add.s32 	%r91, %r114, %r24;
	mul.wide.u32 	%rd119, %r91, 8;
	add.s64 	%rd120, %rd1, %rd119;
	ld.global.f64 	%fd144, [%rd120];
	sub.f64 	%fd145, %fd143, %fd144;
	fma.rn.f64 	%fd233, %fd145, %fd145, %fd233;
$L__BB20_34:
	sqrt.rn.f64 	%fd238, %fd233;
	add.s32 	%r92, %r2, %r10;
	mul.wide.s32 	%rd121, %r92, 8;
	add.s64 	%rd122, %rd4, %rd121;
	st.global.f64 	[%rd122], %fd238;
	ld.global.f64 	%fd146, [%rd7];
	setp.gtu.f64 	%p55, %fd238, %fd146;
	mov.b16 	%rs59, 0;
	@%p55 bra 	$L__BB20_35;
	bra.uni 	$L__BB20_12;
$L__BB20_35:
	ld.global.u16 	%r93, [%rd5];
	mad.lo.s32 	%r94, %r47, %r93, %r106;
	mul.wide.u32 	%rd123, %r94, 8;
	add.s64 	%rd124, %rd3, %rd123;
	ld.global.f64 	%fd147, [%rd124];
	setp.gtu.f64 	%p56, %fd238, %fd147;
	@%p56 bra 	$L__BB20_9;
	bra.uni 	$L__BB20_12;
$L__BB20_36:
	and.b32  	%r30, %r47, 3;
	setp.lt.u32 	%p5, %r47, 4;
	mov.b16 	%rs64, 1;
	mov.b32 	%r118, 0;
	@%p5 bra 	$L__BB20_74;
	and.b32  	%r118, %r47, 2147483644;
	mov.b16 	%rs64, 1;
	mov.b32 	%r116, 0;
	cvt.s64.s32 	%rd43, %r2;
$L__BB20_38:
	ld.global.u16 	%rs63, [%rd5];
	cvt.u32.u16 	%r33, %rs63;
	setp.eq.s32 	%p6, %r116, %r33;
	@%p6 bra 	$L__BB20_47;
	add.s32 	%r58, %r116, %r2;
	mul.wide.s32 	%rd34, %r58, 8;
	add.s64 	%rd11, %rd4, %rd34;
	ld.global.f64 	%fd53, [%rd11];
	setp.le.f64 	%p7, %fd238, %fd53;
	@%p7 bra 	$L__BB20_47;
	mad.lo.s32 	%r59, %r47, %r33, %r116;
	mul.wide.u32 	%rd35, %r59, 8;
	add.s64 	%rd36, %rd3, %rd35;
	ld.global.f64 	%fd54, [%rd36];
	setp.le.f64 	%p8, %fd238, %fd54;
	@%p8 bra 	$L__BB20_47;
	and.b16  	%rs27, %rs64, 255;
	setp.eq.s16 	%p9, %rs27, 0;
	mov.f64 	%fd210, 0d0000000000000000;
	mov.f64 	%fd235, %fd238;
	@%p9 bra 	$L__BB20_44;
	add.s32 	%r60, %r2, %r33;
	mul.wide.s32 	%rd37, %r60, 8;
	add.s64 	%rd38, %rd4, %rd37;
	mov.b64 	%rd39, 0;
	st.global.u64 	[%rd38], %rd39;
	ld.global.f64 	%fd56, [%rd11];
	setp.ge.f64 	%p10, %fd56, 0d0000000000000000;
	ld.global.u16 	%rs63, [%rd5];
	mov.b16 	%rs64, 0;
	mov.f64 	%fd238, %fd210;
	@%p10 bra 	$L__BB20_47;
	cvt.u32.u16 	%r61, %rs63;
	mad.lo.s32 	%r62, %r47, %r61, %r116;
	mul.wide.u32 	%rd40, %r62, 8;
	add.s64 	%rd41, %rd3, %rd40;
	ld.global.f64 	%fd58, [%rd41];
	setp.ge.f64 	%p11, %fd58, 0d0000000000000000;
	mov.f64 	%fd235, 0d0000000000000000;
	mov.f64 	%fd238, %fd210;
	@%p11 bra 	$L__BB20_47;
$L__BB20_44:
	mov.b64 	%rd42, 0;
	st.global.u64 	[%rd11], %rd42;
	setp.gt.f64 	%p12, %fd235, 0d0000000000000000;
	@%p12 bra 	$L__BB20_46;
	ld.global.u16 	%rs63, [%rd5];
	mov.b16 	%rs64, 0;
	mov.f64 	%fd238, %fd235;
	bra.uni 	$L__BB20_47;
$L__BB20_46:
	cvt.u16.u32 	%rs63, %r116;
	st.global.u16 	[%rd5], %rs63;
	ld.global.f64 	%fd238, [%rd11];
	mov.b16 	%rs64, 0;
$L__BB20_47:
	add.s32 	%r34, %r116, 1;
	cvt.u32.u16 	%r35, %rs63;
	setp.eq.s32 	%p13, %r34, %r35;
	cvt.s64.s32 	%rd44, %r116;
	add.s64 	%rd45, %rd44, %rd43;
	shl.b64 	%rd46, %rd45, 3;
	add.s64 	%rd12, %rd4, %rd46;
	@%p13 bra 	$L__BB20_56;
	ld.global.f64 	%fd59, [%rd12+8];
	setp.le.f64 	%p14, %fd238, %fd59;
	@%p14 bra 	$L__BB20_56;
	mul.lo.s32 	%r63, %r47, %r35;
	cvt.u64.u32 	%rd47, %r63;
	cvt.u64.u32 	%rd13, %r116;
	add.s64 	%rd48, %rd47, %rd13;
	shl.b64 	%rd49, %rd48, 3;
	add.s64 	%rd50, %rd3, %rd49;
	ld.global.f64 	%fd60, [%rd50+8];
	setp.le.f64 	%p15, %fd238, %fd60;
	@%p15 bra 	$L__BB20_56;
	and.b16  	%rs32, %rs64, 255;
	setp.eq.s16 	%p16, %rs32, 0;
	mov.f64 	%fd211, 0d0000000000000000;
	mov.f64 	%fd237, %fd238;
	@%p16 bra 	$L__BB20_53;
	add.s32 	%r64, %r2, %r35;
	mul.wide.s32 	%rd51, %r64, 8;
	add.s64 	%rd52, %rd4, %rd51;
	mov.b64 	%rd53, 0;
	st.global.u64 	[%rd52], %rd53;
	ld.global.f64 	%fd62, [%rd12+8];
	setp.ge.f64 	%p17, %fd62, 0d0000000000000000;
	ld.global.u16 	%rs63, [%rd5];
	mov.b16 	%rs64, 0;
	mov.f64 	%fd238, %fd211;
	@%p17 bra 	$L__BB20_56;
	cvt.u32.u16 	%r65, %rs63;
	mul.lo.s32 	%r66, %r47, %r65;
	cvt.u64.u32 	%rd54, %r66;
	add.s64 	%rd55, %rd54, %rd13;
	shl.b64 	%rd56, %rd55, 3;
	add.s64 	%rd57, %rd3, %rd56;
	ld.global.f64 	%fd64, [%rd57+8];
	setp.ge.f64 	%p18, %fd64, 0d0000000000000000;
	mov.f64 	%fd237, 0d0000000000000000;
	mov.f64 	%fd238, %fd211;
	@%p18 bra 	$L__BB20_56;
$L__BB20_53:
	mov.b64 	%rd58, 0;
	st.global.u64 	[%rd12+8], %rd58;
	setp.gt.f64 	%p19, %fd237, 0d0000000000000000;
	@%p19 bra 	$L__BB20_55;
	ld.global.u16 	%rs63, [%rd5];
	mov.b16 	%rs64, 0;
	mov.f64 	%fd238, %fd237;
	bra.uni 	$L__BB20_56;
$L__BB20_55:
	cvt.u16.u32 	%rs63, %r34;
	st.global.u16 	[%rd5], %rs63;
	ld.global.f64 	%fd238, [%rd12+8];
	mov.b16 	%rs64, 0;
$L__BB20_56:
	add.s32 	%r36, %r116, 2;
	cvt.u32.u16 	%r37, %rs63;
	setp.eq.s32 	%p20, %r36, %r37;
	@%p20 bra 	$L__BB20_65;
	ld.global.f64 	%fd65, [%rd12+16];
	setp.le.f64 	%p21, %fd238, %fd65;
	@%p21 bra 	$L__BB20_65;
	mul.lo.s32 	%r67, %r47, %r37;
	cvt.u64.u32 	%rd59, %r67;
	cvt.u64.u32 	%rd14, %r116;
	add.s64 	%rd60, %rd59, %rd14;
	shl.b64 	%rd61, %rd60, 3;
	add.s64 	%rd62, %rd3, %rd61;
	ld.global.f64 	%fd66, [%rd62+16];
	setp.le.f64 	%p22, %fd238, %fd66;
	@%p22 bra 	$L__BB20_65;
	and.b16  	%rs37, %rs64, 255;
	setp.eq.s16 	%p23, %rs37, 0;
	mov.f64 	%fd212, 0d0000000000000000;
	mov.f64 	%fd239, %fd238;
	@%p23 bra 	$L__BB20_62;
	add.s32 	%r68, %r2, %r37;
	mul.wide.s32 	%rd63, %r68, 8;
	add.s64 	%rd64, %rd4, %rd63;
	mov.b64 	%rd65, 0;
	st.global.u64 	[%rd64], %rd65;
	ld.global.f64 	%fd68, [%rd12+16];
	setp.ge.f64 	%p24, %fd68, 0d0000000000000000;
	ld.global.u16 	%rs63, [%rd5];
	mov.b16 	%rs64, 0;
	mov.f64 	%fd238, %fd212;
	@%p24 bra 	$L__BB20_65;
	cvt.u32.u16 	%r69, %rs63;
	mul.lo.s32 	%r70, %r47, %r69;
	cvt.u64.u32 	%rd66, %r70;
	add.s64 	%rd67, %rd66, %rd14;
	shl.b64 	%rd68, %rd67, 3;
	add.s64 	%rd69, %rd3, %rd68;
	ld.global.f64 	%fd70, [%rd69+16];
	setp.ge.f64 	%p25, %fd70, 0d0000000000000000;
	mov.f64 	%fd239, 0d0000000000000000;
	mov.f64 	%fd238, %fd212;
	@%p25 bra 	$L__BB20_65;
$L__BB20_62:
	mov.b64 	%rd70, 0;
	st.global.u64 	[%rd12+16], %rd70;
	setp.gt.f64 	%p26, %fd239, 0d0000000000000000;
	@%p26 bra 	$L__BB20_64;
	ld.global.u16 	%rs63, [%rd5];
	mov.b16 	%rs64, 0;
	mov.f64 	%fd238, %fd239;
	bra.uni 	$L__BB20_65;
$L__BB20_64:
	cvt.u16.u32 	%rs63, %r36;
	st.global.u16 	[%rd5], %rs63;
	ld.global.f64 	%fd238, [%rd12+16];
	mov.b16 	%rs64, 0;
$L__BB20_65:
	add.s32 	%r38, %r116, 3;
	cvt.u32.u16 	%r39, %rs63;
	setp.eq.s32 	%p27, %r38, %r39;
	@%p27 bra 	$L__BB20_73;
	ld.global.f64 	%fd71, [%rd12+24];
	setp.le.f64 	%p28, %fd238, %fd71;
	@%p28 bra 	$L__BB20_73;
	mul.lo.s32 	%r71, %r47, %r39;
	cvt.u64.u32 	%rd71, %r71;
	cvt.u64.u32 	%rd15, %r116;
	add.s64 	%rd72, %rd71, %rd15;
	shl.b64 	%rd73, %rd72, 3;
	add.s64 	%rd74, %rd3, %rd73;
	ld.global.f64 	%fd72, [%rd74+24];
	setp.le.f64 	%p29, %fd238, %fd72;
	@%p29 bra 	$L__BB20_73;
	and.b16  	%rs42, %rs64, 255;
	setp.eq.s16 	%p30, %rs42, 0;
	mov.f64 	%fd213, 0d0000000000000000;
	mov.f64 	%fd241, %fd238;
	@%p30 bra 	$L__BB20_71;
	add.s32 	%r72, %r2, %r39;
	mul.wide.s32 	%rd75, %r72, 8;
	add.s64 	%rd76, %rd4, %rd75;
	mov.b64 	%rd77, 0;
	st.global.u64 	[%rd76], %rd77;
	ld.global.f64 	%fd74, [%rd12+24];
	setp.ge.f64 	%p31, %fd74, 0d0000000000000000;
	mov.b16 	%rs64, 0;
	mov.f64 	%fd238, %fd213;
	@%p31 bra 	$L__BB20_73;
	ld.global.u16 	%r73, [%rd5];
	mul.lo.s32 	%r74, %r47, %r73;
	cvt.u64.u32 	%rd78, %r74;
	add.s64 	%rd79, %rd78, %rd15;
	shl.b64 	%rd80, %rd79, 3;
	add.s64 	%rd81, %rd3, %rd80;
	ld.global.f64 	%fd76, [%rd81+24];
	setp.ge.f64 	%p32, %fd76, 0d0000000000000000;
	mov.f64 	%fd241, 0d0000000000000000;
	mov.f64 	%fd238, %fd213;
	@%p32 bra 	$L__BB20_73;
$L__BB20_71:
	mov.b64 	%rd82, 0;
	st.global.u64 	[%rd12+24], %rd82;
	setp.leu.f64 	%p33, %fd241, 0d0000000000000000;
	mov.b16 	%rs64, 0;
	mov.f64 	%fd238, %fd241;
	@%p33 bra 	$L__BB20_73;
	st.global.u16 	[%rd5], %r38;
	ld.global.f64 	%fd238, [%rd12+24];
$L__BB20_73:
	add.s32 	%r116, %r116, 4;
	setp.ne.s32 	%p34, %r116, %r118;
	@%p34 bra 	$L__BB20_38;
$L__BB20_74:
	setp.eq.s32 	%p35, %r30, 0;
	@%p35 bra 	$L__BB20_85;
	mov.b32 	%r119, 0;
$L__BB20_76:
	.pragma "nounroll";
	ld.global.u16 	%r44, [%rd5];
	setp.eq.s32 	%p36, %r118, %r44;
	@%p36 bra 	$L__BB20_84;
	add.s32 	%r76, %r118, %r2;
	mul.wide.s32 	%rd83, %r76, 8;
	add.s64 	%rd16, %rd4, %rd83;
	ld.global.f64 	%fd77, [%rd16];
	setp.le.f64 	%p37, %fd238, %fd77;
	@%p37 bra 	$L__BB20_84;
	mad.lo.s32 	%r77, %r47, %r44, %r118;
	mul.wide.u32 	%rd84, %r77, 8;
	add.s64 	%rd85, %rd3, %rd84;
	ld.global.f64 	%fd78, [%rd85];
	setp.le.f64 	%p38, %fd238, %fd78;
	@%p38 bra 	$L__BB20_84;
	and.b16  	%rs47, %rs64, 255;
	setp.eq.s16 	%p39, %rs47, 0;
	mov.f64 	%fd214, 0d0000000000000000;
	mov.f64 	%fd246, %fd238;
	@%p39 bra 	$L__BB20_82;
	add.s32 	%r78, %r2, %r44;
	mul.wide.s32 	%rd86, %r78, 8;
	add.s64 	%rd87, %rd4, %rd86;
	mov.b64 	%rd88, 0;
	st.global.u64 	[%rd87], %rd88;
	ld.global.f64 	%fd80, [%rd16];
	setp.ge.f64 	%p40, %fd80, 0d0000000000000000;
	mov.b16 	%rs64, 0;
	mov.f64 	%fd238, %fd214;
	@%p40 bra 	$L__BB20_84;
	ld.global.u16 	%r79, [%rd5];
	mad.lo.s32 	%r80, %r47, %r79, %r118;
	mul.wide.u32 	%rd89, %r80, 8;
	add.s64 	%rd90, %rd3, %rd89;
	ld.global.f64 	%fd82, [%rd90];
	setp.ge.f64 	%p41, %fd82, 0d0000000000000000;
	mov.f64 	%fd246, 0d0000000000000000;
	mov.f64 	%fd238, %fd214;
	@%p41 bra 	$L__BB20_84;
$L__BB20_82:
	mov.b64 	%rd91, 0;
	st.global.u64 	[%rd16], %rd91;
	setp.leu.f64 	%p42, %fd246, 0d0000000000000000;
	mov.b16 	%rs64, 0;
	mov.f64 	%fd238, %fd246;
	@%p42 bra 	$L__BB20_84;
	st.global.u16 	[%rd5], %r118;
	ld.global.f64 	%fd238, [%rd16];
$L__BB20_84:
	add.s32 	%r118, %r118, 1;
	add.s32 	%r119, %r119, 1;
	setp.ne.s32 	%p43, %r119, %r30;
	@%p43 bra 	$L__BB20_76;
$L__BB20_85:
	st.global.f64 	[%rd6], %fd238;
$L__BB20_86:
	ret;

}
.entry _Z9elkanFunKPdS_PtS_S_S_S_iiiS0_PbS_(
	.param .u64 .ptr .align 1 _Z9elkanFunKPdS_PtS_S_S_S_iiiS0_PbS__param_0,
	.param .u64 .ptr .align 1 _Z9elkanFunKPdS_PtS_S_S_S_iiiS0_PbS__param_1,
	.param .u64 .ptr .align 1 _Z9elkanFunKPdS_PtS_S_S_S_iiiS0_PbS__param_2,
	.param .u64 .ptr .align 1 _Z9elkanFunKPdS_PtS_S_S_S_iiiS0_PbS__param_3,
	.param .u64 .ptr .align 1 _Z9elkanFunKPdS_PtS_S_S_S_iiiS0_PbS__param_4,
	.param .u64 .ptr .align 1 _Z9elkanFunKPdS_PtS_S_S_S_iiiS0_PbS__param_5,
	.param .u64 .ptr .align 1 _Z9elkanFunKPdS_PtS_S_S_S_iiiS0_PbS__param_6,
	.param .u32 _Z9elkanFunKPdS_PtS_S_S_S_iiiS0_PbS__param_7,
	.param .u32 _Z9elkanFunKPdS_PtS_S_S_S_iiiS0_PbS__param_8,
	.param .u32 _Z9elkanFunKPdS_PtS_S_S_S_iiiS0_PbS__param_9,
	.param .u64 .ptr .align 1 _Z9elkanFunKPdS_PtS_S_S_S_iiiS0_PbS__param_10,
	.param .u64 .ptr .align 1 _Z9elkanFunKPdS_PtS_S_S_S_iiiS0_PbS__param_11,
	.param .u64 .ptr .align 1 _Z9elkanFunKPdS_PtS_S_S_S_iiiS0_PbS__param_12
)
{
	.reg .pred 	%p<19>;
	.reg .b16 	%rs<3>;
	.reg .b32 	%r<45>;
	.reg .b64 	%rd<53>;
	.reg .b64 	%fd<88>;

	ld.param.u64 	%rd13, [_Z9elkanFunKPdS_PtS_S_S_S_iiiS0_PbS__param_0];
	ld.param.u64 	%rd14, [_Z9elkanFunKPdS_PtS_S_S_S_iiiS0_PbS__param_1];
	ld.param.u64 	%rd9, [_Z9elkanFunKPdS_PtS_S_S_S_iiiS0_PbS__param_5];
	ld.param.u64 	%rd10, [_Z9elkanFunKPdS_PtS_S_S_S_iiiS0_PbS__param_6];
	ld.param.u32 	%r21, [_Z9elkanFunKPdS_PtS_S_S_S_iiiS0_PbS__param_7];
	ld.param.u32 	%r22, [_Z9elkanFunKPdS_PtS_S_S_S_iiiS0_PbS__param_8];
	ld.param.u32 	%r23, [_Z9elkanFunKPdS_PtS_S_S_S_iiiS0_PbS__param_9];
	ld.param.u64 	%rd11, [_Z9elkanFunKPdS_PtS_S_S_S_iiiS0_PbS__param_10];
	ld.param.u64 	%rd12, [_Z9elkanFunKPdS_PtS_S_S_S_iiiS0_PbS__param_11];
	cvta.to.global.u64 	%rd1, %rd14;
	cvta.to.global.u64 	%rd2, %rd13;
	mov.u32 	%r24, %ctaid.x;
	mov.u32 	%r25, %ntid.x;
	mov.u32 	%r26, %tid.x;
	mad.lo.s32 	%r1, %r24, %r25, %r26;
	div.s32 	%r2, %r1, %r21;
	mul.lo.s32 	%r27, %r2, %r21;
	sub.s32 	%r3, %r1, %r27;
	setp.ge.s32 	%p3, %r2, %r23;
	@%p3 bra 	$L__BB21_18;
	ld.param.u64 	%rd52, [_Z9elkanFunKPdS_PtS_S_S_S_iiiS0_PbS__param_4];
	ld.param.u64 	%rd51, [_Z9elkanFunKPdS_PtS_S_S_S_iiiS0_PbS__param_3];
	ld.param.u64 	%rd50, [_Z9elkanFunKPdS_PtS_S_S_S_iiiS0_PbS__param_2];
	cvta.to.global.u64 	%rd15, %rd51;
	cvta.to.global.u64 	%rd16, %rd11;
	cvta.to.global.u64 	%rd17, %rd52;
	cvta.to.global.u64 	%rd18, %rd50;
	cvta.to.global.u64 	%rd19, %rd9;
	mul.wide.s32 	%rd20, %r2, 2;
	add.s64 	%rd21, %rd18, %rd20;
	ld.global.u16 	%rs1, [%rd21];
	add.s64 	%rd22, %rd16, %rd20;
	st.global.u16 	[%rd22], %rs1;
	mul.wide.s32 	%rd23, %r2, 8;
	add.s64 	%rd24, %rd17, %rd23;
	ld.global.f64 	%fd1, [%rd24];
	cvt.u32.u16 	%r28, %rs1;
	mul.wide.u32 	%rd25, %r28, 8;
	add.s64 	%rd26, %rd19, %rd25;
	ld.global.f64 	%fd14, [%rd26];
	setp.leu.f64 	%p5, %fd1, %fd14;
	mul.wide.s32 	%rd27, %r1, 8;
	add.s64 	%rd3, %rd15, %rd27;
	mov.pred 	%p18, 0;
	@%p5 bra 	$L__BB21_4;
	ld.global.f64 	%fd15, [%rd3];
	setp.ltu.f64 	%p7, %fd1, %fd15;
	@%p7 bra 	$L__BB21_4;
	mad.lo.s32 	%r30, %r21, %r28, %r3;
	cvta.to.global.u64 	%rd28, %rd10;
	mul.wide.s32 	%rd29, %r30, 8;
	add.s64 	%rd30, %rd28, %rd29;
	ld.global.f64 	%fd16, [%rd30];
	setp.ge.f64 	%p18, %fd1, %fd16;
$L__BB21_4:
	cvt.s64.s32 	%rd31, %r1;
	selp.u16 	%rs2, 1, 0, %p18;
	cvta.to.global.u64 	%rd32, %rd12;
	add.s64 	%rd33, %rd32, %rd31;
	st.global.u8 	[%rd33], %rs2;
	not.pred 	%p8, %p18;
	@%p8 bra 	$L__BB21_18;
	setp.lt.s32 	%p9, %r22, 1;
	mov.f64 	%fd87, 0d0000000000000000;
	@%p9 bra 	$L__BB21_17;
	mul.lo.s32 	%r4, %r2, %r22;
	mul.lo.s32 	%r5, %r3, %r22;
	and.b32  	%r6, %r22, 7;
	setp.lt.u32 	%p10, %r22, 8;
	mov.f64 	%fd87, 0d0000000000000000;
	mov.b32 	%r43, 0;
	@%p10 bra 	$L__BB21_9;
	and.b32  	%r43, %r22, 2147483640;
	neg.s32 	%r41, %r43;
	add.s64 	%rd4, %rd2, 32;
	add.s64 	%rd5, %rd1, 32;
	mov.f64 	%fd87, 0d0000000000000000;
	mov.u32 	%r39, %r5;
	mov.u32 	%r40, %r4;
$L__BB21_8:
	.pragma "nounroll";
	mul.wide.s32 	%rd34, %r40, 8;
	add.s64 	%rd35, %rd4, %rd34;
	mul.wide.s32 	%rd36, %r39, 8;
	add.s64 	%rd37, %rd5, %rd36;
	ld.global.f64 	%fd21, [%rd35+-32];
	ld.global.f64 	%fd22, [%rd37+-32];
	sub.f64 	%fd23, %fd21, %fd22;
	fma.rn.f64 	%fd24, %fd23, %fd23, %fd87;
	ld.global.f64 	%fd25, [%rd35+-24];
	ld.global.f64 	%fd26, [%rd37+-24];
	sub.f64 	%fd27, %fd25, %fd26;
	fma.rn.f64 	%fd28, %fd27, %fd27, %fd24;
	ld.global.f64 	%fd29, [%rd35+-16];
	ld.global.f64 	%fd30, [%rd37+-16];
	sub.f64 	%fd31, %fd29, %fd30;
	fma.rn.f64 	%fd32, %fd31, %fd31, %fd28;
	ld.global.f64 	%fd33, [%rd35+-8];
	ld.global.f64 	%fd34, [%rd37+-8];
	sub.f64 	%fd35, %fd33, %fd34;
	fma.rn.f64 	%fd36, %fd35, %fd35, %fd32;
	ld.global.f64 	%fd37, [%rd35];
	ld.global.f64 	%fd38, [%rd37];
	sub.f64 	%fd39, %fd37, %fd38;
	fma.rn.f64 	%fd40, %fd39, %fd39, %fd36;
	ld.global.f64 	%fd41, [%rd35+8];
	ld.global.f64 	%fd42, [%rd37+8];
	sub.f64 	%fd43, %fd41, %fd42;
	fma.rn.f64 	%fd44, %fd43, %fd43, %fd40;
	ld.global.f64 	%fd45, [%rd35+16];
	ld.global.f64 	%fd46, [%rd37+16];
	sub.f64 	%fd47, %fd45, %fd46;
	fma.rn.f64 	%fd48, %fd47, %fd47, %fd44;
	ld.global.f64 	%fd49, [%rd35+24];
	ld.global.f64 	%fd50, [%rd37+24];
	sub.f64 	%fd51, %fd49, %fd50;
	fma.rn.f64 	%fd87, %fd51, %fd51, %fd48;
	add.s32 	%r41, %r41, 8;
	add.s32 	%r40, %r40, 8;
	add.s32 	%r39, %r39, 8;
	setp.ne.s32 	%p11, %r41, 0;
	@%p11 bra 	$L__BB21_8;
$L__BB21_9:
	setp.eq.s32 	%p12, %r6, 0;
	@%p12 bra 	$L__BB21_17;
	and.b32  	%r16, %r22, 3;
	setp.lt.u32 	%p13, %r6, 4;
	@%p13 bra 	$L__BB21_12;
	add.s32 	%r32, %r43, %r4;
	mul.wide.s32 	%rd38, %r32, 8;
	add.s64 	%rd39, %rd2, %rd38;
	ld.global.f64 	%fd53, [%rd39];
	add.s32 	%r33, %r43, %r5;
	mul.wide.s32 	%rd40, %r33, 8;
	add.s64 	%rd41, %rd1, %rd40;
	ld.global.f64 	%fd54, [%rd41];
	sub.f64 	%fd55, %fd53, %fd54;
	fma.rn.f64 	%fd56, %fd55, %fd55, %fd87;
	ld.global.f64 	%fd57, [%rd39+8];
	ld.global.f64 	%fd58, [%rd41+8];
	sub.f64 	%fd59, %fd57, %fd58;
	fma.rn.f64 	%fd60, %fd59, %fd59, %fd56;
	ld.global.f64 	%fd61, [%rd39+16];
	ld.global.f64 	%fd62, [%rd41+16];
	sub.f64 	%fd63, %fd61, %fd62;
	fma.rn.f64 	%fd64, %fd63, %fd63, %fd60;
	ld.global.f64 	%fd65, [%rd39+24];
	ld.global.f64 	%fd66, [%rd41+24];
	sub.f64 	%fd67, %fd65, %fd66;
	fma.rn.f64 	%fd87, %fd67, %fd67, %fd64;
	add.s32 	%r43, %r43, 4;
$L__BB21_12:
	setp.eq.s32 	%p14, %r16, 0;
	@%p14 bra 	$L__BB21_17;
	setp.eq.s32 	%p15, %r16, 1;
	@%p15 bra 	$L__BB21_15;
	add.s32 	%r34, %r43, %r4;
	mul.wide.s32 	%rd42, %r34, 8;
	add.s64 	%rd43, %rd2, %rd42;
	ld.global.f64 	%fd69, [%rd43];
	add.s32 	%r35, %r43, %r5;
	mul.wide.s32 	%rd44, %r35, 8;
	add.s64 	%rd45, %rd1, %rd44;
	ld.global.f64 	%fd70, [%rd45];
	sub.f64 	%fd71, %fd69, %fd70;
	fma.rn.f64 	%fd72, %fd71, %fd71, %fd87;
	ld.global.f64 	%fd73, [%rd43+8];
	ld.global.f64 	%fd74, [%rd45+8];
	sub.f64 	%fd75, %fd73, %fd74;
	fma.rn.f64 	%fd87, %fd75, %fd75, %fd72;
	add.s32 	%r43, %r43, 2;
$L__BB21_15:
	and.b32  	%r36, %r22, 1;
	setp.eq.b32 	%p16, %r36, 1;
	not.pred 	%p17, %p16;
	@%p17 bra 	$L__BB21_17;
	add.s32 	%r37, %r43, %r4;
	mul.wide.s32 	%rd46, %r37, 8;
	add.s64 	%rd47, %rd2, %rd46;
	ld.global.f64 	%fd76, [%rd47];
	add.s32 	%r38, %r43, %r5;
	mul.wide.s32 	%rd48, %r38, 8;
	add.s64 	%rd49, %rd1, %rd48;
	ld.global.f64 	%fd77, [%rd49];
	sub.f64 	%fd78, %fd76, %fd77;
	fma.rn.f64 	%fd87, %fd78, %fd78, %fd87;
$L__BB21_17:
	sqrt.rn.f64 	%fd79, %fd87;
	st.global.f64 	[%rd3], %fd79;
$L__BB21_18:
	ret;

}
.entry _Z11fbelkanFunKPdS_PtS_S_S_S_S_PbiiiS0_S_(
	.param .u64 .ptr .align 1 _Z11fbelkanFunKPdS_PtS_S_S_S_S_PbiiiS0_S__param_0,
	.param .u64 .ptr .align 1 _Z11fbelkanFunKPdS_PtS_S_S_S_S_PbiiiS0_S__param_1,
	.param .u64 .ptr .align 1 _Z11fbelkanFunKPdS_PtS_S_S_S_S_PbiiiS0_S__param_2,
	.param .u64 .ptr .align 1 _Z11fbelkanFunKPdS_PtS_S_S_S_S_PbiiiS0_S__param_3,
	.param .u64 .ptr .align 1 _Z11fbelkanFunKPdS_PtS_S_S_S_S_PbiiiS0_S__param_4,
	.param .u64 .ptr .align 1 _Z11fbelkanFunKPdS_PtS_S_S_S_S_PbiiiS0_S__param_5,
	.param .u64 .ptr .align 1 _Z11fbelkanFunKPdS_PtS_S_S_S_S_PbiiiS0_S__param_6,
	.param .u64 .ptr .align 1 _Z11fbelkanFunKPdS_PtS_S_S_S_S_PbiiiS0_S__param_7,
	.param .u64 .ptr .align 1 _Z11fbelkanFunKPdS_PtS_S_S_S_S_PbiiiS0_S__param_8,
	.param .u32 _Z11fbelkanFunKPdS_PtS_S_S_S_S_PbiiiS0_S__param_9,
	.param .u32 _Z11fbelkanFunKPdS_PtS_S_S_S_S_PbiiiS0_S__param_10,
	.param .u32 _Z11fbelkanFunKPdS_PtS_S_S_S_S_PbiiiS0_S__param_11,
	.param .u64 .ptr .align 1 _Z11fbelkanFunKPdS_PtS_S_S_S_S_PbiiiS0_S__param_12,
	.param .u64 .ptr .align 1 _Z11fbelkanFunKPdS_PtS_S_S_S_S_PbiiiS0_S__param_13
)
{
	.reg .pred 	%p<19>;
	.reg .b16 	%rs<3>;
	.reg .b32 	%r<44>;
	.reg .b64 	%rd<57>;
	.reg .b64 	%fd<90>;

	ld.param.u64 	%rd14, [_Z11fbelkanFunKPdS_PtS_S_S_S_S_PbiiiS0_S__param_0];
	ld.param.u64 	%rd15, [_Z11fbelkanFunKPdS_PtS_S_S_S_S_PbiiiS0_S__param_1];
	ld.param.u64 	%rd7, [_Z11fbelkanFunKPdS_PtS_S_S_S_S_PbiiiS0_S__param_3];
	ld.param.u64 	%rd9, [_Z11fbelkanFunKPdS_PtS_S_S_S_S_PbiiiS0_S__param_6];
	ld.param.u64 	%rd10, [_Z11fbelkanFunKPdS_PtS_S_S_S_S_PbiiiS0_S__param_7];
	ld.param.u32 	%r24, [_Z11fbelkanFunKPdS_PtS_S_S_S_S_PbiiiS0_S__param_9];
	ld.param.u32 	%r22, [_Z11fbelkanFunKPdS_PtS_S_S_S_S_PbiiiS0_S__param_10];
	ld.param.u32 	%r23, [_Z11fbelkanFunKPdS_PtS_S_S_S_S_PbiiiS0_S__param_11];
	ld.param.u64 	%rd12, [_Z11fbelkanFunKPdS_PtS_S_S_S_S_PbiiiS0_S__param_12];
	ld.param.u64 	%rd13, [_Z11fbelkanFunKPdS_PtS_S_S_S_S_PbiiiS0_S__param_13];
	cvta.to.global.u64 	%rd1, %rd15;
	cvta.to.global.u64 	%rd2, %rd14;
	mov.u32 	%r25, %ctaid.x;
	mov.u32 	%r26, %ntid.x;
	mov.u32 	%r27, %tid.x;
	mad.lo.s32 	%r1, %r25, %r26, %r27;
	div.s32 	%r2, %r1, %r23;
	mul.lo.s32 	%r28, %r2, %r23;
	sub.s32 	%r3, %r1, %r28;
	setp.ge.s32 	%p3, %r2, %r24;
	@%p3 bra 	$L__BB22_18;
	ld.param.u64 	%rd55, [_Z11fbelkanFunKPdS_PtS_S_S_S_S_PbiiiS0_S__param_4];
	ld.param.u64 	%rd54, [_Z11fbelkanFunKPdS_PtS_S_S_S_S_PbiiiS0_S__param_2];
	cvta.to.global.u64 	%rd16, %rd54;
	cvta.to.global.u64 	%rd17, %rd12;
	cvta.to.global.u64 	%rd18, %rd55;
	cvta.to.global.u64 	%rd19, %rd7;
	mul.wide.s32 	%rd20, %r2, 2;
	add.s64 	%rd21, %rd16, %rd20;
	ld.global.u16 	%rs1, [%rd21];
	add.s64 	%rd22, %rd17, %rd20;
	st.global.u16 	[%rd22], %rs1;
	mul.wide.s32 	%rd23, %r2, 8;
	add.s64 	%rd24, %rd18, %rd23;
	ld.global.f64 	%fd1, [%rd24];
	mul.wide.s32 	%rd25, %r1, 8;
	add.s64 	%rd3, %rd19, %rd25;
	ld.global.f64 	%fd14, [%rd3];
	setp.ltu.f64 	%p5, %fd1, %fd14;
	mov.pred 	%p18, 0;
	@%p5 bra 	$L__BB22_4;
	cvt.u32.u16 	%r29, %rs1;
	mad.lo.s32 	%r4, %r23, %r29, %r3;
	cvta.to.global.u64 	%rd26, %rd9;
	mul.wide.s32 	%rd27, %r4, 8;
	add.s64 	%rd28, %rd26, %rd27;
	ld.global.f64 	%fd15, [%rd28];
	cvta.to.global.u64 	%rd29, %rd10;
	add.s64 	%rd31, %rd29, %rd23;
	ld.global.f64 	%fd16, [%rd31];
	sub.f64 	%fd17, %fd15, %fd16;
	setp.ltu.f64 	%p7, %fd1, %fd17;
	@%p7 bra 	$L__BB22_4;
	cvta.to.global.u64 	%rd32, %rd13;
	add.s64 	%rd34, %rd32, %rd27;
	ld.global.f64 	%fd18, [%rd34];
	setp.ge.f64 	%p18, %fd1, %fd18;
$L__BB22_4:
	ld.param.u64 	%rd56, [_Z11fbelkanFunKPdS_PtS_S_S_S_S_PbiiiS0_S__param_8];
	cvt.s64.s32 	%rd35, %r1;
	selp.u16 	%rs2, 1, 0, %p18;
	cvta.to.global.u64 	%rd36, %rd56;
	add.s64 	%rd37, %rd36, %rd35;
	st.global.u8 	[%rd37], %rs2;
	not.pred 	%p8, %p18;
	@%p8 bra 	$L__BB22_18;
	setp.lt.s32 	%p9, %r22, 1;
	mov.f64 	%fd89, 0d0000000000000000;
	@%p9 bra 	$L__BB22_17;
	mul.lo.s32 	%r5, %r2, %r22;
	mul.lo.s32 	%r6, %r3, %r22;
	and.b32  	%r7, %r22, 7;
	setp.lt.u32 	%p10, %r22, 8;
	mov.f64 	%fd89, 0d0000000000000000;
	mov.b32 	%r42, 0;
	@%p10 bra 	$L__BB22_9;
	and.b32  	%r42, %r22, 2147483640;
	neg.s32 	%r40, %r42;
	add.s64 	%rd4, %rd2, 32;
	add.s64 	%rd5, %rd1, 32;
	mov.f64 	%fd89, 0d0000000000000000;
	mov.u32 	%r38, %r6;
	mov.u32 	%r39, %r5;
$L__BB22_8:
	.pragma "nounroll";
	mul.wide.s32 	%rd38, %r39, 8;
	add.s64 	%rd39, %rd4, %rd38;
	mul.wide.s32 	%rd40, %r38, 8;
	add.s64 	%rd41, %rd5, %rd40;
	ld.global.f64 	%fd23, [%rd39+-32];
	ld.global.f64 	%fd24, [%rd41+-32];
	sub.f64 	%fd25, %fd23, %fd24;
	fma.rn.f64 	%fd26, %fd25, %fd25, %fd89;
	ld.global.f64 	%fd27, [%rd39+-24];
	ld.global.f64 	%fd28, [%rd41+-24];
	sub.f64 	%fd29, %fd27, %fd28;
	fma.rn.f64 	%fd30, %fd29, %fd29, %fd26;
	ld.global.f64 	%fd31, [%rd39+-16];
	ld.global.f64 	%fd32, [%rd41+-16];
	sub.f64 	%fd33, %fd31, %fd32;
	fma.rn.f64 	%fd34, %fd33, %fd33, %fd30;
	ld.global.f64 	%fd35, [%rd39+-8];
	ld.global.f64 	%fd36, [%rd41+-8];
	sub.f64 	%fd37, %fd35, %fd36;
	fma.rn.f64 	%fd38, %fd37, %fd37, %fd34;
	ld.global.f64 	%fd39, [%rd39];
	ld.global.f64 	%fd40, [%rd41];
	sub.f64 	%fd41, %fd39, %fd40;
	fma.rn.f64 	%fd42, %fd41, %fd41, %fd38;
	ld.global.f64 	%fd43, [%rd39+8];
	ld.global.f64 	%fd44, [%rd41+8];
	sub.f64 	%fd45, %fd43, %fd44;
	fma.rn.f64 	%fd46, %fd45, %fd45, %fd42;
	ld.global.f64 	%fd47, [%rd39+16];
	ld.global.f64 	%fd48, [%rd41+16];
	sub.f64 	%fd49, %fd47, %fd48;
	fma.rn.f64 	%fd50, %fd49, %fd49, %fd46;
	ld.global.f64 	%fd51, [%rd39+24];
	ld.global.f64 	%fd52, [%rd41+24];
	sub.f64 	%fd53, %fd51, %fd52;
	fma.rn.f64 	%fd89, %fd53, %fd53, %fd50;
	add.s32 	%r40, %r40, 8;
	add.s32 	%r39, %r39, 8;
	add.s32 	%r38, %r38, 8;
	setp.ne.s32 	%p11, %r40, 0;
	@%p11 bra 	$L__BB22_8;
$L__BB22_9:
	setp.eq.s32 	%p12, %r7, 0;
	@%p12 bra 	$L__BB22_17;
	and.b32  	%r17, %r22, 3;
	setp.lt.u32 	%p13, %r7, 4;
	@%p13 bra 	$L__BB22_12;
	add.s32 	%r31, %r42, %r5;
	mul.wide.s32 	%rd42, %r31, 8;
	add.s64 	%rd43, %rd2, %rd42;
	ld.global.f64 	%fd55, [%rd43];
	add.s32 	%r32, %r42, %r6;
	mul.wide.s32 	%rd44, %r32, 8;
	add.s64 	%rd45, %rd1, %rd44;
	ld.global.f64 	%fd56, [%rd45];
	sub.f64 	%fd57, %fd55, %fd56;
	fma.rn.f64 	%fd58, %fd57, %fd57, %fd89;
	ld.global.f64 	%fd59, [%rd43+8];
	ld.global.f64 	%fd60, [%rd45+8];
	sub.f64 	%fd61, %fd59, %fd60;
	fma.rn.f64 	%fd62, %fd61, %fd61, %fd58;
	ld.global.f64 	%fd63, [%rd43+16];
	ld.global.f64 	%fd64, [%rd45+16];
	sub.f64 	%fd65, %fd63, %fd64;
	fma.rn.f64 	%fd66, %fd65, %fd65, %fd62;
	ld.global.f64 	%fd67, [%rd43+24];
	ld.global.f64 	%fd68, [%rd45+24];
	sub.f64 	%fd69, %fd67, %fd68;
	fma.rn.f64 	%fd89, %fd69, %fd69, %fd66;
	add.s32 	%r42, %r42, 4;
$L__BB22_12:
	setp.eq.s32 	%p14, %r17, 0;
	@%p14 bra 	$L__BB22_17;
	setp.eq.s32 	%p15, %r17, 1;
	@%p15 bra 	$L__BB22_15;
	add.s32 	%r33, %r42, %r5;
	mul.wide.s32 	%rd46, %r33, 8;
	add.s64 	%rd47, %rd2, %rd46;
	ld.global.f64 	%fd71, [%rd47];
	add.s32 	%r34, %r42, %r6;
	mul.wide.s32 	%rd48, %r34, 8;
	add.s64 	%rd49, %rd1, %rd48;
	ld.global.f64 	%fd72, [%rd49];
	sub.f64 	%fd73, %fd71, %fd72;
	fma.rn.f64 	%fd74, %fd73, %fd73, %fd89;
	ld.global.f64 	%fd75, [%rd47+8];
	ld.global.f64 	%fd76, [%rd49+8];
	sub.f64 	%fd77, %fd75, %fd76;
	fma.rn.f64 	%fd89, %fd77, %fd77, %fd74;
	add.s32 	%r42, %r42, 2;
$L__BB22_15:
	and.b32  	%r35, %r22, 1;
	setp.eq.b32 	%p16, %r35, 1;
	not.pred 	%p17, %p16;
	@%p17 bra 	$L__BB22_17;
	add.s32 	%r36, %r42, %r5;
	mul.wide.s32 	%rd50, %r36, 8;
	add.s64 	%rd51, %rd2, %rd50;
	ld.global.f64 	%fd78, [%rd51];
	add.s32 	%r37, %r42, %r6;
	mul.wide.s32 	%rd52, %r37, 8;
	add.s64 	%rd53, %rd1, %rd52;
	ld.global.f64 	%fd79, [%rd53];
	sub.f64 	%fd80, %fd78, %fd79;
	fma.rn.f64 	%fd89, %fd80, %fd80, %fd89;
$L__BB22_17:
	sqrt.rn.f64 	%fd81, %fd89;
	st.global.f64 	[%rd3], %fd81;
$L__BB22_18:
	ret;

}
.entry _Z11moelkanFunKPdS_PtS_S_S_S_S_PbiiiS0_S_S_S_(
	.param .u64 .ptr .align 1 _Z11moelkanFunKPdS_PtS_S_S_S_S_PbiiiS0_S_S_S__param_0,
	.param .u64 .ptr .align 1 _Z11moelkanFunKPdS_PtS_S_S_S_S_PbiiiS0_S_S_S__param_1,
	.param .u64 .ptr .align 1 _Z11moelkanFunKPdS_PtS_S_S_S_S_PbiiiS0_S_S_S__param_2,
	.param .u64 .ptr .align 1 _Z11moelkanFunKPdS_PtS_S_S_S_S_PbiiiS0_S_S_S__param_3,
	.param .u64 .ptr .align 1 _Z11moelkanFunKPdS_PtS_S_S_S_S_PbiiiS0_S_S_S__param_4,
	.param .u64 .ptr .align 1 _Z11moelkanFunKPdS_PtS_S_S_S_S_PbiiiS0_S_S_S__param_5,
	.param .u64 .ptr .align 1 _Z11moelkanFunKPdS_PtS_S_S_S_S_PbiiiS0_S_S_S__param_6,
	.param .u64 .ptr .align 1 _Z11moelkanFunKPdS_PtS_S_S_S_S_PbiiiS0_S_S_S__param_7,
	.param .u64 .ptr .align 1 _Z11moelkanFunKPdS_PtS_S_S_S_S_PbiiiS0_S_S_S__param_8,
	.param .u32 _Z11moelkanFunKPdS_PtS_S_S_S_S_PbiiiS0_S_S_S__param_9,
	.param .u32 _Z11moelkanFunKPdS_PtS_S_S_S_S_PbiiiS0_S_S_S__param_10,
	.param .u32 _Z11moelkanFunKPdS_PtS_S_S_S_S_PbiiiS0_S_S_S__param_11,
	.param .u64 .ptr .align 1 _Z11moelkanFunKPdS_PtS_S_S_S_S_PbiiiS0_S_S_S__param_12,
	.param .u64 .ptr .align 1 _Z11moelkanFunKPdS_PtS_S_S_S_S_PbiiiS0_S_S_S__param_13,
	.param .u64 .ptr .align 1 _Z11moelkanFunKPdS_PtS_S_S_S_S_PbiiiS0_S_S_S__param_14,
	.param .u64 .ptr .align 1 _Z11moelkanFunKPdS_PtS_S_S_S_S_PbiiiS0_S_S_S__param_15
)
{
	.reg .pred 	%p<21>;
	.reg .b16 	%rs<3>;
	.reg .b32 	%r<45>;
	.reg .b64 	%rd<68>;
	.reg .b64 	%fd<95>;

	ld.param.u64 	%rd16, [_Z11moelkanFunKPdS_PtS_S_S_S_S_PbiiiS0_S_S_S__param_0];
	ld.param.u64 	%rd17, [_Z11moelkanFunKPdS_PtS_S_S_S_S_PbiiiS0_S_S_S__param_1];
	ld.param.u64 	%rd6, [_Z11moelkanFunKPdS_PtS_S_S_S_S_PbiiiS0_S_S_S__param_3];
	ld.param.u64 	%rd8, [_Z11moelkanFunKPdS_PtS_S_S_S_S_PbiiiS0_S_S_S__param_5];
	ld.param.u64 	%rd9, [_Z11moelkanFunKPdS_PtS_S_S_S_S_PbiiiS0_S_S_S__param_6];
	ld.param.u64 	%rd10, [_Z11moelkanFunKPdS_PtS_S_S_S_S_PbiiiS0_S_S_S__param_7];
	ld.param.u64 	%rd11, [_Z11moelkanFunKPdS_PtS_S_S_S_S_PbiiiS0_S_S_S__param_8];
	ld.param.u32 	%r24, [_Z11moelkanFunKPdS_PtS_S_S_S_S_PbiiiS0_S_S_S__param_9];
	ld.param.u32 	%r22, [_Z11moelkanFunKPdS_PtS_S_S_S_S_PbiiiS0_S_S_S__param_10];
	ld.param.u32 	%r23, [_Z11moelkanFunKPdS_PtS_S_S_S_S_PbiiiS0_S_S_S__param_11];
	ld.param.u64 	%rd12, [_Z11moelkanFunKPdS_PtS_S_S_S_S_PbiiiS0_S_S_S__param_12];
	ld.param.u64 	%rd13, [_Z11moelkanFunKPdS_PtS_S_S_S_S_PbiiiS0_S_S_S__param_13];
	ld.param.u64 	%rd14, [_Z11moelkanFunKPdS_PtS_S_S_S_S_PbiiiS0_S_S_S__param_14];
	ld.param.u64 	%rd15, [_Z11moelkanFunKPdS_PtS_S_S_S_S_PbiiiS0_S_S_S__param_15];
	cvta.to.global.u64 	%rd1, %rd17;
	cvta.to.global.u64 	%rd2, %rd16;
	mov.u32 	%r25, %ctaid.x;
	mov.u32 	%r26, %ntid.x;
	mov.u32 	%r27, %tid.x;
	mad.lo.s32 	%r1, %r25, %r26, %r27;
	div.s32 	%r2, %r1, %r23;
	mul.lo.s32 	%r28, %r2, %r23;
	sub.s32 	%r3, %r1, %r28;
	setp.ge.s32 	%p3, %r2, %r24;
	@%p3 bra 	$L__BB23_19;
	ld.param.u64 	%rd67, [_Z11moelkanFunKPdS_PtS_S_S_S_S_PbiiiS0_S_S_S__param_4];
	ld.param.u64 	%rd66, [_Z11moelkanFunKPdS_PtS_S_S_S_S_PbiiiS0_S_S_S__param_2];
	cvta.to.global.u64 	%rd18, %rd66;
	cvta.to.global.u64 	%rd19, %rd12;
	cvta.to.global.u64 	%rd20, %rd67;
	cvta.to.global.u64 	%rd21, %rd8;
	mul.wide.s32 	%rd22, %r2, 2;
	add.s64 	%rd23, %rd18, %rd22;
	ld.global.u16 	%rs1, [%rd23];
	add.s64 	%rd24, %rd19, %rd22;
	st.global.u16 	[%rd24], %rs1;
	mul.wide.s32 	%rd25, %r2, 8;
	add.s64 	%rd26, %rd20, %rd25;
	ld.global.f64 	%fd1, [%rd26];
	cvt.u32.u16 	%r29, %rs1;
	mul.wide.u32 	%rd27, %r29, 8;
	add.s64 	%rd28, %rd21, %rd27;
	ld.global.f64 	%fd15, [%rd28];
	setp.leu.f64 	%p5, %fd1, %fd15;
	mov.pred 	%p20, 0;
	@%p5 bra 	$L__BB23_5;
	mad.lo.s32 	%r4, %r23, %r29, %r3;
	cvta.to.global.u64 	%rd29, %rd9;
	mul.wide.s32 	%rd30, %r4, 8;
	add.s64 	%rd31, %rd29, %rd30;
	ld.global.f64 	%fd16, [%rd31];
	cvta.to.global.u64 	%rd32, %rd10;
	add.s64 	%rd34, %rd32, %rd25;
	ld.global.f64 	%fd2, [%rd34];
	sub.f64 	%fd17, %fd16, %fd2;
	setp.ltu.f64 	%p7, %fd1, %fd17;
	@%p7 bra 	$L__BB23_5;
	cvta.to.global.u64 	%rd35, %rd14;
	add.s64 	%rd37, %rd35, %rd30;
	ld.global.f64 	%fd18, [%rd37];
	add.f64 	%fd19, %fd18, %fd18;
	sub.f64 	%fd20, %fd19, %fd2;
	cvta.to.global.u64 	%rd38, %rd15;
	mul.wide.s32 	%rd39, %r3, 8;
	add.s64 	%rd40, %rd38, %rd39;
	ld.global.f64 	%fd21, [%rd40];
	sub.f64 	%fd22, %fd20, %fd21;
	setp.eq.f64 	%p9, %fd22, 0d0000000000000000;
	@%p9 bra 	$L__BB23_5;
	cvta.to.global.u64 	%rd41, %rd13;
	add.s64 	%rd43, %rd41, %rd30;
	ld.global.f64 	%fd23, [%rd43];
	setp.ge.f64 	%p20, %fd1, %fd23;
$L__BB23_5:
	selp.u16 	%rs2, 1, 0, %p20;
	cvt.s64.s32 	%rd44, %r1;
	cvta.to.global.u64 	%rd45, %rd11;
	add.s64 	%rd46, %rd45, %rd44;
	st.global.u8 	[%rd46], %rs2;
	not.pred 	%p10, %p20;
	@%p10 bra 	$L__BB23_19;
	setp.lt.s32 	%p11, %r22, 1;
	mov.f64 	%fd94, 0d0000000000000000;
	@%p11 bra 	$L__BB23_18;
	mul.lo.s32 	%r5, %r2, %r22;
	mul.lo.s32 	%r6, %r3, %r22;
	and.b32  	%r7, %r22, 7;
	setp.lt.u32 	%p12, %r22, 8;
	mov.f64 	%fd94, 0d0000000000000000;
	mov.b32 	%r43, 0;
	@%p12 bra 	$L__BB23_10;
	and.b32  	%r43, %r22, 2147483640;
	neg.s32 	%r41, %r43;
	add.s64 	%rd3, %rd2, 32;
	add.s64 	%rd4, %rd1, 32;
	mov.f64 	%fd94, 0d0000000000000000;
	mov.u32 	%r39, %r6;
	mov.u32 	%r40, %r5;
$L__BB23_9:
	.pragma "nounroll";
	mul.wide.s32 	%rd47, %r40, 8;
	add.s64 	%rd48, %rd3, %rd47;
	mul.wide.s32 	%rd49, %r39, 8;
	add.s64 	%rd50, %rd4, %rd49;
	ld.global.f64 	%fd28, [%rd48+-32];
	ld.global.f64 	%fd29, [%rd50+-32];
	sub.f64 	%fd30, %fd28, %fd29;
	fma.rn.f64 	%fd31, %fd30, %fd30, %fd94;
	ld.global.f64 	%fd32, [%rd48+-24];
	ld.global.f64 	%fd33, [%rd50+-24];
	sub.f64 	%fd34, %fd32, %fd33;
	fma.rn.f64 	%fd35, %fd34, %fd34, %fd31;
	ld.global.f64 	%fd36, [%rd48+-16];
	ld.global.f64 	%fd37, [%rd50+-16];
	sub.f64 	%fd38, %fd36, %fd37;
	fma.rn.f64 	%fd39, %fd38, %fd38, %fd35;
	ld.global.f64 	%fd40, [%rd48+-8];
	ld.global.f64 	%fd41, [%rd50+-8];
	sub.f64 	%fd42, %fd40, %fd41;
	fma.rn.f64 	%fd43, %fd42, %fd42, %fd39;
	ld.global.f64 	%fd44, [%rd48];
	ld.global.f64 	%fd45, [%rd50];
	sub.f64 	%fd46, %fd44, %fd45;
	fma.rn.f64 	%fd47, %fd46, %fd46, %fd43;
	ld.global.f64 	%fd48, [%rd48+8];
	ld.global.f64 	%fd49, [%rd50+8];
	sub.f64 	%fd50, %fd48, %fd49;
	fma.rn.f64 	%fd51, %fd50, %fd50, %fd47;
	ld.global.f64 	%fd52, [%rd48+16];
	ld.global.f64 	%fd53, [%rd50+16];
	sub.f64 	%fd54, %fd52, %fd53;
	fma.rn.f64 	%fd55, %fd54, %fd54, %fd51;
	ld.global.f64 	%fd56, [%rd48+24];
	ld.global.f64 	%fd57, [%rd50+24];
	sub.f64 	%fd58, %fd56, %fd57;
	fma.rn.f64 	%fd94, %fd58, %fd58, %fd55;
	add.s32 	%r41, %r41, 8;
	add.s32 	%r40, %r40, 8;
	add.s32 	%r39, %r39, 8;
	setp.ne.s32 	%p13, %r41, 0;
	@%p13 bra 	$L__BB23_9;
$L__BB23_10:
	setp.eq.s32 	%p14, %r7, 0;
	@%p14 bra 	$L__BB23_18;
	and.b32  	%r17, %r22, 3;
	setp.lt.u32 	%p15, %r7, 4;
	@%p15 bra 	$L__BB23_13;
	add.s32 	%r32, %r43, %r5;
	mul.wide.s32 	%rd51, %r32, 8;
	add.s64 	%rd52, %rd2, %rd51;
	ld.global.f64 	%fd60, [%rd52];
	add.s32 	%r33, %r43, %r6;
	mul.wide.s32 	%rd53, %r33, 8;
	add.s64 	%rd54, %rd1, %rd53;
	ld.global.f64 	%fd61, [%rd54];
	sub.f64 	%fd62, %fd60, %fd61;
	fma.rn.f64 	%fd63, %fd62, %fd62, %fd94;
	ld.global.f64 	%fd64, [%rd52+8];
	ld.global.f64 	%fd65, [%rd54+8];
	sub.f64 	%fd66, %fd64, %fd65;
	fma.rn.f64 	%fd67, %fd66, %fd66, %fd63;
	ld.global.f64 	%fd68, [%rd52+16];
	ld.global.f64 	%fd69, [%rd54+16];
	sub.f64 	%fd70, %fd68, %fd69;
	fma.rn.f64 	%fd71, %fd70, %fd70, %fd67;
	ld.global.f64 	%fd72, [%rd52+24];
	ld.global.f64 	%fd73, [%rd54+24];
	sub.f64 	%fd74, %fd72, %fd73;
	fma.rn.f64 	%fd94, %fd74, %fd74, %fd71;
	add.s32 	%r43, %r43, 4;
$L__BB23_13:
	setp.eq.s32 	%p16, %r17, 0;
	@%p16 bra 	$L__BB23_18;
	setp.eq.s32 	%p17, %r17, 1;
	@%p17 bra 	$L__BB23_16;
	add.s32 	%r34, %r43, %r5;
	mul.wide.s32 	%rd55, %r34, 8;
	add.s64 	%rd56, %rd2, %rd55;
	ld.global.f64 	%fd76, [%rd56];
	add.s32 	%r35, %r43, %r6;
	mul.wide.s32 	%rd57, %r35, 8;
	add.s64 	%rd58, %rd1, %rd57;
	ld.global.f64 	%fd77, [%rd58];
	sub.f64 	%fd78, %fd76, %fd77;
	fma.rn.f64 	%fd79, %fd78, %fd78, %fd94;
	ld.global.f64 	%fd80, [%rd56+8];
	ld.global.f64 	%fd81, [%rd58+8];
	sub.f64 	%fd82, %fd80, %fd81;
	fma.rn.f64 	%fd94, %fd82, %fd82, %fd79;
	add.s32 	%r43, %r43, 2;
$L__BB23_16:
	and.b32  	%r36, %r22, 1;
	setp.eq.b32 	%p18, %r36, 1;
	not.pred 	%p19, %p18;
	@%p19 bra 	$L__BB23_18;
	add.s32 	%r37, %r43, %r5;
	mul.wide.s32 	%rd59, %r37, 8;
	add.s64 	%rd60, %rd2, %rd59;
	ld.global.f64 	%fd83, [%rd60];
	add.s32 	%r38, %r43, %r6;
	mul.wide.s32 	%rd61, %r38, 8;
	add.s64 	%rd62, %rd1, %rd61;
	ld.global.f64 	%fd84, [%rd62];
	sub.f64 	%fd85, %fd83, %fd84;
	fma.rn.f64 	%fd94, %fd85, %fd85, %fd94;
$L__BB23_18:
	sqrt.rn.f64 	%fd86, %fd94;
	cvta.to.global.u64 	%rd63, %rd6;
	mul.wide.s32 	%rd64, %r1, 8;
	add.s64 	%rd65, %rd63, %rd64;
	st.global.f64 	[%rd65], %fd86;
$L__BB23_19:
	ret;

}
.entry _Z11elkCombineKPdS_iiPtPbS_(
	.param .u64 .ptr .align 1 _Z11elkCombineKPdS_iiPtPbS__param_0,
	.param .u64 .ptr .align 1 _Z11elkCombineKPdS_iiPtPbS__param_1,
	.param .u32 _Z11elkCombineKPdS_iiPtPbS__param_2,
	.param .u32 _Z11elkCombineKPdS_iiPtPbS__param_3,
	.param .u64 .ptr .align 1 _Z11elkCombineKPdS_iiPtPbS__param_4,
	.param .u64 .ptr .align 1 _Z11elkCombineKPdS_iiPtPbS__param_5,
	.param .u64 .ptr .align 1 _Z11elkCombineKPdS_iiPtPbS__param_6
)
{
	.reg .pred 	%p<18>;
	.reg .b16 	%rs<17>;
	.reg .b32 	%r<28>;
	.reg .b64 	%rd<23>;
	.reg .b64 	%fd<16>;

	ld.param.u64 	%rd13, [_Z11elkCombineKPdS_iiPtPbS__param_0];
	ld.param.u64 	%rd11, [_Z11elkCombineKPdS_iiPtPbS__param_1];
	ld.param.u32 	%r17, [_Z11elkCombineKPdS_iiPtPbS__param_2];
	ld.param.u32 	%r18, [_Z11elkCombineKPdS_iiPtPbS__param_3];
	ld.param.u64 	%rd12, [_Z11elkCombineKPdS_iiPtPbS__param_4];
	ld.param.u64 	%rd14, [_Z11elkCombineKPdS_iiPtPbS__param_5];
	cvta.to.global.u64 	%rd1, %rd13;
	cvta.to.global.u64 	%rd2, %rd14;
	mov.u32 	%r19, %ctaid.x;
	mov.u32 	%r20, %ntid.x;
	mov.u32 	%r21, %tid.x;
	mad.lo.s32 	%r1, %r19, %r20, %r21;
	setp.ge.s32 	%p1, %r1, %r18;
	setp.lt.s32 	%p2, %r17, 1;
	or.pred  	%p3, %p1, %p2;
	@%p3 bra 	$L__BB24_22;
	cvta.to.global.u64 	%rd15, %rd11;
	cvta.to.global.u64 	%rd16, %rd12;
	mul.lo.s32 	%r2, %r17, %r1;
	mul.wide.s32 	%rd17, %r1, 8;
	add.s64 	%rd3, %rd15, %rd17;
	mul.wide.s32 	%rd18, %r1, 2;
	add.s64 	%rd4, %rd16, %rd18;
	and.b32  	%r3, %r17, 3;
	setp.lt.u32 	%p4, %r17, 4;
	mov.b32 	%r25, 0;
	@%p4 bra 	$L__BB24_16;
	and.b32  	%r25, %r17, 2147483644;
	neg.s32 	%r24, %r25;
	add.s64 	%rd5, %rd2, 1;
	add.s64 	%rd6, %rd1, 16;
	mov.b16 	%rs15, 1;
	mov.u32 	%r23, %r2;
$L__BB24_3:
	cvt.s64.s32 	%rd19, %r23;
	add.s64 	%rd7, %rd5, %rd19;
	mul.wide.s32 	%rd20, %r23, 8;
	add.s64 	%rd8, %rd6, %rd20;
	ld.global.u8 	%rs7, [%rd7+-1];
	setp.eq.s16 	%p5, %rs7, 0;
	@%p5 bra 	$L__BB24_6;
	ld.global.f64 	%fd1, [%rd8+-16];
	ld.global.f64 	%fd2, [%rd3];
	setp.geu.f64 	%p6, %fd1, %fd2;
	@%p6 bra 	$L__BB24_6;
	add.s16 	%rs8, %rs15, -1;
	st.global.u16 	[%rd4], %rs8;
	ld.global.f64 	%fd3, [%rd8+-16];
	st.global.f64 	[%rd3], %fd3;
$L__BB24_6:
	ld.global.u8 	%rs9, [%rd7];
	setp.eq.s16 	%p7, %rs9, 0;
	@%p7 bra 	$L__BB24_9;
	ld.global.f64 	%fd4, [%rd8+-8];
	ld.global.f64 	%fd5, [%rd3];
	setp.geu.f64 	%p8, %fd4, %fd5;
	@%p8 bra 	$L__BB24_9;
	st.global.u16 	[%rd4], %rs15;
	ld.global.f64 	%fd6, [%rd8+-8];
	st.global.f64 	[%rd3], %fd6;
$L__BB24_9:
	ld.global.u8 	%rs10, [%rd7+1];
	setp.eq.s16 	%p9, %rs10, 0;
	@%p9 bra 	$L__BB24_12;
	ld.global.f64 	%fd7, [%rd8];
	ld.global.f64 	%fd8, [%rd3];
	setp.geu.f64 	%p10, %fd7, %fd8;
	@%p10 bra 	$L__BB24_12;
	add.s16 	%rs11, %rs15, 1;
	st.global.u16 	[%rd4], %rs11;
	ld.global.f64 	%fd9, [%rd8];
	st.global.f64 	[%rd3], %fd9;
$L__BB24_12:
	ld.global.u8 	%rs12, [%rd7+2];
	setp.eq.s16 	%p11, %rs12, 0;
	@%p11 bra 	$L__BB24_15;
	ld.global.f64 	%fd10, [%rd8+8];
	ld.global.f64 	%fd11, [%rd3];
	setp.geu.f64 	%p12, %fd10, %fd11;
	@%p12 bra 	$L__BB24_15;
	add.s16 	%rs13, %rs15, 2;
	st.global.u16 	[%rd4], %rs13;
	ld.global.f64 	%fd12, [%rd8+8];
	st.global.f64 	[%rd3], %fd12;
$L__BB24_15:
	add.s16 	%rs15, %rs15, 4;
	add.s32 	%r24, %r24, 4;
	add.s32 	%r23, %r23, 4;
	setp.ne.s32 	%p13, %r24, 0;
	@%p13 bra 	$L__BB24_3;
$L__BB24_16:
	setp.eq.s32 	%p14, %r3, 0;
	@%p14 bra 	$L__BB24_22;
	cvt.u16.u32 	%rs16, %r25;
	add.s32 	%r27, %r25, %r2;
	neg.s32 	%r26, %r3;
$L__BB24_18:
	.pragma "nounroll";
	cvt.s64.s32 	%rd21, %r27;
	mul.wide.s32 	%rd9, %r27, 8;
	add.s64 	%rd22, %rd2, %rd21;
	ld.global.u8 	%rs14, [%rd22];
	setp.eq.s16 	%p15, %rs14, 0;
	@%p15 bra 	$L__BB24_21;
	add.s64 	%rd10, %rd1, %rd9;
	ld.global.f64 	%fd13, [%rd10];
	ld.global.f64 	%fd14, [%rd3];
	setp.geu.f64 	%p16, %fd13, %fd14;
	@%p16 bra 	$L__BB24_21;
	st.global.u16 	[%rd4], %rs16;
	ld.global.f64 	%fd15, [%rd10];
	st.global.f64 	[%rd3], %fd15;
$L__BB24_21:
	add.s16 	%rs16, %rs16, 1;
	add.s32 	%r27, %r27, 1;
	add.s32 	%r26, %r26, 1;
	setp.ne.s32 	%p17, %r26, 0;
	@%p17 bra 	$L__BB24_18;
$L__BB24_22:
	ret;

}
.entry _Z10hamerlyFunPdS_PtS_S_S_S_iiiS0_Py(
	.param .u64 .ptr .align 1 _Z10hamerlyFunPdS_PtS_S_S_S_iiiS0_Py_param_0,
	.param .u64 .ptr .align 1 _Z10hamerlyFunPdS_PtS_S_S_S_iiiS0_Py_param_1,
	.param .u64 .ptr .align 1 _Z10hamerlyFunPdS_PtS_S_S_S_iiiS0_Py_param_2,
	.param .u64 .ptr .align 1 _Z10hamerlyFunPdS_PtS_S_S_S_iiiS0_Py_param_3,
	.param .u64 .ptr .align 1 _Z10hamerlyFunPdS_PtS_S_S_S_iiiS0_Py_param_4,
	.param .u64 .ptr .align 1 _Z10hamerlyFunPdS_PtS_S_S_S_iiiS0_Py_param_5,
	.param .u64 .ptr .align 1 _Z10hamerlyFunPdS_PtS_S_S_S_iiiS0_Py_param_6,
	.param .u32 _Z10hamerlyFunPdS_PtS_S_S_S_iiiS0_Py_param_7,
	.param .u32 _Z10hamerlyFunPdS_PtS_S_S_S_iiiS0_Py_param_8,
	.param .u32 _Z10hamerlyFunPdS_PtS_S_S_S_iiiS0_Py_param_9,
	.param .u64 .ptr .align 1 _Z10hamerlyFunPdS_PtS_S_S_S_iiiS0_Py_param_10,
	.param .u64 .ptr .align 1 _Z10hamerlyFunPdS_PtS_S_S_S_iiiS0_Py_param_11
)
{
	.reg .pred 	%p<35>;
	.reg .b16 	%rs<2>;
	.reg .b32 	%r<59>;
	.reg .b64 	%rd<55>;
	.reg .b64 	%fd<158>;

	ld.param.u64 	%rd15, [_Z10hamerlyFunPdS_PtS_S_S_S_iiiS0_Py_param_0];
	ld.param.u64 	%rd16, [_Z10hamerlyFunPdS_PtS_S_S_S_iiiS0_Py_param_1];
	ld.param.u64 	%rd10, [_Z10hamerlyFunPdS_PtS_S_S_S_iiiS0_Py_param_2];
	ld.param.u64 	%rd11, [_Z10hamerlyFunPdS_PtS_S_S_S_iiiS0_Py_param_3];
	ld.param.u64 	%rd12, [_Z10hamerlyFunPdS_PtS_S_S_S_iiiS0_Py_param_4];
	ld.param.u64 	%rd13, [_Z10hamerlyFunPdS_PtS_S_S_S_iiiS0_Py_param_5];
	ld.param.u32 	%r30, [_Z10hamerlyFunPdS_PtS_S_S_S_iiiS0_Py_param_7];
	ld.param.u32 	%r31, [_Z10hamerlyFunPdS_PtS_S_S_S_iiiS0_Py_param_8];
	ld.param.u32 	%r32, [_Z10hamerlyFunPdS_PtS_S_S_S_iiiS0_Py_param_9];
	ld.param.u64 	%rd14, [_Z10hamerlyFunPdS_PtS_S_S_S_iiiS0_Py_param_10];
	cvta.to.global.u64 	%rd1, %rd16;
	cvta.to.global.u64 	%rd2, %rd15;
	mov.u32 	%r33, %ctaid.x;
	mov.u32 	%r34, %ntid.x;
	mov.u32 	%r35, %tid.x;
	mad.lo.s32 	%r1, %r33, %r34, %r35;
	setp.ge.s32 	%p1, %r1, %r32;
	@%p1 bra 	$L__BB25_44;
	cvta.to.global.u64 	%rd17, %rd14;
	cvta.to.global.u64 	%rd18, %rd12;
	cvta.to.global.u64 	%rd19, %rd10;
	cvta.to.global.u64 	%rd20, %rd13;
	mul.wide.s32 	%rd21, %r1, 2;
	add.s64 	%rd22, %rd19, %rd21;
	ld.global.u16 	%rs1, [%rd22];
	add.s64 	%rd3, %rd17, %rd21;
	st.global.u16 	[%rd3], %rs1;
	mul.wide.s32 	%rd23, %r1, 8;
	add.s64 	%rd4, %rd18, %rd23;
	ld.global.f64 	%fd1, [%rd4];
	cvt.u32.u16 	%r36, %rs1;
	mul.wide.u32 	%rd24, %r36, 8;
	add.s64 	%rd25, %rd20, %rd24;
	ld.global.f64 	%fd49, [%rd25];
	setp.ltu.f64 	%p2, %fd1, %fd49;
	@%p2 bra 	$L__BB25_44;
	cvta.to.global.u64 	%rd26, %rd11;
	add.s64 	%rd5, %rd26, %rd23;
	ld.global.f64 	%fd50, [%rd5];
	setp.ltu.f64 	%p3, %fd1, %fd50;
	@%p3 bra 	$L__BB25_44;
	setp.lt.s32 	%p4, %r30, 1;
	mov.f64 	%fd155, 0d7FF0000000000000;
	mov.f64 	%fd156, %fd155;
	@%p4 bra 	$L__BB25_43;
	setp.lt.s32 	%p5, %r31, 1;
	mul.lo.s32 	%r2, %r31, %r1;
	@%p5 bra 	$L__BB25_21;
	and.b32  	%r3, %r31, 7;
	and.b32  	%r4, %r31, 3;
	and.b32  	%r5, %r31, 2147483640;
	and.b32  	%r6, %r31, 1;
	neg.s32 	%r7, %r5;
	add.s64 	%rd6, %rd2, 32;
	mov.f64 	%fd156, 0d7FF0000000000000;
	mov.b32 	%r49, 0;
	mov.f64 	%fd3, %fd156;
$L__BB25_6:
	setp.lt.u32 	%p25, %r31, 8;
	mul.lo.s32 	%r9, %r49, %r31;
	mov.f64 	%fd134, 0d0000000000000000;
	mov.b32 	%r53, 0;
	@%p25 bra 	$L__BB25_9;
	mul.wide.u32 	%rd28, %r9, 8;
	add.s64 	%rd29, %rd1, %rd28;
	add.s64 	%rd54, %rd29, 32;
	mov.f64 	%fd134, 0d0000000000000000;
	mov.u32 	%r50, %r2;
	mov.u32 	%r51, %r7;
$L__BB25_8:
	.pragma "nounroll";
	mul.wide.s32 	%rd30, %r50, 8;
	add.s64 	%rd31, %rd6, %rd30;
	ld.global.f64 	%fd65, [%rd31+-32];
	ld.global.f64 	%fd66, [%rd54+-32];
	sub.f64 	%fd67, %fd65, %fd66;
	fma.rn.f64 	%fd68, %fd67, %fd67, %fd134;
	ld.global.f64 	%fd69, [%rd31+-24];
	ld.global.f64 	%fd70, [%rd54+-24];
	sub.f64 	%fd71, %fd69, %fd70;
	fma.rn.f64 	%fd72, %fd71, %fd71, %fd68;
	ld.global.f64 	%fd73, [%rd31+-16];
	ld.global.f64 	%fd74, [%rd54+-16];
	sub.f64 	%fd75, %fd73, %fd74;
	fma.rn.f64 	%fd76, %fd75, %fd75, %fd72;
	ld.global.f64 	%fd77, [%rd31+-8];
	ld.global.f64 	%fd78, [%rd54+-8];
	sub.f64 	%fd79, %fd77, %fd78;
	fma.rn.f64 	%fd80, %fd79, %fd79, %fd76;
	ld.global.f64 	%fd81, [%rd31];
	ld.global.f64 	%fd82, [%rd54];
	sub.f64 	%fd83, %fd81, %fd82;
	fma.rn.f64 	%fd84, %fd83, %fd83, %fd80;
	ld.global.f64 	%fd85, [%rd31+8];
	ld.global.f64 	%fd86, [%rd54+8];
	sub.f64 	%fd87, %fd85, %fd86;
	fma.rn.f64 	%fd88, %fd87, %fd87, %fd84;
	ld.global.f64 	%fd89, [%rd31+16];
	ld.global.f64 	%fd90, [%rd54+16];
	sub.f64 	%fd91, %fd89, %fd90;
	fma.rn.f64 	%fd92, %fd91, %fd91, %fd88;
	ld.global.f64 	%fd93, [%rd31+24];
	ld.global.f64 	%fd94, [%rd54+24];
	sub.f64 	%fd95, %fd93, %fd94;
	fma.rn.f64 	%fd134, %fd95, %fd95, %fd92;
	add.s32 	%r51, %r51, 8;
	add.s32 	%r50, %r50, 8;
	add.s64 	%rd54, %rd54, 64;
	setp.eq.s32 	%p26, %r51, 0;
	mov.u32 	%r53, %r5;
	@%p26 bra 	$L__BB25_9;
	bra.uni 	$L__BB25_8;
$L__BB25_9:
	setp.eq.s32 	%p27, %r3, 0;
	@%p27 bra 	$L__BB25_17;
	add.s32 	%r42, %r3, -1;
	setp.lt.u32 	%p28, %r42, 3;
	@%p28 bra 	$L__BB25_12;
	add.s32 	%r43, %r53, %r2;
	mul.wide.s32 	%rd32, %r43, 8;
	add.s64 	%rd33, %rd2, %rd32;
	ld.global.f64 	%fd97, [%rd33];
	add.s32 	%r44, %r53, %r9;
	mul.wide.u32 	%rd34, %r44, 8;
	add.s64 	%rd35, %rd1, %rd34;
	ld.global.f64 	%fd98, [%rd35];
	sub.f64 	%fd99, %fd97, %fd98;
	fma.rn.f64 	%fd100, %fd99, %fd99, %fd134;
	ld.global.f64 	%fd101, [%rd33+8];
	cvt.u64.u32 	%rd36, %r9;
	cvt.u64.u32 	%rd37, %r53;
	add.s64 	%rd38, %rd37, %rd36;
	shl.b64 	%rd39, %rd38, 3;
	add.s64 	%rd40, %rd1, %rd39;
	ld.global.f64 	%fd102, [%rd40+8];
	sub.f64 	%fd103, %fd101, %fd102;
	fma.rn.f64 	%fd104, %fd103, %fd103, %fd100;
	ld.global.f64 	%fd105, [%rd33+16];
	ld.global.f64 	%fd106, [%rd40+16];
	sub.f64 	%fd107, %fd105, %fd106;
	fma.rn.f64 	%fd108, %fd107, %fd107, %fd104;
	ld.global.f64 	%fd109, [%rd33+24];
	ld.global.f64 	%fd110, [%rd40+24];
	sub.f64 	%fd111, %fd109, %fd110;
	fma.rn.f64 	%fd134, %fd111, %fd111, %fd108;
	add.s32 	%r53, %r53, 4;
$L__BB25_12:
	setp.eq.s32 	%p29, %r4, 0;
	@%p29 bra 	$L__BB25_17;
	setp.eq.s32 	%p30, %r4, 1;
	@%p30 bra 	$L__BB25_15;
	add.s32 	%r45, %r53, %r2;
	mul.wide.s32 	%rd41, %r45, 8;
	add.s64 	%rd42, %rd2, %rd41;
	ld.global.f64 	%fd113, [%rd42];
	add.s32 	%r46, %r53, %r9;
	mul.wide.u32 	%rd43, %r46, 8;
	add.s64 	%rd44, %rd1, %rd43;
	ld.global.f64 	%fd114, [%rd44];
	sub.f64 	%fd115, %fd113, %fd114;
	fma.rn.f64 	%fd116, %fd115, %fd115, %fd134;
	ld.global.f64 	%fd117, [%rd42+8];
	cvt.u64.u32 	%rd45, %r9;
	cvt.u64.u32 	%rd46, %r53;
	add.s64 	%rd47, %rd46, %rd45;
	shl.b64 	%rd48, %rd47, 3;
	add.s64 	%rd49, %rd1, %rd48;
	ld.global.f64 	%fd118, [%rd49+8];
	sub.f64 	%fd119, %fd117, %fd118;
	fma.rn.f64 	%fd134, %fd119, %fd119, %fd116;
	add.s32 	%r53, %r53, 2;
$L__BB25_15:
	setp.eq.s32 	%p31, %r6, 0;
	@%p31 bra 	$L__BB25_17;
	add.s32 	%r47, %r53, %r2;
	mul.wide.s32 	%rd50, %r47, 8;
	add.s64 	%rd51, %rd2, %rd50;
	ld.global.f64 	%fd120, [%rd51];
	add.s32 	%r48, %r53, %r9;
	mul.wide.u32 	%rd52, %r48, 8;
	add.s64 	%rd53, %rd1, %rd52;
	ld.global.f64 	%fd121, [%rd53];
	sub.f64 	%fd122, %fd120, %fd121;
	fma.rn.f64 	%fd134, %fd122, %fd122, %fd134;
$L__BB25_17:
	sqrt.rn.f64 	%fd155, %fd134;
	setp.lt.f64 	%p32, %fd155, %fd3;
	@%p32 bra 	$L__BB25_18;
	bra.uni 	$L__BB25_20;
$L__BB25_18:
	st.global.u16 	[%rd3], %r49;
	mov.f64 	%fd156, %fd3;
	mov.f64 	%fd3, %fd155;
$L__BB25_19:
	add.s32 	%r49, %r49, 1;
	setp.eq.s32 	%p34, %r49, %r30;
	@%p34 bra 	$L__BB25_43;
	bra.uni 	$L__BB25_6;
$L__BB25_20:
	setp.lt.f64 	%p33, %fd155, %fd156;
	selp.f64 	%fd156, %fd155, %fd156, %p33;
	mov.f64 	%fd155, %fd3;
	bra.uni 	$L__BB25_19;
$L__BB25_21:
	and.b32  	%r20, %r30, 7;
	setp.lt.u32 	%p6, %r30, 8;
	mov.f64 	%fd156, 0d7FF0000000000000;
	mov.b32 	%r57, 0;
	mov.f64 	%fd155, %fd156;
	@%p6 bra 	$L__BB25_27;
	and.b32  	%r57, %r30, 2147483640;
	mov.f64 	%fd156, 0d7FF0000000000000;
	mov.b32 	%r55, 0;
	mov.f64 	%fd136, %fd156;
$L__BB25_23:
	.pragma "nounroll";
	setp.leu.f64 	%p7, %fd136, 0d0000000000000000;
	@%p7 bra 	$L__BB25_25;
	st.global.u16 	[%rd3], %r55;
	mov.f64 	%fd155, 0d0000000000000000;
	mov.f64 	%fd138, %fd136;
	mov.f64 	%fd136, %fd155;
	bra.uni 	$L__BB25_26;
$L__BB25_25:
	setp.gt.f64 	%p8, %fd156, 0d0000000000000000;
	selp.f64 	%fd138, 0d0000000000000000, %fd156, %p8;
	mov.f64 	%fd155, %fd136;
$L__BB25_26:
	setp.gt.f64 	%p9, %fd138, 0d0000000000000000;
	selp.f64 	%fd156, 0d0000000000000000, %fd138, %p9;
	add.s32 	%r55, %r55, 8;
	setp.ne.s32 	%p10, %r55, %r57;
	@%p10 bra 	$L__BB25_23;
$L__BB25_27:
	setp.eq.s32 	%p11, %r20, 0;
	@%p11 bra 	$L__BB25_43;
	and.b32  	%r25, %r30, 3;
	setp.lt.u32 	%p12, %r20, 4;
	@%p12 bra 	$L__BB25_33;
	setp.gt.f64 	%p13, %fd155, 0d0000000000000000;
	@%p13 bra 	$L__BB25_31;
	setp.gt.f64 	%p14, %fd156, 0d0000000000000000;
	selp.f64 	%fd144, 0d0000000000000000, %fd156, %p14;
	bra.uni 	$L__BB25_32;
$L__BB25_31:
	st.global.u16 	[%rd3], %r57;
	mov.f64 	%fd157, 0d0000000000000000;
	mov.f64 	%fd144, %fd155;
	mov.f64 	%fd155, %fd157;
$L__BB25_32:
	setp.gt.f64 	%p15, %fd144, 0d0000000000000000;
	selp.f64 	%fd156, 0d0000000000000000, %fd144, %p15;
	add.s32 	%r57, %r57, 4;
$L__BB25_33:
	setp.eq.s32 	%p16, %r25, 0;
	@%p16 bra 	$L__BB25_43;
	setp.eq.s32 	%p17, %r25, 1;
	mov.f64 	%fd154, %fd155;
	@%p17 bra 	$L__BB25_39;
	setp.gt.f64 	%p18, %fd155, 0d0000000000000000;
	@%p18 bra 	$L__BB25_37;
	setp.gt.f64 	%p19, %fd156, 0d0000000000000000;
	selp.f64 	%fd150, 0d0000000000000000, %fd156, %p19;
	mov.f64 	%fd154, %fd155;
	bra.uni 	$L__BB25_38;
$L__BB25_37:
	st.global.u16 	[%rd3], %r57;
	mov.f64 	%fd154, 0d0000000000000000;
	mov.f64 	%fd150, %fd155;
	mov.f64 	%fd155, %fd154;
$L__BB25_38:
	setp.gt.f64 	%p20, %fd150, 0d0000000000000000;
	selp.f64 	%fd156, 0d0000000000000000, %fd150, %p20;
	add.s32 	%r57, %r57, 2;
$L__BB25_39:
	and.b32  	%r39, %r30, 1;
	setp.eq.b32 	%p21, %r39, 1;
	not.pred 	%p22, %p21;
	@%p22 bra 	$L__BB25_43;
	setp.gt.f64 	%p23, %fd154, 0d0000000000000000;
	@%p23 bra 	$L__BB25_42;
	setp.gt.f64 	%p24, %fd156, 0d0000000000000000;
	selp.f64 	%fd156, 0d0000000000000000, %fd156, %p24;
	mov.f64 	%fd155, %fd154;
	bra.uni 	$L__BB25_43;
$L__BB25_42:
	st.global.u16 	[%rd3], %r57;
	mov.f64 	%fd155, 0d0000000000000000;
	mov.f64 	%fd156, %fd154;
$L__BB25_43:
	st.global.f64 	[%rd4], %fd155;
	st.global.f64 	[%rd5], %fd156;
$L__BB25_44:
	ret;

}
.entry _Z11hamerlyFunKPdS_PtS_S_S_S_iiiS0_S_Pb(
	.param .u64 .ptr .align 1 _Z11hamerlyFunKPdS_PtS_S_S_S_iiiS0_S_Pb_param_0,
	.param .u64 .ptr .align 1 _Z11hamerlyFunKPdS_PtS_S_S_S_iiiS0_S_Pb_param_1,
	.param .u64 .ptr .align 1 _Z11hamerlyFunKPdS_PtS_S_S_S_iiiS0_S_Pb_param_2,
	.param .u64 .ptr .align 1 _Z11hamerlyFunKPdS_PtS_S_S_S_iiiS0_S_Pb_param_3,
	.param .u64 .ptr .align 1 _Z11hamerlyFunKPdS_PtS_S_S_S_iiiS0_S_Pb_param_4,
	.param .u64 .ptr .align 1 _Z11hamerlyFunKPdS_PtS_S_S_S_iiiS0_S_Pb_param_5,
	.param .u64 .ptr .align 1 _Z11hamerlyFunKPdS_PtS_S_S_S_iiiS0_S_Pb_param_6,
	.param .u32 _Z11hamerlyFunKPdS_PtS_S_S_S_iiiS0_S_Pb_param_7,
	.param .u32 _Z11hamerlyFunKPdS_PtS_S_S_S_iiiS0_S_Pb_param_8,
	.param .u32 _Z11hamerlyFunKPdS_PtS_S_S_S_iiiS0_S_Pb_param_9,
	.param .u64 .ptr .align 1 _Z11hamerlyFunKPdS_PtS_S_S_S_iiiS0_S_Pb_param_10,
	.param .u64 .ptr .align 1 _Z11hamerlyFunKPdS_PtS_S_S_S_iiiS0_S_Pb_param_11,
	.param .u64 .ptr .align 1 _Z11hamerlyFunKPdS_PtS_S_S_S_iiiS0_S_Pb_param_12
)
{
	.reg .pred 	%p<17>;
	.reg .b16 	%rs<2>;
	.reg .b32 	%r<42>;
	.reg .b64 	%rd<47>;
	.reg .b64 	%fd<87>;

	ld.param.u64 	%rd11, [_Z11hamerlyFunKPdS_PtS_S_S_S_iiiS0_S_Pb_param_0];
	ld.param.u64 	%rd12, [_Z11hamerlyFunKPdS_PtS_S_S_S_iiiS0_S_Pb_param_1];
	ld.param.u64 	%rd5, [_Z11hamerlyFunKPdS_PtS_S_S_S_iiiS0_S_Pb_param_2];
	ld.param.u64 	%rd6, [_Z11hamerlyFunKPdS_PtS_S_S_S_iiiS0_S_Pb_param_3];
	ld.param.u64 	%rd7, [_Z11hamerlyFunKPdS_PtS_S_S_S_iiiS0_S_Pb_param_4];
	ld.param.u64 	%rd8, [_Z11hamerlyFunKPdS_PtS_S_S_S_iiiS0_S_Pb_param_5];
	ld.param.u32 	%r20, [_Z11hamerlyFunKPdS_PtS_S_S_S_iiiS0_S_Pb_param_7];
	ld.param.u32 	%r21, [_Z11hamerlyFunKPdS_PtS_S_S_S_iiiS0_S_Pb_param_8];
	ld.param.u32 	%r22, [_Z11hamerlyFunKPdS_PtS_S_S_S_iiiS0_S_Pb_param_9];
	ld.param.u64 	%rd9, [_Z11hamerlyFunKPdS_PtS_S_S_S_iiiS0_S_Pb_param_11];
	ld.param.u64 	%rd10, [_Z11hamerlyFunKPdS_PtS_S_S_S_iiiS0_S_Pb_param_12];
	cvta.to.global.u64 	%rd1, %rd12;
	cvta.to.global.u64 	%rd2, %rd11;
	mov.u32 	%r23, %ctaid.x;
	mov.u32 	%r24, %ntid.x;
	mov.u32 	%r25, %tid.x;
	mad.lo.s32 	%r1, %r23, %r24, %r25;
	div.s32 	%r2, %r1, %r20;
	setp.ge.s32 	%p3, %r2, %r22;
	@%p3 bra 	$L__BB26_17;
	cvta.to.global.u64 	%rd13, %rd7;
	cvta.to.global.u64 	%rd14, %rd5;
	cvta.to.global.u64 	%rd15, %rd8;
	mul.wide.s32 	%rd16, %r2, 8;
	add.s64 	%rd17, %rd13, %rd16;
	ld.global.f64 	%fd1, [%rd17];
	mul.wide.s32 	%rd18, %r2, 2;
	add.s64 	%rd19, %rd14, %rd18;
	ld.global.u16 	%r26, [%rd19];
	mul.wide.u32 	%rd20, %r26, 8;
	add.s64 	%rd21, %rd15, %rd20;
	ld.global.f64 	%fd14, [%rd21];
	setp.leu.f64 	%p5, %fd1, %fd14;
	mov.pred 	%p16, 0;
	@%p5 bra 	$L__BB26_3;
	cvta.to.global.u64 	%rd22, %rd6;
	add.s64 	%rd24, %rd22, %rd16;
	ld.global.f64 	%fd15, [%rd24];
	setp.ge.f64 	%p16, %fd1, %fd15;
$L__BB26_3:
	cvt.s64.s32 	%rd25, %r2;
	selp.u16 	%rs1, 1, 0, %p16;
	cvta.to.global.u64 	%rd26, %rd10;
	add.s64 	%rd27, %rd26, %rd25;
	st.global.u8 	[%rd27], %rs1;
	not.pred 	%p6, %p16;
	@%p6 bra 	$L__BB26_17;
	setp.lt.s32 	%p7, %r21, 1;
	mov.f64 	%fd86, 0d0000000000000000;
	@%p7 bra 	$L__BB26_16;
	mul.lo.s32 	%r3, %r2, %r21;
	rem.s32 	%r28, %r1, %r20;
	mul.lo.s32 	%r4, %r28, %r21;
	and.b32  	%r5, %r21, 7;
	setp.lt.u32 	%p8, %r21, 8;
	mov.f64 	%fd86, 0d0000000000000000;
	mov.b32 	%r40, 0;
	@%p8 bra 	$L__BB26_8;
	and.b32  	%r40, %r21, 2147483640;
	neg.s32 	%r38, %r40;
	add.s64 	%rd3, %rd2, 32;
	add.s64 	%rd4, %rd1, 32;
	mov.f64 	%fd86, 0d0000000000000000;
	mov.u32 	%r36, %r4;
	mov.u32 	%r37, %r3;
$L__BB26_7:
	.pragma "nounroll";
	mul.wide.s32 	%rd28, %r37, 8;
	add.s64 	%rd29, %rd3, %rd28;
	mul.wide.s32 	%rd30, %r36, 8;
	add.s64 	%rd31, %rd4, %rd30;
	ld.global.f64 	%fd20, [%rd29+-32];
	ld.global.f64 	%fd21, [%rd31+-32];
	sub.f64 	%fd22, %fd20, %fd21;
	fma.rn.f64 	%fd23, %fd22, %fd22, %fd86;
	ld.global.f64 	%fd24, [%rd29+-24];
	ld.global.f64 	%fd25, [%rd31+-24];
	sub.f64 	%fd26, %fd24, %fd25;
	fma.rn.f64 	%fd27, %fd26, %fd26, %fd23;
	ld.global.f64 	%fd28, [%rd29+-16];
	ld.global.f64 	%fd29, [%rd31+-16];
	sub.f64 	%fd30, %fd28, %fd29;
	fma.rn.f64 	%fd31, %fd30, %fd30, %fd27;
	ld.global.f64 	%fd32, [%rd29+-8];
	ld.global.f64 	%fd33, [%rd31+-8];
	sub.f64 	%fd34, %fd32, %fd33;
	fma.rn.f64 	%fd35, %fd34, %fd34, %fd31;
	ld.global.f64 	%fd36, [%rd29];
	ld.global.f64 	%fd37, [%rd31];
	sub.f64 	%fd38, %fd36, %fd37;
	fma.rn.f64 	%fd39, %fd38, %fd38, %fd35;
	ld.global.f64 	%fd40, [%rd29+8];
	ld.global.f64 	%fd41, [%rd31+8];
	sub.f64 	%fd42, %fd40, %fd41;
	fma.rn.f64 	%fd43, %fd42, %fd42, %fd39;
	ld.global.f64 	%fd44, [%rd29+16];
	ld.global.f64 	%fd45, [%rd31+16];
	sub.f64 	%fd46, %fd44, %fd45;
	fma.rn.f64 	%fd47, %fd46, %fd46, %fd43;
	ld.global.f64 	%fd48, [%rd29+24];
	ld.global.f64 	%fd49, [%rd31+24];
	sub.f64 	%fd50, %fd48, %fd49;
	fma.rn.f64 	%fd86, %fd50, %fd50, %fd47;
	add.s32 	%r38, %r38, 8;
	add.s32 	%r37, %r37, 8;
	add.s32 	%r36, %r36, 8;
	setp.ne.s32 	%p9, %r38, 0;
	@%p9 bra 	$L__BB26_7;
$L__BB26_8:
	setp.eq.s32 	%p10, %r5, 0;
	@%p10 bra 	$L__BB26_16;
	and.b32  	%r15, %r21, 3;
	setp.lt.u32 	%p11, %r5, 4;
	@%p11 bra 	$L__BB26_11;
	add.s32 	%r29, %r40, %r3;
	mul.wide.s32 	%rd32, %r29, 8;
	add.s64 	%rd33, %rd2, %rd32;
	ld.global.f64 	%fd52, [%rd33];
	add.s32 	%r30, %r40, %r4;
	mul.wide.s32 	%rd34, %r30, 8;
	add.s64 	%rd35, %rd1, %rd34;
	ld.global.f64 	%fd53, [%rd35];
	sub.f64 	%fd54, %fd52, %fd53;
	fma.rn.f64 	%fd55, %fd54, %fd54, %fd86;
	ld.global.f64 	%fd56, [%rd33+8];
	ld.global.f64 	%fd57, [%rd35+8];
	sub.f64 	%fd58, %fd56, %fd57;
	fma.rn.f64 	%fd59, %fd58, %fd58, %fd55;
	ld.global.f64 	%fd60, [%rd33+16];
	ld.global.f64 	%fd61, [%rd35+16];
	sub.f64 	%fd62, %fd60, %fd61;
	fma.rn.f64 	%fd63, %fd62, %fd62, %fd59;
	ld.global.f64 	%fd64, [%rd33+24];
	ld.global.f64 	%fd65, [%rd35+24];
	sub.f64 	%fd66, %fd64, %fd65;
	fma.rn.f64 	%fd86, %fd66, %fd66, %fd63;
	add.s32 	%r40, %r40, 4;
$L__BB26_11:
	setp.eq.s32 	%p12, %r15, 0;
	@%p12 bra 	$L__BB26_16;
	setp.eq.s32 	%p13, %r15, 1;
	@%p13 bra 	$L__BB26_14;
	add.s32 	%r31, %r40, %r3;
	mul.wide.s32 	%rd36, %r31, 8;
	add.s64 	%rd37, %rd2, %rd36;
	ld.global.f64 	%fd68, [%rd37];
	add.s32 	%r32, %r40, %r4;
	mul.wide.s32 	%rd38, %r32, 8;
	add.s64 	%rd39, %rd1, %rd38;
	ld.global.f64 	%fd69, [%rd39];
	sub.f64 	%fd70, %fd68, %fd69;
	fma.rn.f64 	%fd71, %fd70, %fd70, %fd86;
	ld.global.f64 	%fd72, [%rd37+8];
	ld.global.f64 	%fd73, [%rd39+8];
	sub.f64 	%fd74, %fd72, %fd73;
	fma.rn.f64 	%fd86, %fd74, %fd74, %fd71;
	add.s32 	%r40, %r40, 2;
$L__BB26_14:
	and.b32  	%r33, %r21, 1;
	setp.eq.b32 	%p14, %r33, 1;
	not.pred 	%p15, %p14;
	@%p15 bra 	$L__BB26_16;
	add.s32 	%r34, %r40, %r3;
	mul.wide.s32 	%rd40, %r34, 8;
	add.s64 	%rd41, %rd2, %rd40;
	ld.global.f64 	%fd75, [%rd41];
	add.s32 	%r35, %r40, %r4;
	mul.wide.s32 	%rd42, %r35, 8;
	add.s64 	%rd43, %rd1, %rd42;
	ld.global.f64 	%fd76, [%rd43];
	sub.f64 	%fd77, %fd75, %fd76;
	fma.rn.f64 	%fd86, %fd77, %fd77, %fd86;
$L__BB26_16:
	sqrt.rn.f64 	%fd78, %fd86;
	cvta.to.global.u64 	%rd44, %rd9;
	mul.wide.s32 	%rd45, %r1, 8;
	add.s64 	%rd46, %rd44, %rd45;
	st.global.f64 	[%rd46], %fd78;
$L__BB26_17:
	ret;

}
.entry _Z13fbhamerlyFunKPdS_PtS_S_S_S_S_S_iiiS0_S_Pb(
	.param .u64 .ptr .align 1 _Z13fbhamerlyFunKPdS_PtS_S_S_S_S_S_iiiS0_S_Pb_param_0,
	.param .u64 .ptr .align 1 _Z13fbhamerlyFunKPdS_PtS_S_S_S_S_S_iiiS0_S_Pb_param_1,
	.param .u64 .ptr .align 1 _Z13fbhamerlyFunKPdS_PtS_S_S_S_S_S_iiiS0_S_Pb_param_2,
	.param .u64 .ptr .align 1 _Z13fbhamerlyFunKPdS_PtS_S_S_S_S_S_iiiS0_S_Pb_param_3,
	.param .u64 .ptr .align 1 _Z13fbhamerlyFunKPdS_PtS_S_S_S_S_S_iiiS0_S_Pb_param_4,
	.param .u64 .ptr .align 1 _Z13fbhamerlyFunKPdS_PtS_S_S_S_S_S_iiiS0_S_Pb_param_5,
	.param .u64 .ptr .align 1 _Z13fbhamerlyFunKPdS_PtS_S_S_S_S_S_iiiS0_S_Pb_param_6,
	.param .u64 .ptr .align 1 _Z13fbhamerlyFunKPdS_PtS_S_S_S_S_S_iiiS0_S_Pb_param_7,
	.param .u64 .ptr .align 1 _Z13fbhamerlyFunKPdS_PtS_S_S_S_S_S_iiiS0_S_Pb_param_8,
	.param .u32 _Z13fbhamerlyFunKPdS_PtS_S_S_S_S_S_iiiS0_S_Pb_param_9,
	.param .u32 _Z13fbhamerlyFunKPdS_PtS_S_S_S_S_S_iiiS0_S_Pb_param_10,
	.param .u32 _Z13fbhamerlyFunKPdS_PtS_S_S_S_S_S_iiiS0_S_Pb_param_11,
	.param .u64 .ptr .align 1 _Z13fbhamerlyFunKPdS_PtS_S_S_S_S_S_iiiS0_S_Pb_param_12,
	.param .u64 .ptr .align 1 _Z13fbhamerlyFunKPdS_PtS_S_S_S_S_S_iiiS0_S_Pb_param_13,
	.param .u64 .ptr .align 1 _Z13fbhamerlyFunKPdS_PtS_S_S_S_S_S_iiiS0_S_Pb_param_14
)
{
	.reg .pred 	%p<19>;
	.reg .b16 	%rs<3>;
	.reg .b32 	%r<42>;
	.reg .b64 	%rd<57>;
	.reg .b64 	%fd<90>;

	ld.param.u64 	%rd14, [_Z13fbhamerlyFunKPdS_PtS_S_S_S_S_S_iiiS0_S_Pb_param_0];
	ld.param.u64 	%rd15, [_Z13fbhamerlyFunKPdS_PtS_S_S_S_S_S_iiiS0_S_Pb_param_1];
	ld.param.u64 	%rd7, [_Z13fbhamerlyFunKPdS_PtS_S_S_S_S_S_iiiS0_S_Pb_param_3];
	ld.param.u64 	%rd8, [_Z13fbhamerlyFunKPdS_PtS_S_S_S_S_S_iiiS0_S_Pb_param_4];
	ld.param.u64 	%rd9, [_Z13fbhamerlyFunKPdS_PtS_S_S_S_S_S_iiiS0_S_Pb_param_5];
	ld.param.u64 	%rd10, [_Z13fbhamerlyFunKPdS_PtS_S_S_S_S_S_iiiS0_S_Pb_param_7];
	ld.param.u64 	%rd11, [_Z13fbhamerlyFunKPdS_PtS_S_S_S_S_S_iiiS0_S_Pb_param_8];
	ld.param.u32 	%r20, [_Z13fbhamerlyFunKPdS_PtS_S_S_S_S_S_iiiS0_S_Pb_param_9];
	ld.param.u32 	%r21, [_Z13fbhamerlyFunKPdS_PtS_S_S_S_S_S_iiiS0_S_Pb_param_10];
	ld.param.u32 	%r22, [_Z13fbhamerlyFunKPdS_PtS_S_S_S_S_S_iiiS0_S_Pb_param_11];
	ld.param.u64 	%rd12, [_Z13fbhamerlyFunKPdS_PtS_S_S_S_S_S_iiiS0_S_Pb_param_13];
	ld.param.u64 	%rd13, [_Z13fbhamerlyFunKPdS_PtS_S_S_S_S_S_iiiS0_S_Pb_param_14];
	cvta.to.global.u64 	%rd1, %rd15;
	cvta.to.global.u64 	%rd2, %rd14;
	mov.u32 	%r23, %ctaid.x;
	mov.u32 	%r24, %ntid.x;
	mov.u32 	%r25, %tid.x;
	mad.lo.s32 	%r1, %r23, %r24, %r25;
	div.s32 	%r2, %r1, %r20;
	setp.ge.s32 	%p3, %r2, %r22;
	@%p3 bra 	$L__BB27_18;
	ld.param.u64 	%rd56, [_Z13fbhamerlyFunKPdS_PtS_S_S_S_S_S_iiiS0_S_Pb_param_2];
	cvta.to.global.u64 	%rd16, %rd8;
	cvta.to.global.u64 	%rd17, %rd56;
	cvta.to.global.u64 	%rd18, %rd9;
	mul.wide.s32 	%rd19, %r2, 8;
	add.s64 	%rd20, %rd16, %rd19;
	ld.global.f64 	%fd1, [%rd20];
	mul.wide.s32 	%rd21, %r2, 2;
	add.s64 	%rd22, %rd17, %rd21;
	ld.global.u16 	%rs1, [%rd22];
	cvt.u64.u16 	%rd3, %rs1;
	cvt.u32.u16 	%r26, %rs1;
	mul.wide.u32 	%rd23, %r26, 8;
	add.s64 	%rd24, %rd18, %rd23;
	ld.global.f64 	%fd14, [%rd24];
	setp.leu.f64 	%p5, %fd1, %fd14;
	mov.pred 	%p18, 0;
	@%p5 bra 	$L__BB27_4;
	cvta.to.global.u64 	%rd25, %rd7;
	add.s64 	%rd27, %rd25, %rd19;
	ld.global.f64 	%fd15, [%rd27];
	setp.ltu.f64 	%p7, %fd1, %fd15;
	@%p7 bra 	$L__BB27_4;
	cvta.to.global.u64 	%rd28, %rd10;
	shl.b64 	%rd29, %rd3, 3;
	add.s64 	%rd30, %rd28, %rd29;
	ld.global.f64 	%fd16, [%rd30];
	cvta.to.global.u64 	%rd31, %rd11;
	add.s64 	%rd33, %rd31, %rd19;
	ld.global.f64 	%fd17, [%rd33];
	sub.f64 	%fd18, %fd16, %fd17;
	setp.ge.f64 	%p18, %fd1, %fd18;
$L__BB27_4:
	cvt.s64.s32 	%rd34, %r2;
	selp.u16 	%rs2, 1, 0, %p18;
	cvta.to.global.u64 	%rd35, %rd13;
	add.s64 	%rd36, %rd35, %rd34;
	st.global.u8 	[%rd36], %rs2;
	not.pred 	%p8, %p18;
	@%p8 bra 	$L__BB27_18;
	setp.lt.s32 	%p9, %r21, 1;
	mov.f64 	%fd89, 0d0000000000000000;
	@%p9 bra 	$L__BB27_17;
	mul.lo.s32 	%r3, %r2, %r21;
	rem.s32 	%r28, %r1, %r20;
	mul.lo.s32 	%r4, %r28, %r21;
	and.b32  	%r5, %r21, 7;
	setp.lt.u32 	%p10, %r21, 8;
	mov.f64 	%fd89, 0d0000000000000000;
	mov.b32 	%r40, 0;
	@%p10 bra 	$L__BB27_9;
	and.b32  	%r40, %r21, 2147483640;
	neg.s32 	%r38, %r40;
	add.s64 	%rd4, %rd2, 32;
	add.s64 	%rd5, %rd1, 32;
	mov.f64 	%fd89, 0d0000000000000000;
	mov.u32 	%r36, %r4;
	mov.u32 	%r37, %r3;
$L__BB27_8:
	.pragma "nounroll";
	mul.wide.s32 	%rd37, %r37, 8;
	add.s64 	%rd38, %rd4, %rd37;
	mul.wide.s32 	%rd39, %r36, 8;
	add.s64 	%rd40, %rd5, %rd39;
	ld.global.f64 	%fd23, [%rd38+-32];
	ld.global.f64 	%fd24, [%rd40+-32];
	sub.f64 	%fd25, %fd23, %fd24;
	fma.rn.f64 	%fd26, %fd25, %fd25, %fd89;
	ld.global.f64 	%fd27, [%rd38+-24];
	ld.global.f64 	%fd28, [%rd40+-24];
	sub.f64 	%fd29, %fd27, %fd28;
	fma.rn.f64 	%fd30, %fd29, %fd29, %fd26;
	ld.global.f64 	%fd31, [%rd38+-16];
	ld.global.f64 	%fd32, [%rd40+-16];
	sub.f64 	%fd33, %fd31, %fd32;
	fma.rn.f64 	%fd34, %fd33, %fd33, %fd30;
	ld.global.f64 	%fd35, [%rd38+-8];
	ld.global.f64 	%fd36, [%rd40+-8];
	sub.f64 	%fd37, %fd35, %fd36;
	fma.rn.f64 	%fd38, %fd37, %fd37, %fd34;
	ld.global.f64 	%fd39, [%rd38];
	ld.global.f64 	%fd40, [%rd40];
	sub.f64 	%fd41, %fd39, %fd40;
	fma.rn.f64 	%fd42, %fd41, %fd41, %fd38;
	ld.global.f64 	%fd43, [%rd38+8];
	ld.global.f64 	%fd44, [%rd40+8];
	sub.f64 	%fd45, %fd43, %fd44;
	fma.rn.f64 	%fd46, %fd45, %fd45, %fd42;
	ld.global.f64 	%fd47, [%rd38+16];
	ld.global.f64 	%fd48, [%rd40+16];
	sub.f64 	%fd49, %fd47, %fd48;
	fma.rn.f64 	%fd50, %fd49, %fd49, %fd46;
	ld.global.f64 	%fd51, [%rd38+24];
	ld.global.f64 	%fd52, [%rd40+24];
	sub.f64 	%fd53, %fd51, %fd52;
	fma.rn.f64 	%fd89, %fd53, %fd53, %fd50;
	add.s32 	%r38, %r38, 8;
	add.s32 	%r37, %r37, 8;
	add.s32 	%r36, %r36, 8;
	setp.ne.s32 	%p11, %r38, 0;
	@%p11 bra 	$L__BB27_8;
$L__BB27_9:
	setp.eq.s32 	%p12, %r5, 0;
	@%p12 bra 	$L__BB27_17;
	and.b32  	%r15, %r21, 3;
	setp.lt.u32 	%p13, %r5, 4;
	@%p13 bra 	$L__BB27_12;
	add.s32 	%r29, %r40, %r3;
	mul.wide.s32 	%rd41, %r29, 8;
	add.s64 	%rd42, %rd2, %rd41;
	ld.global.f64 	%fd55, [%rd42];
	add.s32 	%r30, %r40, %r4;
	mul.wide.s32 	%rd43, %r30, 8;
	add.s64 	%rd44, %rd1, %rd43;
	ld.global.f64 	%fd56, [%rd44];
	sub.f64 	%fd57, %fd55, %fd56;
	fma.rn.f64 	%fd58, %fd57, %fd57, %fd89;
	ld.global.f64 	%fd59, [%rd42+8];
	ld.global.f64 	%fd60, [%rd44+8];
	sub.f64 	%fd61, %fd59, %fd60;
	fma.rn.f64 	%fd62, %fd61, %fd61, %fd58;
	ld.global.f64 	%fd63, [%rd42+16];
	ld.global.f64 	%fd64, [%rd44+16];
	sub.f64 	%fd65, %fd63, %fd64;
	fma.rn.f64 	%fd66, %fd65, %fd65, %fd62;
	ld.global.f64 	%fd67, [%rd42+24];
	ld.global.f64 	%fd68, [%rd44+24];
	sub.f64 	%fd69, %fd67, %fd68;
	fma.rn.f64 	%fd89, %fd69, %fd69, %fd66;
	add.s32 	%r40, %r40, 4;
$L__BB27_12:
	setp.eq.s32 	%p14, %r15, 0;
	@%p14 bra 	$L__BB27_17;
	setp.eq.s32 	%p15, %r15, 1;
	@%p15 bra 	$L__BB27_15;
	add.s32 	%r31, %r40, %r3;
	mul.wide.s32 	%rd45, %r31, 8;
	add.s64 	%rd46, %rd2, %rd45;
	ld.global.f64 	%fd71, [%rd46];
	add.s32 	%r32, %r40, %r4;
	mul.wide.s32 	%rd47, %r32, 8;
	add.s64 	%rd48, %rd1, %rd47;
	ld.global.f64 	%fd72, [%rd48];
	sub.f64 	%fd73, %fd71, %fd72;
	fma.rn.f64 	%fd74, %fd73, %fd73, %fd89;
	ld.global.f64 	%fd75, [%rd46+8];
	ld.global.f64 	%fd76, [%rd48+8];
	sub.f64 	%fd77, %fd75, %fd76;
	fma.rn.f64 	%fd89, %fd77, %fd77, %fd74;
	add.s32 	%r40, %r40, 2;
$L__BB27_15:
	and.b32  	%r33, %r21, 1;
	setp.eq.b32 	%p16, %r33, 1;
	not.pred 	%p17, %p16;
	@%p17 bra 	$L__BB27_17;
	add.s32 	%r34, %r40, %r3;
	mul.wide.s32 	%rd49, %r34, 8;
	add.s64 	%rd50, %rd2, %rd49;
	ld.global.f64 	%fd78, [%rd50];
	add.s32 	%r35, %r40, %r4;
	mul.wide.s32 	%rd51, %r35, 8;
	add.s64 	%rd52, %rd1, %rd51;
	ld.global.f64 	%fd79, [%rd52];
	sub.f64 	%fd80, %fd78, %fd79;
	fma.rn.f64 	%fd89, %fd80, %fd80, %fd89;
$L__BB27_17:
	sqrt.rn.f64 	%fd81, %fd89;
	cvta.to.global.u64 	%rd53, %rd12;
	mul.wide.s32 	%rd54, %r1, 8;
	add.s64 	%rd55, %rd53, %rd54;
	st.global.f64 	[%rd55], %fd81;
$L__BB27_18:
	ret;

}
.entry _Z11hamCombineKPdS_PtS_S_S_S_iiiS0_PbS_(
	.param .u64 .ptr .align 1 _Z11hamCombineKPdS_PtS_S_S_S_iiiS0_PbS__param_0,
	.param .u64 .ptr .align 1 _Z11hamCombineKPdS_PtS_S_S_S_iiiS0_PbS__param_1,
	.param .u64 .ptr .align 1 _Z11hamCombineKPdS_PtS_S_S_S_iiiS0_PbS__param_2,
	.param .u64 .ptr .align 1 _Z11hamCombineKPdS_PtS_S_S_S_iiiS0_PbS__param_3,
	.param .u64 .ptr .align 1 _Z11hamCombineKPdS_PtS_S_S_S_iiiS0_PbS__param_4,
	.param .u64 .ptr .align 1 _Z11hamCombineKPdS_PtS_S_S_S_iiiS0_PbS__param_5,
	.param .u64 .ptr .align 1 _Z11hamCombineKPdS_PtS_S_S_S_iiiS0_PbS__param_6,
	.param .u32 _Z11hamCombineKPdS_PtS_S_S_S_iiiS0_PbS__param_7,
	.param .u32 _Z11hamCombineKPdS_PtS_S_S_S_iiiS0_PbS__param_8,
	.param .u32 _Z11hamCombineKPdS_PtS_S_S_S_iiiS0_PbS__param_9,
	.param .u64 .ptr .align 1 _Z11hamCombineKPdS_PtS_S_S_S_iiiS0_PbS__param_10,
	.param .u64 .ptr .align 1 _Z11hamCombineKPdS_PtS_S_S_S_iiiS0_PbS__param_11,
	.param .u64 .ptr .align 1 _Z11hamCombineKPdS_PtS_S_S_S_iiiS0_PbS__param_12
)
{
	.reg .pred 	%p<42>;
	.reg .b16 	%rs<21>;
	.reg .b32 	%r<31>;
	.reg .b64 	%rd<27>;
	.reg .b64 	%fd<125>;

	ld.param.u64 	%rd7, [_Z11hamCombineKPdS_PtS_S_S_S_iiiS0_PbS__param_3];
	ld.param.u64 	%rd8, [_Z11hamCombineKPdS_PtS_S_S_S_iiiS0_PbS__param_4];
	ld.param.u32 	%r16, [_Z11hamCombineKPdS_PtS_S_S_S_iiiS0_PbS__param_7];
	ld.param.u32 	%r17, [_Z11hamCombineKPdS_PtS_S_S_S_iiiS0_PbS__param_9];
	ld.param.u64 	%rd9, [_Z11hamCombineKPdS_PtS_S_S_S_iiiS0_PbS__param_10];
	ld.param.u64 	%rd10, [_Z11hamCombineKPdS_PtS_S_S_S_iiiS0_PbS__param_11];
	ld.param.u64 	%rd11, [_Z11hamCombineKPdS_PtS_S_S_S_iiiS0_PbS__param_12];
	cvta.to.global.u64 	%rd1, %rd11;
	mov.u32 	%r18, %ctaid.x;
	mov.u32 	%r19, %ntid.x;
	mov.u32 	%r20, %tid.x;
	mad.lo.s32 	%r1, %r18, %r19, %r20;
	setp.ge.s32 	%p1, %r1, %r17;
	@%p1 bra 	$L__BB28_59;
	cvta.to.global.u64 	%rd12, %rd10;
	cvt.s64.s32 	%rd13, %r1;
	add.s64 	%rd14, %rd12, %rd13;
	ld.global.u8 	%rs3, [%rd14];
	setp.eq.s16 	%p2, %rs3, 0;
	@%p2 bra 	$L__BB28_59;
	setp.lt.s32 	%p3, %r16, 1;
	mov.f64 	%fd82, 0d7FF0000000000000;
	mov.f64 	%fd81, %fd82;
	@%p3 bra 	$L__BB28_58;
	mul.lo.s32 	%r2, %r16, %r1;
	cvta.to.global.u64 	%rd15, %rd9;
	mul.wide.s32 	%rd16, %r1, 2;
	add.s64 	%rd2, %rd15, %rd16;
	and.b32  	%r3, %r16, 7;
	setp.lt.u32 	%p4, %r16, 8;
	mov.f64 	%fd81, 0d7FF0000000000000;
	mov.b32 	%r29, 0;
	mov.f64 	%fd82, %fd81;
	@%p4 bra 	$L__BB28_30;
	and.b32  	%r29, %r16, 2147483640;
	neg.s32 	%r27, %r29;
	add.s64 	%rd3, %rd1, 32;
	mov.f64 	%fd81, 0d7FF0000000000000;
	mov.b16 	%rs20, 0;
	mov.u32 	%r26, %r2;
$L__BB28_5:
	.pragma "nounroll";
	mul.wide.s32 	%rd17, %r26, 8;
	add.s64 	%rd4, %rd3, %rd17;
	ld.global.f64 	%fd83, [%rd4+-32];
	setp.geu.f64 	%p5, %fd83, %fd82;
	@%p5 bra 	$L__BB28_7;
	st.global.u16 	[%rd2], %rs20;
	bra.uni 	$L__BB28_8;
$L__BB28_7:
	setp.lt.f64 	%p6, %fd83, %fd81;
	selp.f64 	%fd4, %fd83, %fd81, %p6;
	mov.f64 	%fd83, %fd82;
	mov.f64 	%fd82, %fd4;
$L__BB28_8:
	ld.global.f64 	%fd85, [%rd4+-24];
	setp.lt.f64 	%p7, %fd85, %fd83;
	@%p7 bra 	$L__BB28_10;
	setp.lt.f64 	%p8, %fd85, %fd82;
	selp.f64 	%fd86, %fd85, %fd82, %p8;
	mov.f64 	%fd85, %fd83;
	bra.uni 	$L__BB28_11;
$L__BB28_10:
	add.s16 	%rs5, %rs20, 1;
	st.global.u16 	[%rd2], %rs5;
	mov.f64 	%fd86, %fd83;
$L__BB28_11:
	ld.global.f64 	%fd87, [%rd4+-16];
	setp.lt.f64 	%p9, %fd87, %fd85;
	@%p9 bra 	$L__BB28_13;
	setp.lt.f64 	%p10, %fd87, %fd86;
	selp.f64 	%fd88, %fd87, %fd86, %p10;
	mov.f64 	%fd87, %fd85;
	bra.uni 	$L__BB28_14;
$L__BB28_13:
	add.s16 	%rs6, %rs20, 2;
	st.global.u16 	[%rd2], %rs6;
	mov.f64 	%fd88, %fd85;
$L__BB28_14:
	ld.global.f64 	%fd89, [%rd4+-8];
	setp.lt.f64 	%p11, %fd89, %fd87;
	@%p11 bra 	$L__BB28_16;
	setp.lt.f64 	%p12, %fd89, %fd88;
	selp.f64 	%fd90, %fd89, %fd88, %p12;
	mov.f64 	%fd89, %fd87;
	bra.uni 	$L__BB28_17;
$L__BB28_16:
	add.s16 	%rs7, %rs20, 3;
	st.global.u16 	[%rd2], %rs7;
	mov.f64 	%fd90, %fd87;
$L__BB28_17:
	ld.global.f64 	%fd91, [%rd4];
	setp.lt.f64 	%p13, %fd91, %fd89;
	@%p13 bra 	$L__BB28_19;
	setp.lt.f64 	%p14, %fd91, %fd90;
	selp.f64 	%fd92, %fd91, %fd90, %p14;
	mov.f64 	%fd91, %fd89;
	bra.uni 	$L__BB28_20;
$L__BB28_19:
	add.s16 	%rs8, %rs20, 4;
	st.global.u16 	[%rd2], %rs8;
	mov.f64 	%fd92, %fd89;
$L__BB28_20:
	ld.global.f64 	%fd93, [%rd4+8];
	setp.lt.f64 	%p15, %fd93, %fd91;
	@%p15 bra 	$L__BB28_22;
	setp.lt.f64 	%p16, %fd93, %fd92;
	selp.f64 	%fd94, %fd93, %fd92, %p16;
	mov.f64 	%fd93, %fd91;
	bra.uni 	$L__BB28_23;
$L__BB28_22:
	add.s16 	%rs9, %rs20, 5;
	st.global.u16 	[%rd2], %rs9;
	mov.f64 	%fd94, %fd91;
$L__BB28_23:
	ld.global.f64 	%fd95, [%rd4+16];
	setp.lt.f64 	%p17, %fd95, %fd93;
	@%p17 bra 	$L__BB28_25;
	setp.lt.f64 	%p18, %fd95, %fd94;
	selp.f64 	%fd96, %fd95, %fd94, %p18;
	mov.f64 	%fd95, %fd93;
	bra.uni 	$L__BB28_26;
$L__BB28_25:
	add.s16 	%rs10, %rs20, 6;
	st.global.u16 	[%rd2], %rs10;
	mov.f64 	%fd96, %fd93;
$L__BB28_26:
	ld.global.f64 	%fd82, [%rd4+24];
	setp.lt.f64 	%p19, %fd82, %fd95;
	@%p19 bra 	$L__BB28_28;
	setp.lt.f64 	%p20, %fd82, %fd96;
	selp.f64 	%fd81, %fd82, %fd96, %p20;
	mov.f64 	%fd82, %fd95;
	bra.uni 	$L__BB28_29;
$L__BB28_28:
	add.s16 	%rs11, %rs20, 7;
	st.global.u16 	[%rd2], %rs11;
	mov.f64 	%fd81, %fd95;
$L__BB28_29:
	add.s16 	%rs20, %rs20, 8;
	add.s32 	%r27, %r27, 8;
	add.s32 	%r26, %r26, 8;
	setp.ne.s32 	%p21, %r27, 0;
	@%p21 bra 	$L__BB28_5;
$L__BB28_30:
	setp.eq.s32 	%p22, %r3, 0;
	@%p22 bra 	$L__BB28_58;
	and.b32  	%r11, %r16, 3;
	setp.lt.u32 	%p23, %r3, 4;
	@%p23 bra 	$L__BB28_45;
	add.s32 	%r22, %r29, %r2;
	mul.wide.s32 	%rd18, %r22, 8;
	add.s64 	%rd5, %rd1, %rd18;
	ld.global.f64 	%fd103, [%rd5];
	setp.lt.f64 	%p24, %fd103, %fd82;
	@%p24 bra 	$L__BB28_34;
	setp.lt.f64 	%p25, %fd103, %fd81;
	selp.f64 	%fd104, %fd103, %fd81, %p25;
	mov.f64 	%fd103, %fd82;
	bra.uni 	$L__BB28_35;
$L__BB28_34:
	st.global.u16 	[%rd2], %r29;
	mov.f64 	%fd104, %fd82;
$L__BB28_35:
	ld.global.f64 	%fd105, [%rd5+8];
	setp.lt.f64 	%p26, %fd105, %fd103;
	@%p26 bra 	$L__BB28_37;
	setp.lt.f64 	%p27, %fd105, %fd104;
	selp.f64 	%fd106, %fd105, %fd104, %p27;
	mov.f64 	%fd105, %fd103;
	bra.uni 	$L__BB28_38;
$L__BB28_37:
	cvt.u16.u32 	%rs12, %r29;
	add.s16 	%rs13, %rs12, 1;
	st.global.u16 	[%rd2], %rs13;
	mov.f64 	%fd106, %fd103;
$L__BB28_38:
	ld.global.f64 	%fd107, [%rd5+16];
	setp.lt.f64 	%p28, %fd107, %fd105;
	@%p28 bra 	$L__BB28_40;
	setp.lt.f64 	%p29, %fd107, %fd106;
	selp.f64 	%fd108, %fd107, %fd106, %p29;
	mov.f64 	%fd107, %fd105;
	bra.uni 	$L__BB28_41;
$L__BB28_40:
	cvt.u16.u32 	%rs14, %r29;
	add.s16 	%rs15, %rs14, 2;
	st.global.u16 	[%rd2], %rs15;
	mov.f64 	%fd108, %fd105;
$L__BB28_41:
	ld.global.f64 	%fd82, [%rd5+24];
	setp.lt.f64 	%p30, %fd82, %fd107;
	@%p30 bra 	$L__BB28_43;
	setp.lt.f64 	%p31, %fd82, %fd108;
	selp.f64 	%fd81, %fd82, %fd108, %p31;
	mov.f64 	%fd82, %fd107;
	bra.uni 	$L__BB28_44;
$L__BB28_43:
	cvt.u16.u32 	%rs16, %r29;
	add.s16 	%rs17, %rs16, 3;
	st.global.u16 	[%rd2], %rs17;
	mov.f64 	%fd81, %fd107;
$L__BB28_44:
	add.s32 	%r29, %r29, 4;
$L__BB28_45:
	setp.eq.s32 	%p32, %r11, 0;
	@%p32 bra 	$L__BB28_58;
	setp.eq.s32 	%p33, %r11, 1;
	mov.f64 	%fd122, %fd82;
	@%p33 bra 	$L__BB28_54;
	add.s32 	%r23, %r29, %r2;
	mul.wide.s32 	%rd19, %r23, 8;
	add.s64 	%rd6, %rd1, %rd19;
	ld.global.f64 	%fd115, [%rd6];
	setp.lt.f64 	%p34, %fd115, %fd82;
	@%p34 bra 	$L__BB28_49;
	setp.lt.f64 	%p35, %fd115, %fd81;
	selp.f64 	%fd116, %fd115, %fd81, %p35;
	mov.f64 	%fd115, %fd82;
	bra.uni 	$L__BB28_50;
$L__BB28_49:
	st.global.u16 	[%rd2], %r29;
	mov.f64 	%fd116, %fd82;
$L__BB28_50:
	ld.global.f64 	%fd82, [%rd6+8];
	setp.lt.f64 	%p36, %fd82, %fd115;
	@%p36 bra 	$L__BB28_52;
	setp.lt.f64 	%p37, %fd82, %fd116;
	selp.f64 	%fd81, %fd82, %fd116, %p37;
	mov.f64 	%fd82, %fd115;
	bra.uni 	$L__BB28_53;
$L__BB28_52:
	cvt.u16.u32 	%rs18, %r29;
	add.s16 	%rs19, %rs18, 1;
	st.global.u16 	[%rd2], %rs19;
	mov.f64 	%fd81, %fd115;
$L__BB28_53:
	add.s32 	%r29, %r29, 2;
	mov.f64 	%fd122, %fd82;
$L__BB28_54:
	and.b32  	%r24, %r16, 1;
	setp.eq.b32 	%p38, %r24, 1;
	not.pred 	%p39, %p38;
	@%p39 bra 	$L__BB28_58;
	add.s32 	%r25, %r29, %r2;
	mul.wide.s32 	%rd20, %r25, 8;
	add.s64 	%rd21, %rd1, %rd20;
	ld.global.f64 	%fd82, [%rd21];
	setp.lt.f64 	%p40, %fd82, %fd122;
	@%p40 bra 	$L__BB28_57;
	setp.lt.f64 	%p41, %fd82, %fd81;
	selp.f64 	%fd81, %fd82, %fd81, %p41;
	mov.f64 	%fd82, %fd122;
	bra.uni 	$L__BB28_58;
$L__BB28_57:
	st.global.u16 	[%rd2], %r29;
	mov.f64 	%fd81, %fd122;
$L__BB28_58:
	cvta.to.global.u64 	%rd22, %rd8;
	mul.wide.s32 	%rd23, %r1, 8;
	add.s64 	%rd24, %rd22, %rd23;
	st.global.f64 	[%rd24], %fd82;
	cvta.to.global.u64 	%rd25, %rd7;
	add.s64 	%rd26, %rd25, %rd23;
	st.global.f64 	[%rd26], %fd81;
$L__BB28_59:
	ret;

}
.entry _Z13lloydCombineKPdS_iiPtS_(
	.param .u64 .ptr .align 1 _Z13lloydCombineKPdS_iiPtS__param_0,
	.param .u64 .ptr .align 1 _Z13lloydCombineKPdS_iiPtS__param_1,
	.param .u32 _Z13lloydCombineKPdS_iiPtS__param_2,
	.param .u32 _Z13lloydCombineKPdS_iiPtS__param_3,
	.param .u64 .ptr .align 1 _Z13lloydCombineKPdS_iiPtS__param_4,
	.param .u64 .ptr .align 1 _Z13lloydCombineKPdS_iiPtS__param_5
)
{
	.reg .pred 	%p<41>;
	.reg .b16 	%rs<44>;
	.reg .b32 	%r<38>;
	.reg .b64 	%rd<16>;
	.reg .b64 	%fd<100>;

	ld.param.u32 	%r23, [_Z13lloydCombineKPdS_iiPtS__param_2];
	ld.param.u32 	%r24, [_Z13lloydCombineKPdS_iiPtS__param_3];
	ld.param.u64 	%rd7, [_Z13lloydCombineKPdS_iiPtS__param_4];
	ld.param.u64 	%rd8, [_Z13lloydCombineKPdS_iiPtS__param_5];
	cvta.to.global.u64 	%rd1, %rd8;
	mov.u32 	%r25, %ctaid.x;
	mov.u32 	%r26, %ntid.x;
	mov.u32 	%r27, %tid.x;
	mad.lo.s32 	%r1, %r25, %r26, %r27;
	setp.ge.s32 	%p1, %r1, %r24;
	setp.lt.s32 	%p2, %r23, 1;
	or.pred  	%p3, %p1, %p2;
	@%p3 bra 	$L__BB29_71;
	cvta.to.global.u64 	%rd9, %rd7;
	mul.lo.s32 	%r2, %r23, %r1;
	mul.wide.s32 	%rd10, %r1, 2;
	add.s64 	%rd2, %rd9, %rd10;
	and.b32  	%r3, %r23, 15;
	setp.lt.u32 	%p4, %r23, 16;
	mov.f64 	%fd67, 0d7FF0000000000000;
	mov.b32 	%r34, 0;
	@%p4 bra 	$L__BB29_36;
	and.b32  	%r34, %r23, 2147483632;
	neg.s32 	%r32, %r34;
	add.s64 	%rd3, %rd1, 64;
	mov.f64 	%fd67, 0d7FF0000000000000;
	mov.b16 	%rs42, 0;
	mov.u32 	%r31, %r2;
$L__BB29_3:
	.pragma "nounroll";
	mul.wide.s32 	%rd11, %r31, 8;
	add.s64 	%rd4, %rd3, %rd11;
	ld.global.f64 	%fd2, [%rd4+-64];
	setp.geu.f64 	%p5, %fd2, %fd67;
	@%p5 bra 	$L__BB29_5;
	st.global.u16 	[%rd2], %rs42;
	mov.f64 	%fd67, %fd2;
$L__BB29_5:
	ld.global.f64 	%fd4, [%rd4+-56];
	setp.geu.f64 	%p6, %fd4, %fd67;
	@%p6 bra 	$L__BB29_7;
	add.s16 	%rs7, %rs42, 1;
	st.global.u16 	[%rd2], %rs7;
	mov.f64 	%fd67, %fd4;
$L__BB29_7:
	ld.global.f64 	%fd6, [%rd4+-48];
	setp.geu.f64 	%p7, %fd6, %fd67;
	@%p7 bra 	$L__BB29_9;
	add.s16 	%rs8, %rs42, 2;
	st.global.u16 	[%rd2], %rs8;
	mov.f64 	%fd67, %fd6;
$L__BB29_9:
	ld.global.f64 	%fd8, [%rd4+-40];
	setp.geu.f64 	%p8, %fd8, %fd67;
	@%p8 bra 	$L__BB29_11;
	add.s16 	%rs9, %rs42, 3;
	st.global.u16 	[%rd2], %rs9;
	mov.f64 	%fd67, %fd8;
$L__BB29_11:
	ld.global.f64 	%fd10, [%rd4+-32];
	setp.geu.f64 	%p9, %fd10, %fd67;
	@%p9 bra 	$L__BB29_13;
	add.s16 	%rs10, %rs42, 4;
	st.global.u16 	[%rd2], %rs10;
	mov.f64 	%fd67, %fd10;
$L__BB29_13:
	ld.global.f64 	%fd12, [%rd4+-24];
	setp.geu.f64 	%p10, %fd12, %fd67;
	@%p10 bra 	$L__BB29_15;
	add.s16 	%rs11, %rs42, 5;
	st.global.u16 	[%rd2], %rs11;
	mov.f64 	%fd67, %fd12;
$L__BB29_15:
	ld.global.f64 	%fd14, [%rd4+-16];
	setp.geu.f64 	%p11, %fd14, %fd67;
	@%p11 bra 	$L__BB29_17;
	add.s16 	%rs12, %rs42, 6;
	st.global.u16 	[%rd2], %rs12;
	mov.f64 	%fd67, %fd14;
$L__BB29_17:
	ld.global.f64 	%fd16, [%rd4+-8];
	setp.geu.f64 	%p12, %fd16, %fd67;
	@%p12 bra 	$L__BB29_19;
	add.s16 	%rs13, %rs42, 7;
	st.global.u16 	[%rd2], %rs13;
	mov.f64 	%fd67, %fd16;
$L__BB29_19:
	ld.global.f64 	%fd18, [%rd4];
	setp.geu.f64 	%p13, %fd18, %fd67;
	@%p13 bra 	$L__BB29_21;
	add.s16 	%rs14, %rs42, 8;
	st.global.u16 	[%rd2], %rs14;
	mov.f64 	%fd67, %fd18;
$L__BB29_21:
	ld.global.f64 	%fd20, [%rd4+8];
	setp.geu.f64 	%p14, %fd20, %fd67;
	@%p14 bra 	$L__BB29_23;
	add.s16 	%rs15, %rs42, 9;
	st.global.u16 	[%rd2], %rs15;
	mov.f64 	%fd67, %fd20;
$L__BB29_23:
	ld.global.f64 	%fd22, [%rd4+16];
	setp.geu.f64 	%p15, %fd22, %fd67;
	@%p15 bra 	$L__BB29_25;
	add.s16 	%rs16, %rs42, 10;
	st.global.u16 	[%rd2], %rs16;
	mov.f64 	%fd67, %fd22;
$L__BB29_25:
	ld.global.f64 	%fd24, [%rd4+24];
	setp.geu.f64 	%p16, %fd24, %fd67;
	@%p16 bra 	$L__BB29_27;
	add.s16 	%rs17, %rs42, 11;
	st.global.u16 	[%rd2], %rs17;
	mov.f64 	%fd67, %fd24;
$L__BB29_27:
	ld.global.f64 	%fd26, [%rd4+32];
	setp.geu.f64 	%p17, %fd26, %fd67;
	@%p17 bra 	$L__BB29_29;
	add.s16 	%rs18, %rs42, 12;
	st.global.u16 	[%rd2], %rs18;
	mov.f64 	%fd67, %fd26;
$L__BB29_29:
	ld.global.f64 	%fd28, [%rd4+40];
	setp.geu.f64 	%p18, %fd28, %fd67;
	@%p18 bra 	$L__BB29_31;
	add.s16 	%rs19, %rs42, 13;
	st.global.u16 	[%rd2], %rs19;
	mov.f64 	%fd67, %fd28;
$L__BB29_31:
	ld.global.f64 	%fd30, [%rd4+48];
	setp.geu.f64 	%p19, %fd30, %fd67;
	@%p19 bra 	$L__BB29_33;
	add.s16 	%rs20, %rs42, 14;
	st.global.u16 	[%rd2], %rs20;
	mov.f64 	%fd67, %fd30;
$L__BB29_33:
	ld.global.f64 	%fd32, [%rd4+56];
	setp.geu.f64 	%p20, %fd32, %fd67;
	@%p20 bra 	$L__BB29_35;
	add.s16 	%rs21, %rs42, 15;
	st.global.u16 	[%rd2], %rs21;
	mov.f64 	%fd67, %fd32;
$L__BB29_35:
	add.s16 	%rs42, %rs42, 16;
	add.s32 	%r32, %r32, 16;
	add.s32 	%r31, %r31, 16;
	setp.ne.s32 	%p21, %r32, 0;
	@%p21 bra 	$L__BB29_3;
$L__BB29_36:
	setp.eq.s32 	%p22, %r3, 0;
	@%p22 bra 	$L__BB29_71;
	and.b32  	%r11, %r23, 7;
	setp.lt.u32 	%p23, %r3, 8;
	@%p23 bra 	$L__BB29_55;
	add.s32 	%r29, %r34, %r2;
	mul.wide.s32 	%rd12, %r29, 8;
	add.s64 	%rd5, %rd1, %rd12;
	ld.global.f64 	%fd35, [%rd5];
	setp.geu.f64 	%p24, %fd35, %fd67;
	@%p24 bra 	$L__BB29_40;
	st.global.u16 	[%rd2], %r34;
	mov.f64 	%fd67, %fd35;
$L__BB29_40:
	ld.global.f64 	%fd37, [%rd5+8];
	setp.geu.f64 	%p25, %fd37, %fd67;
	@%p25 bra 	$L__BB29_42;
	cvt.u16.u32 	%rs22, %r34;
	add.s16 	%rs23, %rs22, 1;
	st.global.u16 	[%rd2], %rs23;
	mov.f64 	%fd67, %fd37;
$L__BB29_42:
	ld.global.f64 	%fd39, [%rd5+16];
	setp.geu.f64 	%p26, %fd39, %fd67;
	@%p26 bra 	$L__BB29_44;
	cvt.u16.u32 	%rs24, %r34;
	add.s16 	%rs25, %rs24, 2;
	st.global.u16 	[%rd2], %rs25;
	mov.f64 	%fd67, %fd39;
$L__BB29_44:
	ld.global.f64 	%fd41, [%rd5+24];
	setp.geu.f64 	%p27, %fd41, %fd67;
	@%p27 bra 	$L__BB29_46;
	cvt.u16.u32 	%rs26, %r34;
	add.s16 	%rs27, %rs26, 3;
	st.global.u16 	[%rd2], %rs27;
	mov.f64 	%fd67, %fd41;
$L__BB29_46:
	ld.global.f64 	%fd43, [%rd5+32];
	setp.geu.f64 	%p28, %fd43, %fd67;
	@%p28 bra 	$L__BB29_48;
	cvt.u16.u32 	%rs28, %r34;
	add.s16 	%rs29, %rs28, 4;
	st.global.u16 	[%rd2], %rs29;
	mov.f64 	%fd67, %fd43;
$L__BB29_48:
	ld.global.f64 	%fd45, [%rd5+40];
	setp.geu.f64 	%p29, %fd45, %fd67;
	@%p29 bra 	$L__BB29_50;
	cvt.u16.u32 	%rs30, %r34;
	add.s16 	%rs31, %rs30, 5;
	st.global.u16 	[%rd2], %rs31;
	mov.f64 	%fd67, %fd45;
$L__BB29_50:
	ld.global.f64 	%fd47, [%rd5+48];
	setp.geu.f64 	%p30, %fd47, %fd67;
	@%p30 bra 	$L__BB29_52;
	cvt.u16.u32 	%rs32, %r34;
	add.s16 	%rs33, %rs32, 6;
	st.global.u16 	[%rd2], %rs33;
	mov.f64 	%fd67, %fd47;
$L__BB29_52:
	ld.global.f64 	%fd49, [%rd5+56];
	setp.geu.f64 	%p31, %fd49, %fd67;
	@%p31 bra 	$L__BB29_54;
	cvt.u16.u32 	%rs34, %r34;
	add.s16 	%rs35, %rs34, 7;
	st.global.u16 	[%rd2], %rs35;
	mov.f64 	%fd67, %fd49;
$L__BB29_54:
	add.s32 	%r34, %r34, 8;
$L__BB29_55:
	setp.eq.s32 	%p32, %r11, 0;
	@%p32 bra 	$L__BB29_71;
	and.b32  	%r14, %r23, 3;
	setp.lt.u32 	%p33, %r11, 4;
	@%p33 bra 	$L__BB29_66;
	add.s32 	%r30, %r34, %r2;
	mul.wide.s32 	%rd13, %r30, 8;
	add.s64 	%rd6, %rd1, %rd13;
	ld.global.f64 	%fd52, [%rd6];
	setp.geu.f64 	%p34, %fd52, %fd67;
	@%p34 bra 	$L__BB29_59;
	st.global.u16 	[%rd2], %r34;
	mov.f64 	%fd67, %fd52;
$L__BB29_59:
	ld.global.f64 	%fd54, [%rd6+8];
	setp.geu.f64 	%p35, %fd54, %fd67;
	@%p35 bra 	$L__BB29_61;
	cvt.u16.u32 	%rs36, %r34;
	add.s16 	%rs37, %rs36, 1;
	st.global.u16 	[%rd2], %rs37;
	mov.f64 	%fd67, %fd54;
$L__BB29_61:
	ld.global.f64 	%fd56, [%rd6+16];
	setp.geu.f64 	%p36, %fd56, %fd67;
	@%p36 bra 	$L__BB29_63;
	cvt.u16.u32 	%rs38, %r34;
	add.s16 	%rs39, %rs38, 2;
	st.global.u16 	[%rd2], %rs39;
	mov.f64 	%fd67, %fd56;
$L__BB29_63:
	ld.global.f64 	%fd58, [%rd6+24];
	setp.geu.f64 	%p37, %fd58, %fd67;
	@%p37 bra 	$L__BB29_65;
	cvt.u16.u32 	%rs40, %r34;
	add.s16 	%rs41, %rs40, 3;
	st.global.u16 	[%rd2], %rs41;
	mov.f64 	%fd67, %fd58;
$L__BB29_65:
	add.s32 	%r34, %r34, 4;
$L__BB29_66:
	setp.eq.s32 	%p38, %r14, 0;
	@%p38 bra 	$L__BB29_71;
	cvt.u16.u32 	%rs43, %r34;
	add.s32 	%r37, %r34, %r2;
	neg.s32 	%r36, %r14;
$L__BB29_68:
	.pragma "nounroll";
	mul.wide.s32 	%rd14, %r37, 8;
	add.s64 	%rd15, %rd1, %rd14;
	ld.global.f64 	%fd62, [%rd15];
	setp.geu.f64 	%p39, %fd62, %fd67;
	@%p39 bra 	$L__BB29_70;
	st.global.u16 	[%rd2], %rs43;
	mov.f64 	%fd67, %fd62;
$L__BB29_70:
	add.s16 	%rs43, %rs43, 1;
	add.s32 	%r37, %r37, 1;
	add.s32 	%r36, %r36, 1;
	setp.ne.s32 	%p40, %r36, 0;
	@%p40 bra 	$L__BB29_68;
$L__BB29_71:
	ret;

}
.entry _Z10elkanFunFBPdS_PtS_S_S_S_S_S_iiiS0_Py(
	.param .u64 .ptr .align 1 _Z10elkanFunFBPdS_PtS_S_S_S_S_S_iiiS0_Py_param_0,
	.param .u64 .ptr .align 1 _Z10elkanFunFBPdS_PtS_S_S_S_S_S_iiiS0_Py_param_1,
	.param .u64 .ptr .align 1 _Z10elkanFunFBPdS_PtS_S_S_S_S_S_iiiS0_Py_param_2,
	.param .u64 .ptr .align 1 _Z10elkanFunFBPdS_PtS_S_S_S_S_S_iiiS0_Py_param_3,
	.param .u64 .ptr .align 1 _Z10elkanFunFBPdS_PtS_S_S_S_S_S_iiiS0_Py_param_4,
	.param .u64 .ptr .align 1 _Z10elkanFunFBPdS_PtS_S_S_S_S_S_iiiS0_Py_param_5,
	.param .u64 .ptr .align 1 _Z10elkanFunFBPdS_PtS_S_S_S_S_S_iiiS0_Py_param_6,
	.param .u64 .ptr .align 1 _Z10elkanFunFBPdS_PtS_S_S_S_S_S_iiiS0_Py_param_7,
	.param .u64 .ptr .align 1 _Z10elkanFunFBPdS_PtS_S_S_S_S_S_iiiS0_Py_param_8,
	.param .u32 _Z10elkanFunFBPdS_PtS_S_S_S_S_S_iiiS0_Py_param_9,
	.param .u32 _Z10elkanFunFBPdS_PtS_S_S_S_S_S_iiiS0_Py_param_10,
	.param .u32 _Z10elkanFunFBPdS_PtS_S_S_S_S_S_iiiS0_Py_param_11,
	.param .u64 .ptr .align 1 _Z10elkanFunFBPdS_PtS_S_S_S_S_S_iiiS0_Py_param_12,
	.param .u64 .ptr .align 1 _Z10elkanFunFBPdS_PtS_S_S_S_S_S_iiiS0_Py_param_13
)
{
	.reg .pred 	%p<64>;
	.reg .b16 	%rs<33>;
	.reg .b32 	%r<119>;
	.reg .b64 	%rd<152>;
	.reg .b64 	%fd<245>;

	ld.param.u64 	%rd23, [_Z10elkanFunFBPdS_PtS_S_S_S_S_S_iiiS0_Py_param_0];
	ld.param.u64 	%rd24, [_Z10elkanFunFBPdS_PtS_S_S_S_S_S_iiiS0_Py_param_1];
	ld.param.u64 	%rd18, [_Z10elkanFunFBPdS_PtS_S_S_S_S_S_iiiS0_Py_param_2];
	ld.param.u64 	%rd25, [_Z10elkanFunFBPdS_PtS_S_S_S_S_S_iiiS0_Py_param_3];
	ld.param.u64 	%rd19, [_Z10elkanFunFBPdS_PtS_S_S_S_S_S_iiiS0_Py_param_4];
	ld.param.u64 	%rd20, [_Z10elkanFunFBPdS_PtS_S_S_S_S_S_iiiS0_Py_param_5];
	ld.param.u64 	%rd26, [_Z10elkanFunFBPdS_PtS_S_S_S_S_S_iiiS0_Py_param_6];
	ld.param.u64 	%rd27, [_Z10elkanFunFBPdS_PtS_S_S_S_S_S_iiiS0_Py_param_7];
	ld.param.u64 	%rd21, [_Z10elkanFunFBPdS_PtS_S_S_S_S_S_iiiS0_Py_param_8];
	ld.param.u32 	%r40, [_Z10elkanFunFBPdS_PtS_S_S_S_S_S_iiiS0_Py_param_9];
	ld.param.u32 	%r41, [_Z10elkanFunFBPdS_PtS_S_S_S_S_S_iiiS0_Py_param_10];
	ld.param.u32 	%r42, [_Z10elkanFunFBPdS_PtS_S_S_S_S_S_iiiS0_Py_param_11];
	ld.param.u64 	%rd22, [_Z10elkanFunFBPdS_PtS_S_S_S_S_S_iiiS0_Py_param_12];
	cvta.to.global.u64 	%rd1, %rd24;
	cvta.to.global.u64 	%rd2, %rd23;
	cvta.to.global.u64 	%rd3, %rd26;
	cvta.to.global.u64 	%rd4, %rd27;
	cvta.to.global.u64 	%rd5, %rd25;
	mov.u32 	%r43, %ctaid.x;
	mov.u32 	%r44, %ntid.x;
	mov.u32 	%r45, %tid.x;
	mad.lo.s32 	%r1, %r43, %r44, %r45;
	setp.ge.s32 	%p3, %r1, %r42;
	@%p3 bra 	$L__BB30_72;
	cvta.to.global.u64 	%rd28, %rd18;
	cvta.to.global.u64 	%rd29, %rd22;
	cvta.to.global.u64 	%rd30, %rd19;
	cvta.to.global.u64 	%rd31, %rd20;
	mul.wide.s32 	%rd32, %r1, 2;
	add.s64 	%rd6, %rd28, %rd32;
	ld.global.u16 	%rs6, [%rd6];
	add.s64 	%rd7, %rd29, %rd32;
	st.global.u16 	[%rd7], %rs6;
	mul.wide.s32 	%rd33, %r1, 8;
	add.s64 	%rd8, %rd30, %rd33;
	ld.global.f64 	%fd243, [%rd8];
	cvt.u32.u16 	%r46, %rs6;
	mul.wide.u32 	%rd34, %r46, 8;
	add.s64 	%rd35, %rd31, %rd34;
	ld.global.f64 	%fd49, [%rd35];
	setp.leu.f64 	%p4, %fd243, %fd49;
	setp.lt.s32 	%p5, %r40, 1;
	or.pred  	%p6, %p4, %p5;
	@%p6 bra 	$L__BB30_72;
	mul.lo.s32 	%r2, %r40, %r1;
	cvta.to.global.u64 	%rd36, %rd21;
	add.s64 	%rd9, %rd36, %rd33;
	setp.lt.s32 	%p7, %r41, 1;
	mul.lo.s32 	%r3, %r41, %r1;
	@%p7 bra 	$L__BB30_37;
	and.b32  	%r4, %r41, 7;
	add.s32 	%r5, %r4, -1;
	and.b32  	%r6, %r41, 3;
	add.s32 	%r7, %r6, -1;
	and.b32  	%r8, %r41, 2147483640;
	and.b32  	%r9, %r41, 1;
	neg.s32 	%r10, %r8;
	mov.b16 	%rs29, 1;
	mov.b32 	%r107, 0;
$L__BB30_4:
	ld.global.u16 	%r12, [%rd7];
	setp.eq.s32 	%p39, %r107, %r12;
	@%p39 bra 	$L__BB30_14;
	add.s32 	%r80, %r107, %r2;
	mul.wide.s32 	%rd88, %r80, 8;
	add.s64 	%rd10, %rd5, %rd88;
	ld.global.f64 	%fd82, [%rd10];
	setp.le.f64 	%p40, %fd243, %fd82;
	@%p40 bra 	$L__BB30_14;
	ld.global.u16 	%r81, [%rd6];
	mad.lo.s32 	%r82, %r40, %r81, %r107;
	mul.wide.u32 	%rd89, %r82, 8;
	add.s64 	%rd90, %rd4, %rd89;
	ld.global.f64 	%fd83, [%rd90];
	ld.global.f64 	%fd84, [%rd9];
	sub.f64 	%fd85, %fd83, %fd84;
	setp.le.f64 	%p41, %fd243, %fd85;
	@%p41 bra 	$L__BB30_14;
	mad.lo.s32 	%r83, %r40, %r12, %r107;
	mul.wide.u32 	%rd91, %r83, 8;
	add.s64 	%rd92, %rd3, %rd91;
	ld.global.f64 	%fd86, [%rd92];
	setp.le.f64 	%p42, %fd243, %fd86;
	@%p42 bra 	$L__BB30_14;
	and.b16  	%rs22, %rs29, 255;
	setp.eq.s16 	%p43, %rs22, 0;
	@%p43 bra 	$L__BB30_9;
	bra.uni 	$L__BB30_25;
$L__BB30_9:
	setp.lt.u32 	%p54, %r41, 8;
	mul.lo.s32 	%r20, %r107, %r41;
	mov.f64 	%fd230, 0d0000000000000000;
	mov.b32 	%r112, 0;
	@%p54 bra 	$L__BB30_16;
	mov.f64 	%fd230, 0d0000000000000000;
	mov.b32 	%r110, 0;
	bra.uni 	$L__BB30_15;
$L__BB30_11:
	ld.global.u16 	%r93, [%rd7];
	mad.lo.s32 	%r94, %r40, %r93, %r107;
	mul.wide.u32 	%rd121, %r94, 8;
	add.s64 	%rd122, %rd3, %rd121;
	ld.global.f64 	%fd150, [%rd122];
	setp.le.f64 	%p52, %fd243, %fd150;
	@%p52 bra 	$L__BB30_14;
	ld.global.u16 	%r95, [%rd6];
	mad.lo.s32 	%r96, %r40, %r95, %r107;
	mul.wide.u32 	%rd123, %r96, 8;
	add.s64 	%rd124, %rd4, %rd123;
	ld.global.f64 	%fd151, [%rd124];
	ld.global.f64 	%fd152, [%rd9];
	sub.f64 	%fd153, %fd151, %fd152;
	setp.gtu.f64 	%p53, %fd243, %fd153;
	@%p53 bra 	$L__BB30_9;
	bra.uni 	$L__BB30_14;
$L__BB30_13:
	st.global.u16 	[%rd7], %r107;
	ld.global.f64 	%fd243, [%rd10];
	st.global.f64 	[%rd8], %fd243;
$L__BB30_14:
	add.s32 	%r107, %r107, 1;
	setp.eq.s32 	%p62, %r107, %r40;
	@%p62 bra 	$L__BB30_72;
	bra.uni 	$L__BB30_4;
$L__BB30_15:
	.pragma "nounroll";
	add.s32 	%r99, %r110, %r3;
	mul.wide.s32 	%rd125, %r99, 8;
	add.s64 	%rd126, %rd2, %rd125;
	ld.global.f64 	%fd157, [%rd126];
	add.s32 	%r100, %r110, %r20;
	mul.wide.u32 	%rd127, %r100, 8;
	add.s64 	%rd128, %rd1, %rd127;
	ld.global.f64 	%fd158, [%rd128];
	sub.f64 	%fd159, %fd157, %fd158;
	fma.rn.f64 	%fd160, %fd159, %fd159, %fd230;
	ld.global.f64 	%fd161, [%rd126+8];
	ld.global.f64 	%fd162, [%rd128+8];
	sub.f64 	%fd163, %fd161, %fd162;
	fma.rn.f64 	%fd164, %fd163, %fd163, %fd160;
	ld.global.f64 	%fd165, [%rd126+16];
	ld.global.f64 	%fd166, [%rd128+16];
	sub.f64 	%fd167, %fd165, %fd166;
	fma.rn.f64 	%fd168, %fd167, %fd167, %fd164;
	ld.global.f64 	%fd169, [%rd126+24];
	ld.global.f64 	%fd170, [%rd128+24];
	sub.f64 	%fd171, %fd169, %fd170;
	fma.rn.f64 	%fd172, %fd171, %fd171, %fd168;
	ld.global.f64 	%fd173, [%rd126+32];
	ld.global.f64 	%fd174, [%rd128+32];
	sub.f64 	%fd175, %fd173, %fd174;
	fma.rn.f64 	%fd176, %fd175, %fd175, %fd172;
	ld.global.f64 	%fd177, [%rd126+40];
	ld.global.f64 	%fd178, [%rd128+40];
	sub.f64 	%fd179, %fd177, %fd178;
	fma.rn.f64 	%fd180, %fd179, %fd179, %fd176;
	ld.global.f64 	%fd181, [%rd126+48];
	ld.global.f64 	%fd182, [%rd128+48];
	sub.f64 	%fd183, %fd181, %fd182;
	fma.rn.f64 	%fd184, %fd183, %fd183, %fd180;
	ld.global.f64 	%fd185, [%rd126+56];
	ld.global.f64 	%fd186, [%rd128+56];
	sub.f64 	%fd187, %fd185, %fd186;
	fma.rn.f64 	%fd230, %fd187, %fd187, %fd184;
	add.s32 	%r110, %r110, 8;
	setp.eq.s32 	%p55, %r110, %r8;
	mov.u32 	%r112, %r8;
	@%p55 bra 	$L__BB30_16;
	bra.uni 	$L__BB30_15;
$L__BB30_16:
	setp.eq.s32 	%p56, %r4, 0;
	@%p56 bra 	$L__BB30_24;
	setp.lt.u32 	%p57, %r5, 3;
	@%p57 bra 	$L__BB30_19;
	add.s32 	%r101, %r112, %r3;
	mul.wide.s32 	%rd129, %r101, 8;
	add.s64 	%rd130, %rd2, %rd129;
	ld.global.f64 	%fd189, [%rd130];
	add.s32 	%r102, %r112, %r20;
	mul.wide.u32 	%rd131, %r102, 8;
	add.s64 	%rd132, %rd1, %rd131;
	ld.global.f64 	%fd190, [%rd132];
	sub.f64 	%fd191, %fd189, %fd190;
	fma.rn.f64 	%fd192, %fd191, %fd191, %fd230;
	ld.global.f64 	%fd193, [%rd130+8];
	cvt.u64.u32 	%rd133, %r20;
	cvt.u64.u32 	%rd134, %r112;
	add.s64 	%rd135, %rd134, %rd133;
	shl.b64 	%rd136, %rd135, 3;
	add.s64 	%rd137, %rd1, %rd136;
	ld.global.f64 	%fd194, [%rd137+8];
	sub.f64 	%fd195, %fd193, %fd194;
	fma.rn.f64 	%fd196, %fd195, %fd195, %fd192;
	ld.global.f64 	%fd197, [%rd130+16];
	ld.global.f64 	%fd198, [%rd137+16];
	sub.f64 	%fd199, %fd197, %fd198;
	fma.rn.f64 	%fd200, %fd199, %fd199, %fd196;
	ld.global.f64 	%fd201, [%rd130+24];
	ld.global.f64 	%fd202, [%rd137+24];
	sub.f64 	%fd203, %fd201, %fd202;
	fma.rn.f64 	%fd230, %fd203, %fd203, %fd200;
	add.s32 	%r112, %r112, 4;
$L__BB30_19:
	setp.eq.s32 	%p58, %r6, 0;
	@%p58 bra 	$L__BB30_24;
	setp.eq.s32 	%p59, %r7, 0;
	@%p59 bra 	$L__BB30_22;
	add.s32 	%r103, %r112, %r3;
	mul.wide.s32 	%rd138, %r103, 8;
	add.s64 	%rd139, %rd2, %rd138;
	ld.global.f64 	%fd205, [%rd139];
	add.s32 	%r104, %r112, %r20;
	mul.wide.u32 	%rd140, %r104, 8;
	add.s64 	%rd141, %rd1, %rd140;
	ld.global.f64 	%fd206, [%rd141];
	sub.f64 	%fd207, %fd205, %fd206;
	fma.rn.f64 	%fd208, %fd207, %fd207, %fd230;
	ld.global.f64 	%fd209, [%rd139+8];
	cvt.u64.u32 	%rd142, %r20;
	cvt.u64.u32 	%rd143, %r112;
	add.s64 	%rd144, %rd143, %rd142;
	shl.b64 	%rd145, %rd144, 3;
	add.s64 	%rd146, %rd1, %rd145;
	ld.global.f64 	%fd210, [%rd146+8];
	sub.f64 	%fd211, %fd209, %fd210;
	fma.rn.f64 	%fd230, %fd211, %fd211, %fd208;
	add.s32 	%r112, %r112, 2;
$L__BB30_22:
	setp.eq.s32 	%p60, %r9, 0;
	@%p60 bra 	$L__BB30_24;
	add.s32 	%r105, %r112, %r3;
	mul.wide.s32 	%rd147, %r105, 8;
	add.s64 	%rd148, %rd2, %rd147;
	ld.global.f64 	%fd212, [%rd148];
	add.s32 	%r106, %r112, %r20;
	mul.wide.u32 	%rd149, %r106, 8;
	add.s64 	%rd150, %rd1, %rd149;
	ld.global.f64 	%fd213, [%rd150];
	sub.f64 	%fd214, %fd212, %fd213;
	fma.rn.f64 	%fd230, %fd214, %fd214, %fd230;
$L__BB30_24:
	sqrt.rn.f64 	%fd215, %fd230;
	st.global.f64 	[%rd10], %fd215;
	ld.global.f64 	%fd243, [%rd8];
	setp.lt.f64 	%p61, %fd215, %fd243;
	mov.b16 	%rs29, 0;
	@%p61 bra 	$L__BB30_13;
	bra.uni 	$L__BB30_14;
$L__BB30_25:
	setp.lt.u32 	%p44, %r41, 8;
	mul.lo.s32 	%r26, %r41, %r12;
	mov.f64 	%fd237, 0d0000000000000000;
	mov.b32 	%r115, 0;
	@%p44 bra 	$L__BB30_28;
	mul.wide.u32 	%rd93, %r26, 8;
	add.s64 	%rd94, %rd1, %rd93;
	add.s64 	%rd151, %rd94, 32;
	mov.f64 	%fd237, 0d0000000000000000;
	mov.u32 	%r108, %r3;
	mov.u32 	%r109, %r10;
$L__BB30_27:
	.pragma "nounroll";
	mul.wide.s32 	%rd95, %r108, 8;
	add.s64 	%rd96, %rd2, %rd95;
	ld.global.f64 	%fd90, [%rd96];
	ld.global.f64 	%fd91, [%rd151+-32];
	sub.f64 	%fd92, %fd90, %fd91;
	fma.rn.f64 	%fd93, %fd92, %fd92, %fd237;
	ld.global.f64 	%fd94, [%rd96+8];
	ld.global.f64 	%fd95, [%rd151+-24];
	sub.f64 	%fd96, %fd94, %fd95;
	fma.rn.f64 	%fd97, %fd96, %fd96, %fd93;
	ld.global.f64 	%fd98, [%rd96+16];
	ld.global.f64 	%fd99, [%rd151+-16];
	sub.f64 	%fd100, %fd98, %fd99;
	fma.rn.f64 	%fd101, %fd100, %fd100, %fd97;
	ld.global.f64 	%fd102, [%rd96+24];
	ld.global.f64 	%fd103, [%rd151+-8];
	sub.f64 	%fd104, %fd102, %fd103;
	fma.rn.f64 	%fd105, %fd104, %fd104, %fd101;
	ld.global.f64 	%fd106, [%rd96+32];
	ld.global.f64 	%fd107, [%rd151];
	sub.f64 	%fd108, %fd106, %fd107;
	fma.rn.f64 	%fd109, %fd108, %fd108, %fd105;
	ld.global.f64 	%fd110, [%rd96+40];
	ld.global.f64 	%fd111, [%rd151+8];
	sub.f64 	%fd112, %fd110, %fd111;
	fma.rn.f64 	%fd113, %fd112, %fd112, %fd109;
	ld.global.f64 	%fd114, [%rd96+48];
	ld.global.f64 	%fd115, [%rd151+16];
	sub.f64 	%fd116, %fd114, %fd115;
	fma.rn.f64 	%fd117, %fd116, %fd116, %fd113;
	ld.global.f64 	%fd118, [%rd96+56];
	ld.global.f64 	%fd119, [%rd151+24];
	sub.f64 	%fd120, %fd118, %fd119;
	fma.rn.f64 	%fd237, %fd120, %fd120, %fd117;
	add.s32 	%r109, %r109, 8;
	add.s32 	%r108, %r108, 8;
	add.s64 	%rd151, %rd151, 64;
	setp.eq.s32 	%p45, %r109, 0;
	mov.u32 	%r115, %r8;
	@%p45 bra 	$L__BB30_28;
	bra.uni 	$L__BB30_27;
$L__BB30_28:
	setp.eq.s32 	%p46, %r4, 0;
	@%p46 bra 	$L__BB30_36;
	setp.lt.u32 	%p47, %r5, 3;
	@%p47 bra 	$L__BB30_31;
	add.s32 	%r85, %r115, %r3;
	mul.wide.s32 	%rd97, %r85, 8;
	add.s64 	%rd98, %rd2, %rd97;
	ld.global.f64 	%fd122, [%rd98];
	add.s32 	%r86, %r115, %r26;
	mul.wide.u32 	%rd99, %r86, 8;
	add.s64 	%rd100, %rd1, %rd99;
	ld.global.f64 	%fd123, [%rd100];
	sub.f64 	%fd124, %fd122, %fd123;
	fma.rn.f64 	%fd125, %fd124, %fd124, %fd237;
	ld.global.f64 	%fd126, [%rd98+8];
	cvt.u64.u32 	%rd101, %r26;
	cvt.u64.u32 	%rd102, %r115;
	add.s64 	%rd103, %rd102, %rd101;
	shl.b64 	%rd104, %rd103, 3;
	add.s64 	%rd105, %rd1, %rd104;
	ld.global.f64 	%fd127, [%rd105+8];
	sub.f64 	%fd128, %fd126, %fd127;
	fma.rn.f64 	%fd129, %fd128, %fd128, %fd125;
	ld.global.f64 	%fd130, [%rd98+16];
	ld.global.f64 	%fd131, [%rd105+16];
	sub.f64 	%fd132, %fd130, %fd131;
	fma.rn.f64 	%fd133, %fd132, %fd132, %fd129;
	ld.global.f64 	%fd134, [%rd98+24];
	ld.global.f64 	%fd135, [%rd105+24];
	sub.f64 	%fd136, %fd134, %fd135;
	fma.rn.f64 	%fd237, %fd136, %fd136, %fd133;
	add.s32 	%r115, %r115, 4;
$L__BB30_31:
	setp.eq.s32 	%p48, %r6, 0;
	@%p48 bra 	$L__BB30_36;
	setp.eq.s32 	%p49, %r7, 0;
	@%p49 bra 	$L__BB30_34;
	add.s32 	%r87, %r115, %r3;
	mul.wide.s32 	%rd106, %r87, 8;
	add.s64 	%rd107, %rd2, %rd106;
	ld.global.f64 	%fd138, [%rd107];
	add.s32 	%r88, %r115, %r26;
	mul.wide.u32 	%rd108, %r88, 8;
	add.s64 	%rd109, %rd1, %rd108;
	ld.global.f64 	%fd139, [%rd109];
	sub.f64 	%fd140, %fd138, %fd139;
	fma.rn.f64 	%fd141, %fd140, %fd140, %fd237;
	ld.global.f64 	%fd142, [%rd107+8];
	cvt.u64.u32 	%rd110, %r26;
	cvt.u64.u32 	%rd111, %r115;
	add.s64 	%rd112, %rd111, %rd110;
	shl.b64 	%rd113, %rd112, 3;
	add.s64 	%rd114, %rd1, %rd113;
	ld.global.f64 	%fd143, [%rd114+8];
	sub.f64 	%fd144, %fd142, %fd143;
	fma.rn.f64 	%fd237, %fd144, %fd144, %fd141;
	add.s32 	%r115, %r115, 2;
$L__BB30_34:
	setp.eq.s32 	%p50, %r9, 0;
	@%p50 bra 	$L__BB30_36;
	add.s32 	%r89, %r115, %r3;
	mul.wide.s32 	%rd115, %r89, 8;
	add.s64 	%rd116, %rd2, %rd115;
	ld.global.f64 	%fd145, [%rd116];
	add.s32 	%r90, %r115, %r26;
	mul.wide.u32 	%rd117, %r90, 8;
	add.s64 	%rd118, %rd1, %rd117;
	ld.global.f64 	%fd146, [%rd118];
	sub.f64 	%fd147, %fd145, %fd146;
	fma.rn.f64 	%fd237, %fd147, %fd147, %fd237;
$L__BB30_36:
	sqrt.rn.f64 	%fd148, %fd237;
	st.global.f64 	[%rd8], %fd148;
	ld.global.u16 	%r91, [%rd7];
	add.s32 	%r92, %r2, %r91;
	mul.wide.s32 	%rd119, %r92, 8;
	add.s64 	%rd120, %rd5, %rd119;
	st.global.f64 	[%rd120], %fd148;
	ld.global.f64 	%fd243, [%rd8];
	ld.global.f64 	%fd149, [%rd10];
	setp.gtu.f64 	%p51, %fd243, %fd149;
	mov.b16 	%rs29, 0;
	@%p51 bra 	$L__BB30_11;
	bra.uni 	$L__BB30_14;
$L__BB30_37:
	setp.eq.s32 	%p9, %r40, 1;
	mov.pred 	%p63, 0;
	mov.b32 	%r118, 0;
	@%p9 bra 	$L__BB30_61;
	and.b32  	%r118, %r40, 2147483646;
	mov.b16 	%rs32, 1;
	mov.b32 	%r117, 0;
	cvt.s64.s32 	%rd51, %r2;
$L__BB30_39:
	ld.global.u16 	%r34, [%rd7];
	setp.eq.s32 	%p10, %r117, %r34;
	@%p10 bra 	$L__BB30_49;
	add.s32 	%r49, %r117, %r2;
	mul.wide.s32 	%rd38, %r49, 8;
	add.s64 	%rd14, %rd5, %rd38;
	ld.global.f64 	%fd50, [%rd14];
	setp.le.f64 	%p11, %fd243, %fd50;
	@%p11 bra 	$L__BB30_49;
	ld.global.u16 	%r50, [%rd6];
	mad.lo.s32 	%r51, %r40, %r50, %r117;
	mul.wide.u32 	%rd39, %r51, 8;
	add.s64 	%rd40, %rd4, %rd39;
	ld.global.f64 	%fd51, [%rd40];
	ld.global.f64 	%fd52, [%rd9];
	sub.f64 	%fd53, %fd51, %fd52;
	setp.le.f64 	%p12, %fd243, %fd53;
	@%p12 bra 	$L__BB30_49;
	mad.lo.s32 	%r52, %r40, %r34, %r117;
	mul.wide.u32 	%rd41, %r52, 8;
	add.s64 	%rd42, %rd3, %rd41;
	ld.global.f64 	%fd54, [%rd42];
	setp.le.f64 	%p13, %fd243, %fd54;
	@%p13 bra 	$L__BB30_49;
	and.b16  	%rs8, %rs32, 255;
	setp.eq.s16 	%p14, %rs8, 0;
	@%p14 bra 	$L__BB30_47;
	mov.b64 	%rd43, 0;
	st.global.u64 	[%rd8], %rd43;
	ld.global.u16 	%r53, [%rd7];
	add.s32 	%r54, %r2, %r53;
	mul.wide.s32 	%rd44, %r54, 8;
	add.s64 	%rd45, %rd5, %rd44;
	st.global.u64 	[%rd45], %rd43;
	ld.global.f64 	%fd243, [%rd8];
	ld.global.f64 	%fd55, [%rd14];
	setp.le.f64 	%p15, %fd243, %fd55;
	mov.b16 	%rs32, 0;
	@%p15 bra 	$L__BB30_49;
	ld.global.u16 	%r55, [%rd7];
	mad.lo.s32 	%r56, %r40, %r55, %r117;
	mul.wide.u32 	%rd46, %r56, 8;
	add.s64 	%rd47, %rd3, %rd46;
	ld.global.f64 	%fd56, [%rd47];
	setp.le.f64 	%p16, %fd243, %fd56;
	@%p16 bra 	$L__BB30_49;
	ld.global.u16 	%r57, [%rd6];
	mad.lo.s32 	%r58, %r40, %r57, %r117;
	mul.wide.u32 	%rd48, %r58, 8;
	add.s64 	%rd49, %rd4, %rd48;
	ld.global.f64 	%fd57, [%rd49];
	ld.global.f64 	%fd58, [%rd9];
	sub.f64 	%fd59, %fd57, %fd58;
	setp.le.f64 	%p17, %fd243, %fd59;
	@%p17 bra 	$L__BB30_49;
$L__BB30_47:
	mov.b64 	%rd50, 0;
	st.global.u64 	[%rd14], %rd50;
	ld.global.f64 	%fd243, [%rd8];
	setp.leu.f64 	%p18, %fd243, 0d0000000000000000;
	mov.b16 	%rs32, 0;
	@%p18 bra 	$L__BB30_49;
	st.global.u16 	[%rd7], %r117;
	ld.global.f64 	%fd243, [%rd14];
	st.global.f64 	[%rd8], %fd243;
$L__BB30_49:
	add.s32 	%r35, %r117, 1;
	ld.global.u16 	%r36, [%rd7];
	setp.eq.s32 	%p19, %r35, %r36;
	@%p19 bra 	$L__BB30_59;
	cvt.s64.s32 	%rd52, %r117;
	add.s64 	%rd53, %rd52, %rd51;
	shl.b64 	%rd54, %rd53, 3;
	add.s64 	%rd15, %rd5, %rd54;
	ld.global.f64 	%fd60, [%rd15+8];
	setp.le.f64 	%p20, %fd243, %fd60;
	@%p20 bra 	$L__BB30_59;
	ld.global.u16 	%r59, [%rd6];
	mul.lo.s32 	%r60, %r40, %r59;
	cvt.u64.u32 	%rd55, %r60;
	cvt.u64.u32 	%rd16, %r117;
	add.s64 	%rd56, %rd55, %rd16;
	shl.b64 	%rd57, %rd56, 3;
	add.s64 	%rd58, %rd4, %rd57;
	ld.global.f64 	%fd61, [%rd58+8];
	ld.global.f64 	%fd62, [%rd9];
	sub.f64 	%fd63, %fd61, %fd62;
	setp.le.f64 	%p21, %fd243, %fd63;
	@%p21 bra 	$L__BB30_59;
	mul.lo.s32 	%r61, %r40, %r36;
	cvt.u64.u32 	%rd59, %r61;
	add.s64 	%rd60, %rd59, %rd16;
	shl.b64 	%rd61, %rd60, 3;
	add.s64 	%rd62, %rd3, %rd61;
	ld.global.f64 	%fd64, [%rd62+8];
	setp.le.f64 	%p22, %fd243, %fd64;
	@%p22 bra 	$L__BB30_59;
	and.b16  	%rs14, %rs32, 255;
	setp.eq.s16 	%p23, %rs14, 0;
	@%p23 bra 	$L__BB30_57;
	mov.b64 	%rd63, 0;
	st.global.u64 	[%rd8], %rd63;
	ld.global.u16 	%r62, [%rd7];
	add.s32 	%r63, %r2, %r62;
	mul.wide.s32 	%rd64, %r63, 8;
	add.s64 	%rd65, %rd5, %rd64;
	st.global.u64 	[%rd65], %rd63;
	ld.global.f64 	%fd243, [%rd8];
	ld.global.f64 	%fd65, [%rd15+8];
	setp.le.f64 	%p24, %fd243, %fd65;
	mov.b16 	%rs32, 0;
	@%p24 bra 	$L__BB30_59;
	ld.global.u16 	%r64, [%rd7];
	mul.lo.s32 	%r65, %r40, %r64;
	cvt.u64.u32 	%rd66, %r65;
	add.s64 	%rd67, %rd66, %rd16;
	shl.b64 	%rd68, %rd67, 3;
	add.s64 	%rd69, %rd3, %rd68;
	ld.global.f64 	%fd66, [%rd69+8];
	setp.le.f64 	%p25, %fd243, %fd66;
	@%p25 bra 	$L__BB30_59;
	ld.global.u16 	%r66, [%rd6];
	mul.lo.s32 	%r67, %r40, %r66;
	cvt.u64.u32 	%rd70, %r67;
	add.s64 	%rd71, %rd70, %rd16;
	shl.b64 	%rd72, %rd71, 3;
	add.s64 	%rd73, %rd4, %rd72;
	ld.global.f64 	%fd67, [%rd73+8];
	ld.global.f64 	%fd68, [%rd9];
	sub.f64 	%fd69, %fd67, %fd68;
	setp.le.f64 	%p26, %fd243, %fd69;
	@%p26 bra 	$L__BB30_59;
$L__BB30_57:
	mov.b64 	%rd74, 0;
	st.global.u64 	[%rd15+8], %rd74;
	ld.global.f64 	%fd243, [%rd8];
	setp.leu.f64 	%p27, %fd243, 0d0000000000000000;
	mov.b16 	%rs32, 0;
	@%p27 bra 	$L__BB30_59;
	st.global.u16 	[%rd7], %r35;
	ld.global.f64 	%fd243, [%rd15+8];
	st.global.f64 	[%rd8], %fd243;
$L__BB30_59:
	add.s32 	%r117, %r117, 2;
	setp.ne.s32 	%p28, %r117, %r118;
	@%p28 bra 	$L__BB30_39;
	and.b16  	%rs20, %rs32, 255;
	setp.eq.s16 	%p63, %rs20, 0;
$L__BB30_61:
	and.b32  	%r68, %r40, 1;
	setp.eq.b32 	%p29, %r68, 1;
	not.pred 	%p30, %p29;
	@%p30 bra 	$L__BB30_72;
	ld.global.u16 	%r39, [%rd7];
	setp.eq.s32 	%p31, %r118, %r39;
	@%p31 bra 	$L__BB30_72;
	add.s32 	%r69, %r118, %r2;
	mul.wide.s32 	%rd75, %r69, 8;
	add.s64 	%rd17, %rd5, %rd75;
	ld.global.f64 	%fd70, [%rd17];
	setp.le.f64 	%p32, %fd243, %fd70;
	@%p32 bra 	$L__BB30_72;
	ld.global.u16 	%r70, [%rd6];
	mad.lo.s32 	%r71, %r40, %r70, %r118;
	mul.wide.u32 	%rd76, %r71, 8;
	add.s64 	%rd77, %rd4, %rd76;
	ld.global.f64 	%fd71, [%rd77];
	ld.global.f64 	%fd72, [%rd9];
	sub.f64 	%fd73, %fd71, %fd72;
	setp.le.f64 	%p33, %fd243, %fd73;
	@%p33 bra 	$L__BB30_72;
	mad.lo.s32 	%r72, %r40, %r39, %r118;
	mul.wide.u32 	%rd78, %r72, 8;
	add.s64 	%rd79, %rd3, %rd78;
	ld.global.f64 	%fd74, [%rd79];
	setp.le.f64 	%p34, %fd243, %fd74;
	@%p34 bra 	$L__BB30_72;
	@%p63 bra 	$L__BB30_70;
	mov.b64 	%rd80, 0;
	st.global.u64 	[%rd8], %rd80;
	ld.global.u16 	%r73, [%rd7];
	add.s32 	%r74, %r2, %r73;
	mul.wide.s32 	%rd81, %r74, 8;
	add.s64 	%rd82, %rd5, %rd81;
	st.global.u64 	[%rd82], %rd80;
	ld.global.f64 	%fd48, [%rd8];
	ld.global.f64 	%fd75, [%rd17];
	setp.le.f64 	%p35, %fd48, %fd75;
	@%p35 bra 	$L__BB30_72;
	ld.global.u16 	%r75, [%rd7];
	mad.lo.s32 	%r76, %r40, %r75, %r118;
	mul.wide.u32 	%rd83, %r76, 8;
	add.s64 	%rd84, %rd3, %rd83;
	ld.global.f64 	%fd76, [%rd84];
	setp.le.f64 	%p36, %fd48, %fd76;
	@%p36 bra 	$L__BB30_72;
	ld.global.u16 	%r77, [%rd6];
	mad.lo.s32 	%r78, %r40, %r77, %r118;
	mul.wide.u32 	%rd85, %r78, 8;
	add.s64 	%rd86, %rd4, %rd85;
	ld.global.f64 	%fd77, [%rd86];
	ld.global.f64 	%fd78, [%rd9];
	sub.f64 	%fd79, %fd77, %fd78;
	setp.le.f64 	%p37, %fd48, %fd79;
	@%p37 bra 	$L__BB30_72;
$L__BB30_70:
	mov.b64 	%rd87, 0;
	st.global.u64 	[%rd17], %rd87;
	ld.global.f64 	%fd80, [%rd8];
	setp.leu.f64 	%p38, %fd80, 0d0000000000000000;
	@%p38 bra 	$L__BB30_72;
	st.global.u16 	[%rd7], %r118;
	ld.global.f64 	%fd81, [%rd17];
	st.global.f64 	[%rd8], %fd81;
$L__BB30_72:
	ret;

}
.entry _Z10elkanFunMOPdS_PtS_S_S_S_S_S_S_iiiS0_Py(
	.param .u64 .ptr .align 1 _Z10elkanFunMOPdS_PtS_S_S_S_S_S_S_iiiS0_Py_param_0,
	.param .u64 .ptr .align 1 _Z10elkanFunMOPdS_PtS_S_S_S_S_S_S_iiiS0_Py_param_1,
	.param .u64 .ptr .align 1 _Z10elkanFunMOPdS_PtS_S_S_S_S_S_S_iiiS0_Py_param_2,
	.param .u64 .ptr .align 1 _Z10elkanFunMOPdS_PtS_S_S_S_S_S_S_iiiS0_Py_param_3,
	.param .u64 .ptr .align 1 _Z10elkanFunMOPdS_PtS_S_S_S_S_S_S_iiiS0_Py_param_4,
	.param .u64 .ptr .align 1 _Z10elkanFunMOPdS_PtS_S_S_S_S_S_S_iiiS0_Py_param_5,
	.param .u64 .ptr .align 1 _Z10elkanFunMOPdS_PtS_S_S_S_S_S_S_iiiS0_Py_param_6,
	.param .u64 .ptr .align 1 _Z10elkanFunMOPdS_PtS_S_S_S_S_S_S_iiiS0_Py_param_7,
	.param .u64 .ptr .align 1 _Z10elkanFunMOPdS_PtS_S_S_S_S_S_S_iiiS0_Py_param_8,
	.param .u64 .ptr .align 1 _Z10elkanFunMOPdS_PtS_S_S_S_S_S_S_iiiS0_Py_param_9,
	.param .u32 _Z10elkanFunMOPdS_PtS_S_S_S_S_S_S_iiiS0_Py_param_10,
	.param .u32 _Z10elkanFunMOPdS_PtS_S_S_S_S_S_S_iiiS0_Py_param_11,
	.param .u32 _Z10elkanFunMOPdS_PtS_S_S_S_S_S_S_iiiS0_Py_param_12,
	.param .u64 .ptr .align 1 _Z10elkanFunMOPdS_PtS_S_S_S_S_S_S_iiiS0_Py_param_13,
	.param .u64 .ptr .align 1 _Z10elkanFunMOPdS_PtS_S_S_S_S_S_S_iiiS0_Py_param_14
)
{
	.reg .pred 	%p<57>;
	.reg .b16 	%rs<59>;
	.reg .b32 	%r<99>;
	.reg .b64 	%rd<125>;
	.reg .b64 	%fd<241>;

	ld.param.u64 	%rd22, [_Z10elkanFunMOPdS_PtS_S_S_S_S_S_S_iiiS0_Py_param_0];
	ld.param.u64 	%rd23, [_Z10elkanFunMOPdS_PtS_S_S_S_S_S_S_iiiS0_Py_param_1];
	ld.param.u64 	%rd17, [_Z10elkanFunMOPdS_PtS_S_S_S_S_S_S_iiiS0_Py_param_2];
	ld.param.u64 	%rd18, [_Z10elkanFunMOPdS_PtS_S_S_S_S_S_S_iiiS0_Py_param_3];
	ld.param.u64 	%rd19, [_Z10elkanFunMOPdS_PtS_S_S_S_S_S_S_iiiS0_Py_param_4];
	ld.param.u64 	%rd24, [_Z10elkanFunMOPdS_PtS_S_S_S_S_S_S_iiiS0_Py_param_5];
	ld.param.u64 	%rd25, [_Z10elkanFunMOPdS_PtS_S_S_S_S_S_S_iiiS0_Py_param_6];
	ld.param.u64 	%rd26, [_Z10elkanFunMOPdS_PtS_S_S_S_S_S_S_iiiS0_Py_param_7];
	ld.param.u64 	%rd20, [_Z10elkanFunMOPdS_PtS_S_S_S_S_S_S_iiiS0_Py_param_8];
	ld.param.u64 	%rd27, [_Z10elkanFunMOPdS_PtS_S_S_S_S_S_S_iiiS0_Py_param_9];
	ld.param.u32 	%r39, [_Z10elkanFunMOPdS_PtS_S_S_S_S_S_S_iiiS0_Py_param_10];
	ld.param.u32 	%r40, [_Z10elkanFunMOPdS_PtS_S_S_S_S_S_S_iiiS0_Py_param_11];
	ld.param.u32 	%r41, [_Z10elkanFunMOPdS_PtS_S_S_S_S_S_S_iiiS0_Py_param_12];
	ld.param.u64 	%rd21, [_Z10elkanFunMOPdS_PtS_S_S_S_S_S_S_iiiS0_Py_param_13];
	cvta.to.global.u64 	%rd1, %rd23;
	cvta.to.global.u64 	%rd2, %rd22;
	cvta.to.global.u64 	%rd3, %rd24;
	cvta.to.global.u64 	%rd4, %rd25;
	cvta.to.global.u64 	%rd5, %rd27;
	cvta.to.global.u64 	%rd6, %rd26;
	mov.u32 	%r42, %ctaid.x;
	mov.u32 	%r43, %ntid.x;
	mov.u32 	%r44, %tid.x;
	mad.lo.s32 	%r1, %r42, %r43, %r44;
	setp.ge.s32 	%p3, %r1, %r41;
	@%p3 bra 	$L__BB31_66;
	cvta.to.global.u64 	%rd28, %rd17;
	cvta.to.global.u64 	%rd29, %rd21;
	cvta.to.global.u64 	%rd30, %rd18;
	cvta.to.global.u64 	%rd31, %rd19;
	mul.wide.s32 	%rd32, %r1, 2;
	add.s64 	%rd7, %rd28, %rd32;
	ld.global.u16 	%rs48, [%rd7];
	add.s64 	%rd8, %rd29, %rd32;
	st.global.u16 	[%rd8], %rs48;
	mul.wide.s32 	%rd33, %r1, 8;
	add.s64 	%rd9, %rd30, %rd33;
	ld.global.f64 	%fd240, [%rd9];
	cvt.u32.u16 	%r45, %rs48;
	mul.wide.u32 	%rd34, %r45, 8;
	add.s64 	%rd35, %rd31, %rd34;
	ld.global.f64 	%fd51, [%rd35];
	setp.leu.f64 	%p4, %fd240, %fd51;
	setp.lt.s32 	%p5, %r39, 1;
	or.pred  	%p6, %p4, %p5;
	@%p6 bra 	$L__BB31_65;
	cvta.to.global.u64 	%rd36, %rd20;
	add.s64 	%rd10, %rd36, %rd33;
	setp.lt.s32 	%p7, %r40, 1;
	mul.lo.s32 	%r2, %r40, %r1;
	@%p7 bra 	$L__BB31_36;
	and.b32  	%r3, %r40, 7;
	and.b32  	%r4, %r40, 3;
	and.b32  	%r5, %r40, 2147483640;
	and.b32  	%r6, %r40, 1;
	neg.s32 	%r7, %r5;
	mov.b16 	%rs49, 1;
	mov.b32 	%r87, 0;
$L__BB31_4:
	cvt.u32.u16 	%r61, %rs48;
	setp.eq.s32 	%p33, %r87, %r61;
	@%p33 bra 	$L__BB31_12;
	ld.global.u16 	%r62, [%rd7];
	mad.lo.s32 	%r9, %r39, %r62, %r87;
	mul.wide.u32 	%rd62, %r9, 8;
	add.s64 	%rd63, %rd6, %rd62;
	ld.global.f64 	%fd80, [%rd63];
	add.f64 	%fd81, %fd80, %fd80;
	ld.global.f64 	%fd3, [%rd10];
	sub.f64 	%fd82, %fd81, %fd3;
	mul.wide.u32 	%rd64, %r87, 8;
	add.s64 	%rd65, %rd5, %rd64;
	ld.global.f64 	%fd83, [%rd65];
	sub.f64 	%fd4, %fd82, %fd83;
	setp.le.f64 	%p34, %fd240, %fd4;
	@%p34 bra 	$L__BB31_12;
	mul.wide.u32 	%rd66, %r9, 8;
	add.s64 	%rd67, %rd4, %rd66;
	ld.global.f64 	%fd84, [%rd67];
	sub.f64 	%fd85, %fd84, %fd3;
	setp.le.f64 	%p35, %fd240, %fd85;
	@%p35 bra 	$L__BB31_12;
	cvt.u32.u16 	%r63, %rs48;
	mad.lo.s32 	%r64, %r39, %r63, %r87;
	mul.wide.u32 	%rd68, %r64, 8;
	add.s64 	%rd69, %rd3, %rd68;
	ld.global.f64 	%fd86, [%rd69];
	setp.le.f64 	%p36, %fd240, %fd86;
	@%p36 bra 	$L__BB31_12;
	and.b16  	%rs35, %rs49, 255;
	setp.eq.s16 	%p37, %rs35, 0;
	@%p37 bra 	$L__BB31_9;
	bra.uni 	$L__BB31_23;
$L__BB31_9:
	setp.lt.u32 	%p47, %r40, 8;
	mul.lo.s32 	%r17, %r87, %r40;
	mov.f64 	%fd224, 0d0000000000000000;
	mov.b32 	%r92, 0;
	@%p47 bra 	$L__BB31_14;
	mov.f64 	%fd224, 0d0000000000000000;
	mov.b32 	%r90, 0;
	bra.uni 	$L__BB31_13;
$L__BB31_11:
	cvt.u16.u32 	%rs48, %r87;
	st.global.u16 	[%rd8], %rs48;
	mov.f64 	%fd240, %fd21;
$L__BB31_12:
	add.s32 	%r87, %r87, 1;
	setp.eq.s32 	%p55, %r87, %r39;
	@%p55 bra 	$L__BB31_65;
	bra.uni 	$L__BB31_4;
$L__BB31_13:
	.pragma "nounroll";
	add.s32 	%r78, %r90, %r2;
	mul.wide.s32 	%rd98, %r78, 8;
	add.s64 	%rd99, %rd2, %rd98;
	ld.global.f64 	%fd152, [%rd99];
	add.s32 	%r79, %r90, %r17;
	mul.wide.u32 	%rd100, %r79, 8;
	add.s64 	%rd101, %rd1, %rd100;
	ld.global.f64 	%fd153, [%rd101];
	sub.f64 	%fd154, %fd152, %fd153;
	fma.rn.f64 	%fd155, %fd154, %fd154, %fd224;
	ld.global.f64 	%fd156, [%rd99+8];
	ld.global.f64 	%fd157, [%rd101+8];
	sub.f64 	%fd158, %fd156, %fd157;
	fma.rn.f64 	%fd159, %fd158, %fd158, %fd155;
	ld.global.f64 	%fd160, [%rd99+16];
	ld.global.f64 	%fd161, [%rd101+16];
	sub.f64 	%fd162, %fd160, %fd161;
	fma.rn.f64 	%fd163, %fd162, %fd162, %fd159;
	ld.global.f64 	%fd164, [%rd99+24];
	ld.global.f64 	%fd165, [%rd101+24];
	sub.f64 	%fd166, %fd164, %fd165;
	fma.rn.f64 	%fd167, %fd166, %fd166, %fd163;
	ld.global.f64 	%fd168, [%rd99+32];
	ld.global.f64 	%fd169, [%rd101+32];
	sub.f64 	%fd170, %fd168, %fd169;
	fma.rn.f64 	%fd171, %fd170, %fd170, %fd167;
	ld.global.f64 	%fd172, [%rd99+40];
	ld.global.f64 	%fd173, [%rd101+40];
	sub.f64 	%fd174, %fd172, %fd173;
	fma.rn.f64 	%fd175, %fd174, %fd174, %fd171;
	ld.global.f64 	%fd176, [%rd99+48];
	ld.global.f64 	%fd177, [%rd101+48];
	sub.f64 	%fd178, %fd176, %fd177;
	fma.rn.f64 	%fd179, %fd178, %fd178, %fd175;
	ld.global.f64 	%fd180, [%rd99+56];
	ld.global.f64 	%fd181, [%rd101+56];
	sub.f64 	%fd182, %fd180, %fd181;
	fma.rn.f64 	%fd224, %fd182, %fd182, %fd179;
	add.s32 	%r90, %r90, 8;
	setp.eq.s32 	%p48, %r90, %r5;
	mov.u32 	%r92, %r5;
	@%p48 bra 	$L__BB31_14;
	bra.uni 	$L__BB31_13;
$L__BB31_14:
	setp.eq.s32 	%p49, %r3, 0;
	@%p49 bra 	$L__BB31_22;
	add.s32 	%r80, %r3, -1;
	setp.lt.u32 	%p50, %r80, 3;
	@%p50 bra 	$L__BB31_17;
	add.s32 	%r81, %r92, %r2;
	mul.wide.s32 	%rd102, %r81, 8;
	add.s64 	%rd103, %rd2, %rd102;
	ld.global.f64 	%fd184, [%rd103];
	add.s32 	%r82, %r92, %r17;
	mul.wide.u32 	%rd104, %r82, 8;
	add.s64 	%rd105, %rd1, %rd104;
	ld.global.f64 	%fd185, [%rd105];
	sub.f64 	%fd186, %fd184, %fd185;
	fma.rn.f64 	%fd187, %fd186, %fd186, %fd224;
	ld.global.f64 	%fd188, [%rd103+8];
	cvt.u64.u32 	%rd106, %r17;
	cvt.u64.u32 	%rd107, %r92;
	add.s64 	%rd108, %rd107, %rd106;
	shl.b64 	%rd109, %rd108, 3;
	add.s64 	%rd110, %rd1, %rd109;
	ld.global.f64 	%fd189, [%rd110+8];
	sub.f64 	%fd190, %fd188, %fd189;
	fma.rn.f64 	%fd191, %fd190, %fd190, %fd187;
	ld.global.f64 	%fd192, [%rd103+16];
	ld.global.f64 	%fd193, [%rd110+16];
	sub.f64 	%fd194, %fd192, %fd193;
	fma.rn.f64 	%fd195, %fd194, %fd194, %fd191;
	ld.global.f64 	%fd196, [%rd103+24];
	ld.global.f64 	%fd197, [%rd110+24];
	sub.f64 	%fd198, %fd196, %fd197;
	fma.rn.f64 	%fd224, %fd198, %fd198, %fd195;
	add.s32 	%r92, %r92, 4;
$L__BB31_17:
	setp.eq.s32 	%p51, %r4, 0;
	@%p51 bra 	$L__BB31_22;
	setp.eq.s32 	%p52, %r4, 1;
	@%p52 bra 	$L__BB31_20;
	add.s32 	%r83, %r92, %r2;
	mul.wide.s32 	%rd111, %r83, 8;
	add.s64 	%rd112, %rd2, %rd111;
	ld.global.f64 	%fd200, [%rd112];
	add.s32 	%r84, %r92, %r17;
	mul.wide.u32 	%rd113, %r84, 8;
	add.s64 	%rd114, %rd1, %rd113;
	ld.global.f64 	%fd201, [%rd114];
	sub.f64 	%fd202, %fd200, %fd201;
	fma.rn.f64 	%fd203, %fd202, %fd202, %fd224;
	ld.global.f64 	%fd204, [%rd112+8];
	cvt.u64.u32 	%rd115, %r17;
	cvt.u64.u32 	%rd116, %r92;
	add.s64 	%rd117, %rd116, %rd115;
	shl.b64 	%rd118, %rd117, 3;
	add.s64 	%rd119, %rd1, %rd118;
	ld.global.f64 	%fd205, [%rd119+8];
	sub.f64 	%fd206, %fd204, %fd205;
	fma.rn.f64 	%fd224, %fd206, %fd206, %fd203;
	add.s32 	%r92, %r92, 2;
$L__BB31_20:
	setp.eq.s32 	%p53, %r6, 0;
	@%p53 bra 	$L__BB31_22;
	add.s32 	%r85, %r92, %r2;
	mul.wide.s32 	%rd120, %r85, 8;
	add.s64 	%rd121, %rd2, %rd120;
	ld.global.f64 	%fd207, [%rd121];
	add.s32 	%r86, %r92, %r17;
	mul.wide.u32 	%rd122, %r86, 8;
	add.s64 	%rd123, %rd1, %rd122;
	ld.global.f64 	%fd208, [%rd123];
	sub.f64 	%fd209, %fd207, %fd208;
	fma.rn.f64 	%fd224, %fd209, %fd209, %fd224;
$L__BB31_22:
	sqrt.rn.f64 	%fd21, %fd224;
	setp.lt.f64 	%p54, %fd21, %fd240;
	mov.b16 	%rs49, 0;
	@%p54 bra 	$L__BB31_11;
	bra.uni 	$L__BB31_12;
$L__BB31_23:
	setp.lt.u32 	%p38, %r40, 8;
	cvt.u32.u16 	%r66, %rs48;
	mul.lo.s32 	%r23, %r40, %r66;
	mov.f64 	%fd231, 0d0000000000000000;
	mov.b32 	%r95, 0;
	@%p38 bra 	$L__BB31_26;
	mul.wide.u32 	%rd70, %r23, 8;
	add.s64 	%rd71, %rd1, %rd70;
	add.s64 	%rd124, %rd71, 32;
	mov.f64 	%fd231, 0d0000000000000000;
	mov.u32 	%r88, %r2;
	mov.u32 	%r89, %r7;
$L__BB31_25:
	.pragma "nounroll";
	mul.wide.s32 	%rd72, %r88, 8;
	add.s64 	%rd73, %rd2, %rd72;
	ld.global.f64 	%fd90, [%rd73];
	ld.global.f64 	%fd91, [%rd124+-32];
	sub.f64 	%fd92, %fd90, %fd91;
	fma.rn.f64 	%fd93, %fd92, %fd92, %fd231;
	ld.global.f64 	%fd94, [%rd73+8];
	ld.global.f64 	%fd95, [%rd124+-24];
	sub.f64 	%fd96, %fd94, %fd95;
	fma.rn.f64 	%fd97, %fd96, %fd96, %fd93;
	ld.global.f64 	%fd98, [%rd73+16];
	ld.global.f64 	%fd99, [%rd124+-16];
	sub.f64 	%fd100, %fd98, %fd99;
	fma.rn.f64 	%fd101, %fd100, %fd100, %fd97;
	ld.global.f64 	%fd102, [%rd73+24];
	ld.global.f64 	%fd103, [%rd124+-8];
	sub.f64 	%fd104, %fd102, %fd103;
	fma.rn.f64 	%fd105, %fd104, %fd104, %fd101;
	ld.global.f64 	%fd106, [%rd73+32];
	ld.global.f64 	%fd107, [%rd124];
	sub.f64 	%fd108, %fd106, %fd107;
	fma.rn.f64 	%fd109, %fd108, %fd108, %fd105;
	ld.global.f64 	%fd110, [%rd73+40];
	ld.global.f64 	%fd111, [%rd124+8];
	sub.f64 	%fd112, %fd110, %fd111;
	fma.rn.f64 	%fd113, %fd112, %fd112, %fd109;
	ld.global.f64 	%fd114, [%rd73+48];
	ld.global.f64 	%fd115, [%rd124+16];
	sub.f64 	%fd116, %fd114, %fd115;
	fma.rn.f64 	%fd117, %fd116, %fd116, %fd113;
	ld.global.f64 	%fd118, [%rd73+56];
	ld.global.f64 	%fd119, [%rd124+24];
	sub.f64 	%fd120, %fd118, %fd119;
	fma.rn.f64 	%fd231, %fd120, %fd120, %fd117;
	add.s32 	%r89, %r89, 8;
	add.s32 	%r88, %r88, 8;
	add.s64 	%rd124, %rd124, 64;
	setp.eq.s32 	%p39, %r89, 0;
	mov.u32 	%r95, %r5;
	@%p39 bra 	$L__BB31_26;
	bra.uni 	$L__BB31_25;
$L__BB31_26:
	setp.eq.s32 	%p40, %r3, 0;
	@%p40 bra 	$L__BB31_34;
	add.s32 	%r67, %r3, -1;
	setp.lt.u32 	%p41, %r67, 3;
	@%p41 bra 	$L__BB31_29;
	add.s32 	%r68, %r95, %r2;
	mul.wide.s32 	%rd74, %r68, 8;
	add.s64 	%rd75, %rd2, %rd74;
	ld.global.f64 	%fd122, [%rd75];
	add.s32 	%r69, %r95, %r23;
	mul.wide.u32 	%rd76, %r69, 8;
	add.s64 	%rd77, %rd1, %rd76;
	ld.global.f64 	%fd123, [%rd77];
	sub.f64 	%fd124, %fd122, %fd123;
	fma.rn.f64 	%fd125, %fd124, %fd124, %fd231;
	ld.global.f64 	%fd126, [%rd75+8];
	cvt.u64.u32 	%rd78, %r23;
	cvt.u64.u32 	%rd79, %r95;
	add.s64 	%rd80, %rd79, %rd78;
	shl.b64 	%rd81, %rd80, 3;
	add.s64 	%rd82, %rd1, %rd81;
	ld.global.f64 	%fd127, [%rd82+8];
	sub.f64 	%fd128, %fd126, %fd127;
	fma.rn.f64 	%fd129, %fd128, %fd128, %fd125;
	ld.global.f64 	%fd130, [%rd75+16];
	ld.global.f64 	%fd131, [%rd82+16];
	sub.f64 	%fd132, %fd130, %fd131;
	fma.rn.f64 	%fd133, %fd132, %fd132, %fd129;
	ld.global.f64 	%fd134, [%rd75+24];
	ld.global.f64 	%fd135, [%rd82+24];
	sub.f64 	%fd136, %fd134, %fd135;
	fma.rn.f64 	%fd231, %fd136, %fd136, %fd133;
	add.s32 	%r95, %r95, 4;
$L__BB31_29:
	setp.eq.s32 	%p42, %r4, 0;
	@%p42 bra 	$L__BB31_34;
	setp.eq.s32 	%p43, %r4, 1;
	@%p43 bra 	$L__BB31_32;
	add.s32 	%r70, %r95, %r2;
	mul.wide.s32 	%rd83, %r70, 8;
	add.s64 	%rd84, %rd2, %rd83;
	ld.global.f64 	%fd138, [%rd84];
	add.s32 	%r71, %r95, %r23;
	mul.wide.u32 	%rd85, %r71, 8;
	add.s64 	%rd86, %rd1, %rd85;
	ld.global.f64 	%fd139, [%rd86];
	sub.f64 	%fd140, %fd138, %fd139;
	fma.rn.f64 	%fd141, %fd140, %fd140, %fd231;
	ld.global.f64 	%fd142, [%rd84+8];
	cvt.u64.u32 	%rd87, %r23;
	cvt.u64.u32 	%rd88, %r95;
	add.s64 	%rd89, %rd88, %rd87;
	shl.b64 	%rd90, %rd89, 3;
	add.s64 	%rd91, %rd1, %rd90;
	ld.global.f64 	%fd143, [%rd91+8];
	sub.f64 	%fd144, %fd142, %fd143;
	fma.rn.f64 	%fd231, %fd144, %fd144, %fd141;
	add.s32 	%r95, %r95, 2;
$L__BB31_32:
	setp.eq.s32 	%p44, %r6, 0;
	@%p44 bra 	$L__BB31_34;
	add.s32 	%r72, %r95, %r2;
	mul.wide.s32 	%rd92, %r72, 8;
	add.s64 	%rd93, %rd2, %rd92;
	ld.global.f64 	%fd145, [%rd93];
	add.s32 	%r73, %r95, %r23;
	mul.wide.u32 	%rd94, %r73, 8;
	add.s64 	%rd95, %rd1, %rd94;
	ld.global.f64 	%fd146, [%rd95];
	sub.f64 	%fd147, %fd145, %fd146;
	fma.rn.f64 	%fd231, %fd147, %fd147, %fd231;
$L__BB31_34:
	sqrt.rn.f64 	%fd240, %fd231;
	setp.gtu.f64 	%p45, %fd240, %fd4;
	mov.b16 	%rs49, 0;
	@%p45 bra 	$L__BB31_35;
	bra.uni 	$L__BB31_12;
$L__BB31_35:
	cvt.u32.u16 	%r74, %rs48;
	mad.lo.s32 	%r75, %r39, %r74, %r87;
	mul.wide.u32 	%rd96, %r75, 8;
	add.s64 	%rd97, %rd3, %rd96;
	ld.global.f64 	%fd148, [%rd97];
	setp.gtu.f64 	%p46, %fd240, %fd148;
	@%p46 bra 	$L__BB31_9;
	bra.uni 	$L__BB31_12;
$L__BB31_36:
	setp.eq.s32 	%p9, %r39, 1;
	mov.pred 	%p56, 0;
	mov.b32 	%r98, 0;
	@%p9 bra 	$L__BB31_56;
	and.b32  	%r98, %r39, 2147483646;
	mov.b16 	%rs57, 1;
	mov.b32 	%r97, 0;
$L__BB31_38:
	cvt.u32.u16 	%r31, %rs48;
	setp.eq.s32 	%p10, %r97, %r31;
	cvt.u64.u32 	%rd14, %r97;
	mul.wide.u32 	%rd38, %r97, 8;
	add.s64 	%rd15, %rd5, %rd38;
	@%p10 bra 	$L__BB31_46;
	cvt.u32.u64 	%r48, %rd14;
	ld.global.u16 	%r49, [%rd7];
	mad.lo.s32 	%r32, %r39, %r49, %r48;
	mul.wide.u32 	%rd39, %r32, 8;
	add.s64 	%rd40, %rd6, %rd39;
	ld.global.f64 	%fd53, [%rd40];
	add.f64 	%fd54, %fd53, %fd53;
	ld.global.f64 	%fd34, [%rd10];
	sub.f64 	%fd55, %fd54, %fd34;
	ld.global.f64 	%fd56, [%rd15];
	sub.f64 	%fd35, %fd55, %fd56;
	setp.le.f64 	%p11, %fd240, %fd35;
	@%p11 bra 	$L__BB31_46;
	add.s64 	%rd42, %rd4, %rd39;
	ld.global.f64 	%fd57, [%rd42];
	sub.f64 	%fd58, %fd57, %fd34;
	setp.le.f64 	%p12, %fd240, %fd58;
	@%p12 bra 	$L__BB31_46;
	mad.lo.s32 	%r51, %r39, %r31, %r48;
	mul.wide.u32 	%rd43, %r51, 8;
	add.s64 	%rd44, %rd3, %rd43;
	ld.global.f64 	%fd36, [%rd44];
	setp.le.f64 	%p13, %fd240, %fd36;
	@%p13 bra 	$L__BB31_46;
	and.b16  	%rs25, %rs57, 255;
	setp.eq.s16 	%p14, %rs25, 0;
	mov.f64 	%fd210, 0d0000000000000000;
	mov.f64 	%fd233, %fd240;
	@%p14 bra 	$L__BB31_44;
	mov.b16 	%rs57, 0;
	mov.f64 	%fd233, 0d0000000000000000;
	max.f64 	%fd60, %fd35, %fd36;
	setp.ge.f64 	%p15, %fd60, 0d0000000000000000;
	mov.f64 	%fd240, %fd210;
	@%p15 bra 	$L__BB31_46;
$L__BB31_44:
	setp.leu.f64 	%p16, %fd233, 0d0000000000000000;
	mov.b16 	%rs57, 0;
	mov.f64 	%fd240, %fd233;
	@%p16 bra 	$L__BB31_46;
	cvt.u16.u64 	%rs48, %rd14;
	st.global.u16 	[%rd8], %rs48;
	mov.f64 	%fd240, %fd210;
$L__BB31_46:
	cvt.u32.u64 	%r52, %rd14;
	add.s32 	%r33, %r52, 1;
	cvt.u32.u16 	%r34, %rs48;
	setp.eq.s32 	%p17, %r33, %r34;
	@%p17 bra 	$L__BB31_54;
	ld.global.u16 	%r53, [%rd7];
	mul.lo.s32 	%r54, %r39, %r53;
	cvt.u64.u32 	%rd45, %r54;
	add.s64 	%rd16, %rd45, %rd14;
	shl.b64 	%rd46, %rd16, 3;
	add.s64 	%rd47, %rd6, %rd46;
	ld.global.f64 	%fd62, [%rd47+8];
	add.f64 	%fd63, %fd62, %fd62;
	ld.global.f64 	%fd39, [%rd10];
	sub.f64 	%fd64, %fd63, %fd39;
	ld.global.f64 	%fd65, [%rd15+8];
	sub.f64 	%fd40, %fd64, %fd65;
	setp.le.f64 	%p18, %fd240, %fd40;
	@%p18 bra 	$L__BB31_54;
	add.s64 	%rd49, %rd4, %rd46;
	ld.global.f64 	%fd66, [%rd49+8];
	sub.f64 	%fd67, %fd66, %fd39;
	setp.le.f64 	%p19, %fd240, %fd67;
	@%p19 bra 	$L__BB31_54;
	mul.lo.s32 	%r55, %r39, %r34;
	cvt.u64.u32 	%rd50, %r55;
	add.s64 	%rd51, %rd50, %rd14;
	shl.b64 	%rd52, %rd51, 3;
	add.s64 	%rd53, %rd3, %rd52;
	ld.global.f64 	%fd41, [%rd53+8];
	setp.le.f64 	%p20, %fd240, %fd41;
	@%p20 bra 	$L__BB31_54;
	and.b16  	%rs29, %rs57, 255;
	setp.eq.s16 	%p21, %rs29, 0;
	mov.f64 	%fd211, 0d0000000000000000;
	mov.f64 	%fd235, %fd240;
	@%p21 bra 	$L__BB31_52;
	mov.b16 	%rs57, 0;
	mov.f64 	%fd235, 0d0000000000000000;
	max.f64 	%fd69, %fd40, %fd41;
	setp.ge.f64 	%p22, %fd69, 0d0000000000000000;
	mov.f64 	%fd240, %fd211;
	@%p22 bra 	$L__BB31_54;
$L__BB31_52:
	setp.leu.f64 	%p23, %fd235, 0d0000000000000000;
	mov.b16 	%rs57, 0;
	mov.f64 	%fd240, %fd235;
	@%p23 bra 	$L__BB31_54;
	cvt.u16.u32 	%rs48, %r33;
	st.global.u16 	[%rd8], %rs48;
	mov.f64 	%fd240, %fd211;
$L__BB31_54:
	add.s32 	%r97, %r52, 2;
	setp.ne.s32 	%p24, %r97, %r98;
	@%p24 bra 	$L__BB31_38;
	and.b16  	%rs33, %rs57, 255;
	setp.eq.s16 	%p56, %rs33, 0;
$L__BB31_56:
	and.b32  	%r57, %r39, 1;
	setp.eq.b32 	%p25, %r57, 1;
	not.pred 	%p26, %p25;
	@%p26 bra 	$L__BB31_65;
	cvt.u32.u16 	%r37, %rs48;
	setp.eq.s32 	%p27, %r98, %r37;
	@%p27 bra 	$L__BB31_65;
	ld.global.u16 	%r58, [%rd7];
	mad.lo.s32 	%r38, %r39, %r58, %r98;
	mul.wide.u32 	%rd54, %r38, 8;
	add.s64 	%rd55, %rd6, %rd54;
	ld.global.f64 	%fd71, [%rd55];
	add.f64 	%fd72, %fd71, %fd71;
	ld.global.f64 	%fd46, [%rd10];
	sub.f64 	%fd73, %fd72, %fd46;
	mul.wide.u32 	%rd56, %r98, 8;
	add.s64 	%rd57, %rd5, %rd56;
	ld.global.f64 	%fd74, [%rd57];
	sub.f64 	%fd47, %fd73, %fd74;
	setp.le.f64 	%p28, %fd240, %fd47;
	@%p28 bra 	$L__BB31_65;
	add.s64 	%rd59, %rd4, %rd54;
	ld.global.f64 	%fd75, [%rd59];
	sub.f64 	%fd76, %fd75, %fd46;
	setp.le.f64 	%p29, %fd240, %fd76;
	@%p29 bra 	$L__BB31_65;
	mad.lo.s32 	%r59, %r39, %r37, %r98;
	mul.wide.u32 	%rd60, %r59, 8;
	add.s64 	%rd61, %rd3, %rd60;
	ld.global.f64 	%fd48, [%rd61];
	setp.le.f64 	%p30, %fd240, %fd48;
	@%p30 bra 	$L__BB31_65;
	mov.f64 	%fd212, 0d0000000000000000;
	mov.f64 	%fd239, %fd240;
	@%p56 bra 	$L__BB31_63;
	mov.f64 	%fd239, 0d0000000000000000;
	max.f64 	%fd78, %fd47, %fd48;
	setp.ge.f64 	%p31, %fd78, 0d0000000000000000;
	mov.f64 	%fd240, %fd212;
	@%p31 bra 	$L__BB31_65;
$L__BB31_63:
	setp.leu.f64 	%p32, %fd239, 0d0000000000000000;
	mov.f64 	%fd240, %fd239;
	@%p32 bra 	$L__BB31_65;
	st.global.u16 	[%rd8], %r98;
	mov.f64 	%fd240, %fd212;
$L__BB31_65:
	st.global.f64 	[%rd9], %fd240;
$L__BB31_66:
	ret;

}
.entry _Z13elkanFunFBHamPdS_PtS_S_S_S_S_S_iiiS0_Py(
	.param .u64 .ptr .align 1 _Z13elkanFunFBHamPdS_PtS_S_S_S_S_S_iiiS0_Py_param_0,
	.param .u64 .ptr .align 1 _Z13elkanFunFBHamPdS_PtS_S_S_S_S_S_iiiS0_Py_param_1,
	.param .u64 .ptr .align 1 _Z13elkanFunFBHamPdS_PtS_S_S_S_S_S_iiiS0_Py_param_2,
	.param .u64 .ptr .align 1 _Z13elkanFunFBHamPdS_PtS_S_S_S_S_S_iiiS0_Py_param_3,
	.param .u64 .ptr .align 1 _Z13elkanFunFBHamPdS_PtS_S_S_S_S_S_iiiS0_Py_param_4,
	.param .u64 .ptr .align 1 _Z13elkanFunFBHamPdS_PtS_S_S_S_S_S_iiiS0_Py_param_5,
	.param .u64 .ptr .align 1 _Z13elkanFunFBHamPdS_PtS_S_S_S_S_S_iiiS0_Py_param_6,
	.param .u64 .ptr .align 1 _Z13elkanFunFBHamPdS_PtS_S_S_S_S_S_iiiS0_Py_param_7,
	.param .u64 .ptr .align 1 _Z13elkanFunFBHamPdS_PtS_S_S_S_S_S_iiiS0_Py_param_8,
	.param .u32 _Z13elkanFunFBHamPdS_PtS_S_S_S_S_S_iiiS0_Py_param_9,
	.param .u32 _Z13elkanFunFBHamPdS_PtS_S_S_S_S_S_iiiS0_Py_param_10,
	.param .u32 _Z13elkanFunFBHamPdS_PtS_S_S_S_S_S_iiiS0_Py_param_11,
	.param .u64 .ptr .align 1 _Z13elkanFunFBHamPdS_PtS_S_S_S_S_S_iiiS0_Py_param_12,
	.param .u64 .ptr .align 1 _Z13elkanFunFBHamPdS_PtS_S_S_S_S_S_iiiS0_Py_param_13
)
{
	.reg .pred 	%p<36>;
	.reg .b16 	%rs<2>;
	.reg .b32 	%r<59>;
	.reg .b64 	%rd<64>;
	.reg .b64 	%fd<161>;

	ld.param.u64 	%rd18, [_Z13elkanFunFBHamPdS_PtS_S_S_S_S_S_iiiS0_Py_param_0];
	ld.param.u64 	%rd19, [_Z13elkanFunFBHamPdS_PtS_S_S_S_S_S_iiiS0_Py_param_1];
	ld.param.u64 	%rd11, [_Z13elkanFunFBHamPdS_PtS_S_S_S_S_S_iiiS0_Py_param_2];
	ld.param.u64 	%rd12, [_Z13elkanFunFBHamPdS_PtS_S_S_S_S_S_iiiS0_Py_param_3];
	ld.param.u64 	%rd13, [_Z13elkanFunFBHamPdS_PtS_S_S_S_S_S_iiiS0_Py_param_4];
	ld.param.u64 	%rd14, [_Z13elkanFunFBHamPdS_PtS_S_S_S_S_S_iiiS0_Py_param_5];
	ld.param.u64 	%rd15, [_Z13elkanFunFBHamPdS_PtS_S_S_S_S_S_iiiS0_Py_param_7];
	ld.param.u64 	%rd16, [_Z13elkanFunFBHamPdS_PtS_S_S_S_S_S_iiiS0_Py_param_8];
	ld.param.u32 	%r30, [_Z13elkanFunFBHamPdS_PtS_S_S_S_S_S_iiiS0_Py_param_9];
	ld.param.u32 	%r31, [_Z13elkanFunFBHamPdS_PtS_S_S_S_S_S_iiiS0_Py_param_10];
	ld.param.u32 	%r32, [_Z13elkanFunFBHamPdS_PtS_S_S_S_S_S_iiiS0_Py_param_11];
	ld.param.u64 	%rd17, [_Z13elkanFunFBHamPdS_PtS_S_S_S_S_S_iiiS0_Py_param_12];
	cvta.to.global.u64 	%rd1, %rd19;
	cvta.to.global.u64 	%rd2, %rd18;
	mov.u32 	%r33, %ctaid.x;
	mov.u32 	%r34, %ntid.x;
	mov.u32 	%r35, %tid.x;
	mad.lo.s32 	%r1, %r33, %r34, %r35;
	setp.ge.s32 	%p1, %r1, %r32;
	@%p1 bra 	$L__BB32_45;
	cvta.to.global.u64 	%rd20, %rd11;
	cvta.to.global.u64 	%rd21, %rd17;
	cvta.to.global.u64 	%rd22, %rd13;
	cvta.to.global.u64 	%rd23, %rd14;
	mul.wide.s32 	%rd24, %r1, 2;
	add.s64 	%rd25, %rd20, %rd24;
	ld.global.u16 	%rs1, [%rd25];
	add.s64 	%rd3, %rd21, %rd24;
	st.global.u16 	[%rd3], %rs1;
	mul.wide.s32 	%rd26, %r1, 8;
	add.s64 	%rd4, %rd22, %rd26;
	ld.global.f64 	%fd1, [%rd4];
	cvt.u64.u16 	%rd5, %rs1;
	cvt.u32.u16 	%r36, %rs1;
	mul.wide.u32 	%rd27, %r36, 8;
	add.s64 	%rd28, %rd23, %rd27;
	ld.global.f64 	%fd49, [%rd28];
	setp.leu.f64 	%p2, %fd1, %fd49;
	@%p2 bra 	$L__BB32_45;
	cvta.to.global.u64 	%rd29, %rd12;
	add.s64 	%rd6, %rd29, %rd26;
	ld.global.f64 	%fd50, [%rd6];
	setp.ltu.f64 	%p3, %fd1, %fd50;
	@%p3 bra 	$L__BB32_45;
	cvta.to.global.u64 	%rd31, %rd15;
	shl.b64 	%rd32, %rd5, 3;
	add.s64 	%rd33, %rd31, %rd32;
	ld.global.f64 	%fd51, [%rd33];
	cvta.to.global.u64 	%rd34, %rd16;
	add.s64 	%rd36, %rd34, %rd26;
	ld.global.f64 	%fd52, [%rd36];
	sub.f64 	%fd53, %fd51, %fd52;
	setp.ltu.f64 	%p4, %fd1, %fd53;
	@%p4 bra 	$L__BB32_45;
	setp.lt.s32 	%p5, %r30, 1;
	mov.f64 	%fd158, 0d7FF0000000000000;
	mov.f64 	%fd159, %fd158;
	@%p5 bra 	$L__BB32_44;
	setp.lt.s32 	%p6, %r31, 1;
	mul.lo.s32 	%r2, %r31, %r1;
	@%p6 bra 	$L__BB32_22;
	and.b32  	%r3, %r31, 7;
	and.b32  	%r4, %r31, 3;
	and.b32  	%r5, %r31, 2147483640;
	and.b32  	%r6, %r31, 1;
	neg.s32 	%r7, %r5;
	add.s64 	%rd7, %rd2, 32;
	mov.f64 	%fd159, 0d7FF0000000000000;
	mov.b32 	%r49, 0;
	mov.f64 	%fd3, %fd159;
$L__BB32_7:
	setp.lt.u32 	%p26, %r31, 8;
	mul.lo.s32 	%r9, %r49, %r31;
	mov.f64 	%fd137, 0d0000000000000000;
	mov.b32 	%r53, 0;
	@%p26 bra 	$L__BB32_10;
	mul.wide.u32 	%rd37, %r9, 8;
	add.s64 	%rd38, %rd1, %rd37;
	add.s64 	%rd63, %rd38, 32;
	mov.f64 	%fd137, 0d0000000000000000;
	mov.u32 	%r50, %r2;
	mov.u32 	%r51, %r7;
$L__BB32_9:
	.pragma "nounroll";
	mul.wide.s32 	%rd39, %r50, 8;
	add.s64 	%rd40, %rd7, %rd39;
	ld.global.f64 	%fd68, [%rd40+-32];
	ld.global.f64 	%fd69, [%rd63+-32];
	sub.f64 	%fd70, %fd68, %fd69;
	fma.rn.f64 	%fd71, %fd70, %fd70, %fd137;
	ld.global.f64 	%fd72, [%rd40+-24];
	ld.global.f64 	%fd73, [%rd63+-24];
	sub.f64 	%fd74, %fd72, %fd73;
	fma.rn.f64 	%fd75, %fd74, %fd74, %fd71;
	ld.global.f64 	%fd76, [%rd40+-16];
	ld.global.f64 	%fd77, [%rd63+-16];
	sub.f64 	%fd78, %fd76, %fd77;
	fma.rn.f64 	%fd79, %fd78, %fd78, %fd75;
	ld.global.f64 	%fd80, [%rd40+-8];
	ld.global.f64 	%fd81, [%rd63+-8];
	sub.f64 	%fd82, %fd80, %fd81;
	fma.rn.f64 	%fd83, %fd82, %fd82, %fd79;
	ld.global.f64 	%fd84, [%rd40];
	ld.global.f64 	%fd85, [%rd63];
	sub.f64 	%fd86, %fd84, %fd85;
	fma.rn.f64 	%fd87, %fd86, %fd86, %fd83;
	ld.global.f64 	%fd88, [%rd40+8];
	ld.global.f64 	%fd89, [%rd63+8];
	sub.f64 	%fd90, %fd88, %fd89;
	fma.rn.f64 	%fd91, %fd90, %fd90, %fd87;
	ld.global.f64 	%fd92, [%rd40+16];
	ld.global.f64 	%fd93, [%rd63+16];
	sub.f64 	%fd94, %fd92, %fd93;
	fma.rn.f64 	%fd95, %fd94, %fd94, %fd91;
	ld.global.f64 	%fd96, [%rd40+24];
	ld.global.f64 	%fd97, [%rd63+24];
	sub.f64 	%fd98, %fd96, %fd97;
	fma.rn.f64 	%fd137, %fd98, %fd98, %fd95;
	add.s32 	%r51, %r51, 8;
	add.s32 	%r50, %r50, 8;
	add.s64 	%rd63, %rd63, 64;
	setp.eq.s32 	%p27, %r51, 0;
	mov.u32 	%r53, %r5;
	@%p27 bra 	$L__BB32_10;
	bra.uni 	$L__BB32_9;
$L__BB32_10:
	setp.eq.s32 	%p28, %r3, 0;
	@%p28 bra 	$L__BB32_18;
	add.s32 	%r42, %r3, -1;
	setp.lt.u32 	%p29, %r42, 3;
	@%p29 bra 	$L__BB32_13;
	add.s32 	%r43, %r53, %r2;
	mul.wide.s32 	%rd41, %r43, 8;
	add.s64 	%rd42, %rd2, %rd41;
	ld.global.f64 	%fd100, [%rd42];
	add.s32 	%r44, %r53, %r9;
	mul.wide.u32 	%rd43, %r44, 8;
	add.s64 	%rd44, %rd1, %rd43;
	ld.global.f64 	%fd101, [%rd44];
	sub.f64 	%fd102, %fd100, %fd101;
	fma.rn.f64 	%fd103, %fd102, %fd102, %fd137;
	ld.global.f64 	%fd104, [%rd42+8];
	cvt.u64.u32 	%rd45, %r9;
	cvt.u64.u32 	%rd46, %r53;
	add.s64 	%rd47, %rd46, %rd45;
	shl.b64 	%rd48, %rd47, 3;
	add.s64 	%rd49, %rd1, %rd48;
	ld.global.f64 	%fd105, [%rd49+8];
	sub.f64 	%fd106, %fd104, %fd105;
	fma.rn.f64 	%fd107, %fd106, %fd106, %fd103;
	ld.global.f64 	%fd108, [%rd42+16];
	ld.global.f64 	%fd109, [%rd49+16];
	sub.f64 	%fd110, %fd108, %fd109;
	fma.rn.f64 	%fd111, %fd110, %fd110, %fd107;
	ld.global.f64 	%fd112, [%rd42+24];
	ld.global.f64 	%fd113, [%rd49+24];
	sub.f64 	%fd114, %fd112, %fd113;
	fma.rn.f64 	%fd137, %fd114, %fd114, %fd111;
	add.s32 	%r53, %r53, 4;
$L__BB32_13:
	setp.eq.s32 	%p30, %r4, 0;
	@%p30 bra 	$L__BB32_18;
	setp.eq.s32 	%p31, %r4, 1;
	@%p31 bra 	$L__BB32_16;
	add.s32 	%r45, %r53, %r2;
	mul.wide.s32 	%rd50, %r45, 8;
	add.s64 	%rd51, %rd2, %rd50;
	ld.global.f64 	%fd116, [%rd51];
	add.s32 	%r46, %r53, %r9;
	mul.wide.u32 	%rd52, %r46, 8;
	add.s64 	%rd53, %rd1, %rd52;
	ld.global.f64 	%fd117, [%rd53];
	sub.f64 	%fd118, %fd116, %fd117;
	fma.rn.f64 	%fd119, %fd118, %fd118, %fd137;
	ld.global.f64 	%fd120, [%rd51+8];
	cvt.u64.u32 	%rd54, %r9;
	cvt.u64.u32 	%rd55, %r53;
	add.s64 	%rd56, %rd55, %rd54;
	shl.b64 	%rd57, %rd56, 3;
	add.s64 	%rd58, %rd1, %rd57;
	ld.global.f64 	%fd121, [%rd58+8];
	sub.f64 	%fd122, %fd120, %fd121;
	fma.rn.f64 	%fd137, %fd122, %fd122, %fd119;
	add.s32 	%r53, %r53, 2;
$L__BB32_16:
	setp.eq.s32 	%p32, %r6, 0;
	@%p32 bra 	$L__BB32_18;
	add.s32 	%r47, %r53, %r2;
	mul.wide.s32 	%rd59, %r47, 8;
	add.s64 	%rd60, %rd2, %rd59;
	ld.global.f64 	%fd123, [%rd60];
	add.s32 	%r48, %r53, %r9;
	mul.wide.u32 	%rd61, %r48, 8;
	add.s64 	%rd62, %rd1, %rd61;
	ld.global.f64 	%fd124, [%rd62];
	sub.f64 	%fd125, %fd123, %fd124;
	fma.rn.f64 	%fd137, %fd125, %fd125, %fd137;
$L__BB32_18:
	sqrt.rn.f64 	%fd158, %fd137;
	setp.lt.f64 	%p33, %fd158, %fd3;
	@%p33 bra 	$L__BB32_19;
	bra.uni 	$L__BB32_21;
$L__BB32_19:
	st.global.u16 	[%rd3], %r49;
	mov.f64 	%fd159, %fd3;
	mov.f64 	%fd3, %fd158;
$L__BB32_20:
	add.s32 	%r49, %r49, 1;
	setp.eq.s32 	%p35, %r49, %r30;
	@%p35 bra 	$L__BB32_44;
	bra.uni 	$L__BB32_7;
$L__BB32_21:
	setp.lt.f64 	%p34, %fd158, %fd159;
	selp.f64 	%fd159, %fd158, %fd159, %p34;
	mov.f64 	%fd158, %fd3;
	bra.uni 	$L__BB32_20;
$L__BB32_22:
	and.b32  	%r20, %r30, 7;
	setp.lt.u32 	%p7, %r30, 8;
	mov.f64 	%fd159, 0d7FF0000000000000;
	mov.b32 	%r57, 0;
	mov.f64 	%fd158, %fd159;
	@%p7 bra 	$L__BB32_28;
	and.b32  	%r57, %r30, 2147483640;
	mov.f64 	%fd159, 0d7FF0000000000000;
	mov.b32 	%r55, 0;
	mov.f64 	%fd139, %fd159;
$L__BB32_24:
	.pragma "nounroll";
	setp.leu.f64 	%p8, %fd139, 0d0000000000000000;
	@%p8 bra 	$L__BB32_26;
	st.global.u16 	[%rd3], %r55;
	mov.f64 	%fd158, 0d0000000000000000;
	mov.f64 	%fd141, %fd139;
	mov.f64 	%fd139, %fd158;
	bra.uni 	$L__BB32_27;
$L__BB32_26:
	setp.gt.f64 	%p9, %fd159, 0d0000000000000000;
	selp.f64 	%fd141, 0d0000000000000000, %fd159, %p9;
	mov.f64 	%fd158, %fd139;
$L__BB32_27:
	setp.gt.f64 	%p10, %fd141, 0d0000000000000000;
	selp.f64 	%fd159, 0d0000000000000000, %fd141, %p10;
	add.s32 	%r55, %r55, 8;
	setp.ne.s32 	%p11, %r55, %r57;
	@%p11 bra 	$L__BB32_24;
$L__BB32_28:
	setp.eq.s32 	%p12, %r20, 0;
	@%p12 bra 	$L__BB32_44;
	and.b32  	%r25, %r30, 3;
	setp.lt.u32 	%p13, %r20, 4;
	@%p13 bra 	$L__BB32_34;
	setp.gt.f64 	%p14, %fd158, 0d0000000000000000;
	@%p14 bra 	$L__BB32_32;
	setp.gt.f64 	%p15, %fd159, 0d0000000000000000;
	selp.f64 	%fd147, 0d0000000000000000, %fd159, %p15;
	bra.uni 	$L__BB32_33;
$L__BB32_32:
	st.global.u16 	[%rd3], %r57;
	mov.f64 	%fd160, 0d0000000000000000;
	mov.f64 	%fd147, %fd158;
	mov.f64 	%fd158, %fd160;
$L__BB32_33:
	setp.gt.f64 	%p16, %fd147, 0d0000000000000000;
	selp.f64 	%fd159, 0d0000000000000000, %fd147, %p16;
	add.s32 	%r57, %r57, 4;
$L__BB32_34:
	setp.eq.s32 	%p17, %r25, 0;
	@%p17 bra 	$L__BB32_44;
	setp.eq.s32 	%p18, %r25, 1;
	mov.f64 	%fd157, %fd158;
	@%p18 bra 	$L__BB32_40;
	setp.gt.f64 	%p19, %fd158, 0d0000000000000000;
	@%p19 bra 	$L__BB32_38;
	setp.gt.f64 	%p20, %fd159, 0d0000000000000000;
	selp.f64 	%fd153, 0d0000000000000000, %fd159, %p20;
	mov.f64 	%fd157, %fd158;
	bra.uni 	$L__BB32_39;
$L__BB32_38:
	st.global.u16 	[%rd3], %r57;
	mov.f64 	%fd157, 0d0000000000000000;
	mov.f64 	%fd153, %fd158;
	mov.f64 	%fd158, %fd157;
$L__BB32_39:
	setp.gt.f64 	%p21, %fd153, 0d0000000000000000;
	selp.f64 	%fd159, 0d0000000000000000, %fd153, %p21;
	add.s32 	%r57, %r57, 2;
$L__BB32_40:
	and.b32  	%r39, %r30, 1;
	setp.eq.b32 	%p22, %r39, 1;
	not.pred 	%p23, %p22;
	@%p23 bra 	$L__BB32_44;
	setp.gt.f64 	%p24, %fd157, 0d0000000000000000;
	@%p24 bra 	$L__BB32_43;
	setp.gt.f64 	%p25, %fd159, 0d0000000000000000;
	selp.f64 	%fd159, 0d0000000000000000, %fd159, %p25;
	mov.f64 	%fd158, %fd157;
	bra.uni 	$L__BB32_44;
$L__BB32_43:
	st.global.u16 	[%rd3], %r57;
	mov.f64 	%fd158, 0d0000000000000000;
	mov.f64 	%fd159, %fd157;
$L__BB32_44:
	st.global.f64 	[%rd4], %fd158;
	st.global.f64 	[%rd6], %fd159;
$L__BB32_45:
	ret;

}


// ===== COMPILED SASS (sm_100) =====

	.target	sm_100

	.elftype	@"ET_EXEC"


//--------------------- .note.nv.tkinfo           --------------------------
	.section	.note.nv.tkinfo,"",@"SHT_NOTE"
	.sectionflags	@"SHF_NOTE_NV_TKINFO"
	.tkinfo
        /*0018*/ 	.word	0x00000002
        /*0030*/ 	.string	""
        /*0030*/ 	.string	"ptxas"
        /*0030*/ 	.string	"Cuda compilation tools, release 13.0, V13.0.88"
        /*0030*/ 	.string	"Build cuda_13.0.r13.0/compiler.36424714_0"
        /*0030*/ 	.string	"-arch sm_100 -m 64 "



//--------------------- .note.nv.cuinfo           --------------------------
	.section	.note.nv.cuinfo,"",@"SHT_NOTE"
	.sectionflags	@"SHF_NOTE_NV_CUINFO"
        /*0018*/ 	.short	0x0002
        /*001a*/ 	.short	0x0064
        /*001c*/ 	.short	0x0082
	.zero		2


//--------------------- .nv.info                  --------------------------
	.section	.nv.info,"",@"SHT_CUDA_INFO"
	.align	4


	//----- nvinfo : EIATTR_REGCOUNT
	.align		4
        /*0000*/ 	.byte	0x04, 0x2f
        /*0002*/ 	.short	(.L_1 - .L_0)
	.align		4
.L_0:
        /*0004*/ 	.word	index@(_Z9addKernelPiPKiS1_)
        /*0008*/ 	.word	0x0000000c


	//----- nvinfo : EIATTR_FRAME_SIZE
	.align		4
.L_1:
        /*000c*/ 	.byte	0x04, 0x11
        /*000e*/ 	.short	(.L_3 - .L_2)
	.align		4
.L_2:
        /*0010*/ 	.word	index@(_Z9addKernelPiPKiS1_)
        /*0014*/ 	.word	0x00000000


	//----- nvinfo : EIATTR_REGCOUNT
	.align		4
.L_3:
        /*0018*/ 	.byte	0x04, 0x2f
        /*001a*/ 	.short	(.L_5 - .L_4)
	.align		4
.L_4:
        /*001c*/ 	.word	index@(_Z15elkanMoveCenterPdPiS_S_Pbiii)
        /*0020*/ 	.word	0x00000028


	//----- nvinfo : EIATTR_FRAME_SIZE
	.align		4
.L_5:
        /*0024*/ 	.byte	0x04, 0x11
        /*0026*/ 	.short	(.L_7 - .L_6)
	.align		4
.L_6:
        /*0028*/ 	.word	index@($__internal_18_$__cuda_sm20_dsqrt_rn_f64_mediumpath_v1)
        /*002c*/ 	.word	0x00000000


	//----- nvinfo : EIATTR_FRAME_SIZE
	.align		4
.L_7:
        /*0030*/ 	.byte	0x04, 0x11
        /*0032*/ 	.short	(.L_9 - .L_8)
	.align		4
.L_8:
        /*0034*/ 	.word	index@($__internal_17_$__cuda_sm20_div_rn_f64_full)
        /*0038*/ 	.word	0x00000000


	//----- nvinfo : EIATTR_FRAME_SIZE
	.align		4
.L_9:
        /*003c*/ 	.byte	0x04, 0x11
        /*003e*/ 	.short	(.L_11 - .L_10)
	.align		4
.L_10:
        /*0040*/ 	.word	index@(_Z15elkanMoveCenterPdPiS_S_Pbiii)
        /*0044*/ 	.word	0x00000000


	//----- nvinfo : EIATTR_REGCOUNT
	.align		4
.L_11:
        /*0048*/ 	.byte	0x04, 0x2f
        /*004a*/ 	.short	(.L_13 - .L_12)
	.align		4
.L_12:
        /*004c*/ 	.word	index@(_Z17elkanMoveCenterFBPdPiS_S_S_Pbiii)
        /*0050*/ 	.word	0x0000002c


	//----- nvinfo : EIATTR_FRAME_SIZE
	.align		4
.L_13:
        /*0054*/ 	.byte	0x04, 0x11
        /*0056*/ 	.short	(.L_15 - .L_14)
	.align		4
.L_14:
        /*0058*/ 	.word	index@($__internal_16_$__cuda_sm20_dsqrt_rn_f64_mediumpath_v1)
        /*005c*/ 	.word	0x00000000


	//----- nvinfo : EIATTR_FRAME_SIZE
	.align		4
.L_15:
        /*0060*/ 	.byte	0x04, 0x11
        /*0062*/ 	.short	(.L_17 - .L_16)
	.align		4
.L_16:
        /*0064*/ 	.word	index@($__internal_15_$__cuda_sm20_div_rn_f64_full)
        /*0068*/ 	.word	0x00000000


	//----- nvinfo : EIATTR_FRAME_SIZE
	.align		4
.L_17:
        /*006c*/ 	.byte	0x04, 0x11
        /*006e*/ 	.short	(.L_19 - .L_18)
	.align		4
.L_18:
        /*0070*/ 	.word	index@(_Z17elkanMoveCenterFBPdPiS_S_S_Pbiii)
        /*0074*/ 	.word	0x00000000


	//----- nvinfo : EIATTR_REGCOUNT
	.align		4
.L_19:
        /*0078*/ 	.byte	0x04, 0x2f
        /*007a*/ 	.short	(.L_21 - .L_20)
	.align		4
.L_20:
        /*007c*/ 	.word	index@(_Z19elkanFBMoveAdditionPdS_S_iii)
        /*0080*/ 	.word	0x0000001a


	//----- nvinfo : EIATTR_FRAME_SIZE
	.align		4
.L_21:
        /*0084*/ 	.byte	0x04, 0x11
        /*0086*/ 	.short	(.L_23 - .L_22)
	.align		4
.L_22:
        /*0088*/ 	.word	index@($__internal_14_$__cuda_sm20_dsqrt_rn_f64_mediumpath_v1)
        /*008c*/ 	.word	0x00000000


	//----- nvinfo : EIATTR_FRAME_SIZE
	.align		4
.L_23:
        /*0090*/ 	.byte	0x04, 0x11
        /*0092*/ 	.short	(.L_25 - .L_24)
	.align		4
.L_24:
        /*0094*/ 	.word	index@(_Z19elkanFBMoveAdditionPdS_S_iii)
        /*0098*/ 	.word	0x00000000


	//----- nvinfo : EIATTR_REGCOUNT
	.align		4
.L_25:
        /*009c*/ 	.byte	0x04, 0x2f
        /*009e*/ 	.short	(.L_27 - .L_26)
	.align		4
.L_26:
        /*00a0*/ 	.word	index@(_Z9changeAssPdPtS0_PiS_iii)
        /*00a4*/ 	.word	0x00000019


	//----- nvinfo : EIATTR_FRAME_SIZE
	.align		4
.L_27:
        /*00a8*/ 	.byte	0x04, 0x11
        /*00aa*/ 	.short	(.L_29 - .L_28)
	.align		4
.L_28:
        /*00ac*/ 	.word	index@(_Z9changeAssPdPtS0_PiS_iii)
        /*00b0*/ 	.word	0x00000000


	//----- nvinfo : EIATTR_REGCOUNT
	.align		4
.L_29:
        /*00b4*/ 	.byte	0x04, 0x2f
        /*00b6*/ 	.short	(.L_31 - .L_30)
	.align		4
.L_30:
        /*00b8*/ 	.word	index@(_Z13initArrDoublePddi)
        /*00bc*/ 	.word	0x0000000a


	//----- nvinfo : EIATTR_FRAME_SIZE
	.align		4
.L_31:
        /*00c0*/ 	.byte	0x04, 0x11
        /*00c2*/ 	.short	(.L_33 - .L_32)
	.align		4
.L_32:
        /*00c4*/ 	.word	index@(_Z13initArrDoublePddi)
        /*00c8*/ 	.word	0x00000000


	//----- nvinfo : EIATTR_REGCOUNT
	.align		4
.L_33:
        /*00cc*/ 	.byte	0x04, 0x2f
        /*00ce*/ 	.short	(.L_35 - .L_34)
	.align		4
.L_34:
        /*00d0*/ 	.word	index@(_Z9innerProdPdS_PKdii)
        /*00d4*/ 	.word	0x00000020


	//----- nvinfo : EIATTR_FRAME_SIZE
	.align		4
.L_35:
        /*00d8*/ 	.byte	0x04, 0x11
        /*00da*/ 	.short	(.L_37 - .L_36)
	.align		4
.L_36:
        /*00dc*/ 	.word	index@($__internal_13_$__cuda_sm20_dsqrt_rn_f64_mediumpath_v1)
        /*00e0*/ 	.word	0x00000000


	//----- nvinfo : EIATTR_FRAME_SIZE
	.align		4
.L_37:
        /*00e4*/ 	.byte	0x04, 0x11
        /*00e6*/ 	.short	(.L_39 - .L_38)
	.align		4
.L_38:
        /*00e8*/ 	.word	index@(_Z9innerProdPdS_PKdii)
        /*00ec*/ 	.word	0x00000000


	//----- nvinfo : EIATTR_REGCOUNT
	.align		4
.L_39:
        /*00f0*/ 	.byte	0x04, 0x2f
        /*00f2*/ 	.short	(.L_41 - .L_40)
	.align		4
.L_40:
        /*00f4*/ 	.word	index@(_Z11innerProdMOPdS_S_PKdiii)
        /*00f8*/ 	.word	0x00000020


	//----- nvinfo : EIATTR_FRAME_SIZE
	.align		4
.L_41:
        /*00fc*/ 	.byte	0x04, 0x11
        /*00fe*/ 	.short	(.L_43 - .L_42)
	.align		4
.L_42:
        /*0100*/ 	.word	index@($__internal_12_$__cuda_sm20_dsqrt_rn_f64_mediumpath_v1)
        /*0104*/ 	.word	0x00000000


	//----- nvinfo : EIATTR_FRAME_SIZE
	.align		4
.L_43:
        /*0108*/ 	.byte	0x04, 0x11
        /*010a*/ 	.short	(.L_45 - .L_44)
	.align		4
.L_44:
        /*010c*/ 	.word	index@(_Z11innerProdMOPdS_S_PKdiii)
        /*0110*/ 	.word	0x00000000


	//----- nvinfo : EIATTR_REGCOUNT
	.align		4
.L_45:
        /*0114*/ 	.byte	0x04, 0x2f
        /*0116*/ 	.short	(.L_47 - .L_46)
	.align		4
.L_46:
        /*0118*/ 	.word	index@(_Z22elkanFBMoveAdditionHamPdS_S_ii)
        /*011c*/ 	.word	0x0000001e


	//----- nvinfo : EIATTR_FRAME_SIZE
	.align		4
.L_47:
        /*0120*/ 	.byte	0x04, 0x11
        /*0122*/ 	.short	(.L_49 - .L_48)
	.align		4
.L_48:
        /*0124*/ 	.word	index@(_Z22elkanFBMoveAdditionHamPdS_S_ii)
        /*0128*/ 	.word	0x00000000


	//----- nvinfo : EIATTR_REGCOUNT
	.align		4
.L_49:
        /*012c*/ 	.byte	0x04, 0x2f
        /*012e*/ 	.short	(.L_51 - .L_50)
	.align		4
.L_50:
        /*0130*/ 	.word	index@(_Z11updateBoundPdS_S_Ptii)
        /*0134*/ 	.word	0x0000001a


	//----- nvinfo : EIATTR_FRAME_SIZE
	.align		4
.L_51:
        /*0138*/ 	.byte	0x04, 0x11
        /*013a*/ 	.short	(.L_53 - .L_52)
	.align		4
.L_52:
        /*013c*/ 	.word	index@(_Z11updateBoundPdS_S_Ptii)
        /*0140*/ 	.word	0x00000000


	//----- nvinfo : EIATTR_REGCOUNT
	.align		4
.L_53:
        /*0144*/ 	.byte	0x04, 0x2f
        /*0146*/ 	.short	(.L_55 - .L_54)
	.align		4
.L_54:
        /*0148*/ 	.word	index@(_Z17updateBoundSharedPdS_S_Ptii)
        /*014c*/ 	.word	0x00000022


	//----- nvinfo : EIATTR_FRAME_SIZE
	.align		4
.L_55:
        /*0150*/ 	.byte	0x04, 0x11
        /*0152*/ 	.short	(.L_57 - .L_56)
	.align		4
.L_56:
        /*0154*/ 	.word	index@(_Z17updateBoundSharedPdS_S_Ptii)
        /*0158*/ 	.word	0x00000000


	//----- nvinfo : EIATTR_REGCOUNT
	.align		4
.L_57:
        /*015c*/ 	.byte	0x04, 0x2f
        /*015e*/ 	.short	(.L_59 - .L_58)
	.align		4
.L_58:
        /*0160*/ 	.word	index@(_Z19updateBoundFBSharedPdS_S_S_Ptii)
        /*0164*/ 	.word	0x00000022


	//----- nvinfo : EIATTR_FRAME_SIZE
	.align		4
.L_59:
        /*0168*/ 	.byte	0x04, 0x11
        /*016a*/ 	.short	(.L_61 - .L_60)
	.align		4
.L_60:
        /*016c*/ 	.word	index@(_Z19updateBoundFBSharedPdS_S_S_Ptii)
        /*0170*/ 	.word	0x00000000


	//----- nvinfo : EIATTR_REGCOUNT
	.align		4
.L_61:
        /*0174*/ 	.byte	0x04, 0x2f
        /*0176*/ 	.short	(.L_63 - .L_62)
	.align		4
.L_62:
        /*0178*/ 	.word	index@(_Z14updateBoundHamPdS_S_Ptii)
        /*017c*/ 	.word	0x0000001e


	//----- nvinfo : EIATTR_FRAME_SIZE
	.align		4
.L_63:
        /*0180*/ 	.byte	0x04, 0x11
        /*0182*/ 	.short	(.L_65 - .L_64)
	.align		4
.L_64:
        /*0184*/ 	.word	index@(_Z14updateBoundHamPdS_S_Ptii)
        /*0188*/ 	.word	0x00000000


	//----- nvinfo : EIATTR_REGCOUNT
	.align		4
.L_65:
        /*018c*/ 	.byte	0x04, 0x2f
        /*018e*/ 	.short	(.L_67 - .L_66)
	.align		4
.L_66:
        /*0190*/ 	.word	index@(_Z20updateBoundHamSharedPdS_S_Ptii)
        /*0194*/ 	.word	0x00000012


	//----- nvinfo : EIATTR_FRAME_SIZE
	.align		4
.L_67:
        /*0198*/ 	.byte	0x04, 0x11
        /*019a*/ 	.short	(.L_69 - .L_68)
	.align		4
.L_68:
        /*019c*/ 	.word	index@(_Z20updateBoundHamSharedPdS_S_Ptii)
        /*01a0*/ 	.word	0x00000000


	//----- nvinfo : EIATTR_REGCOUNT
	.align		4
.L_69:
        /*01a4*/ 	.byte	0x04, 0x2f
        /*01a6*/ 	.short	(.L_71 - .L_70)
	.align		4
.L_70:
        /*01a8*/ 	.word	index@(_Z22updateBoundHamFBSharedPdS_S_S_Ptii)
        /*01ac*/ 	.word	0x00000012


	//----- nvinfo : EIATTR_FRAME_SIZE
	.align		4
.L_71:
        /*01b0*/ 	.byte	0x04, 0x11
        /*01b2*/ 	.short	(.L_73 - .L_72)
	.align		4
.L_72:
        /*01b4*/ 	.word	index@(_Z22updateBoundHamFBSharedPdS_S_S_Ptii)
        /*01b8*/ 	.word	0x00000000


	//----- nvinfo : EIATTR_REGCOUNT
	.align		4
.L_73:
        /*01bc*/ 	.byte	0x04, 0x2f
        /*01be*/ 	.short	(.L_75 - .L_74)
	.align		4
.L_74:
        /*01c0*/ 	.word	index@(_Z13updateBoundFBPdS_S_S_Ptii)
        /*01c4*/ 	.word	0x0000001a


	//----- nvinfo : EIATTR_FRAME_SIZE
	.align		4
.L_75:
        /*01c8*/ 	.byte	0x04, 0x11
        /*01ca*/ 	.short	(.L_77 - .L_76)
	.align		4
.L_76:
        /*01cc*/ 	.word	index@(_Z13updateBoundFBPdS_S_S_Ptii)
        /*01d0*/ 	.word	0x00000000


	//----- nvinfo : EIATTR_REGCOUNT
	.align		4
.L_77:
        /*01d4*/ 	.byte	0x04, 0x2f
        /*01d6*/ 	.short	(.L_79 - .L_78)
	.align		4
.L_78:
        /*01d8*/ 	.word	index@(_Z16updateBoundFBHamPdS_S_S_Ptii)
        /*01dc*/ 	.word	0x00000012


	//----- nvinfo : EIATTR_FRAME_SIZE
	.align		4
.L_79:
        /*01e0*/ 	.byte	0x04, 0x11
        /*01e2*/ 	.short	(.L_81 - .L_80)
	.align		4
.L_80:
        /*01e4*/ 	.word	index@(_Z16updateBoundFBHamPdS_S_S_Ptii)
        /*01e8*/ 	.word	0x00000000


	//----- nvinfo : EIATTR_REGCOUNT
	.align		4
.L_81:
        /*01ec*/ 	.byte	0x04, 0x2f
        /*01ee*/ 	.short	(.L_83 - .L_82)
	.align		4
.L_82:
        /*01f0*/ 	.word	index@(_Z13updateBoundMOPdS_S_Pti)
        /*01f4*/ 	.word	0x00000010


	//----- nvinfo : EIATTR_FRAME_SIZE
	.align		4
.L_83:
        /*01f8*/ 	.byte	0x04, 0x11
        /*01fa*/ 	.short	(.L_85 - .L_84)
	.align		4
.L_84:
        /*01fc*/ 	.word	index@(_Z13updateBoundMOPdS_S_Pti)
        /*0200*/ 	.word	0x00000000


	//----- nvinfo : EIATTR_REGCOUNT
	.align		4
.L_85:
        /*0204*/ 	.byte	0x04, 0x2f
        /*0206*/ 	.short	(.L_87 - .L_86)
	.align		4
.L_86:
        /*0208*/ 	.word	index@(_Z8lloydFunPdS_PtiiiS0_Py)
        /*020c*/ 	.word	0x00000020


	//----- nvinfo : EIATTR_FRAME_SIZE
	.align		4
.L_87:
        /*0210*/ 	.byte	0x04, 0x11
        /*0212*/ 	.short	(.L_89 - .L_88)
	.align		4
.L_88:
        /*0214*/ 	.word	index@($__internal_11_$__cuda_sm20_dsqrt_rn_f64_mediumpath_v1)
        /*0218*/ 	.word	0x00000000


	//----- nvinfo : EIATTR_FRAME_SIZE
	.align		4
.L_89:
        /*021c*/ 	.byte	0x04, 0x11
        /*021e*/ 	.short	(.L_91 - .L_90)
	.align		4
.L_90:
        /*0220*/ 	.word	index@(_Z8lloydFunPdS_PtiiiS0_Py)
        /*0224*/ 	.word	0x00000000


	//----- nvinfo : EIATTR_REGCOUNT
	.align		4
.L_91:
        /*0228*/ 	.byte	0x04, 0x2f
        /*022a*/ 	.short	(.L_93 - .L_92)
	.align		4
.L_92:
        /*022c*/ 	.word	index@(_Z9lloydFunKPdS_iiiPtS_)
        /*0230*/ 	.word	0x00000020


	//----- nvinfo : EIATTR_FRAME_SIZE
	.align		4
.L_93:
        /*0234*/ 	.byte	0x04, 0x11
        /*0236*/ 	.short	(.L_95 - .L_94)
	.align		4
.L_94:
        /*0238*/ 	.word	index@($__internal_10_$__cuda_sm20_dsqrt_rn_f64_mediumpath_v1)
        /*023c*/ 	.word	0x00000000


	//----- nvinfo : EIATTR_FRAME_SIZE
	.align		4
.L_95:
        /*0240*/ 	.byte	0x04, 0x11
        /*0242*/ 	.short	(.L_97 - .L_96)
	.align		4
.L_96:
        /*0244*/ 	.word	index@(_Z9lloydFunKPdS_iiiPtS_)
        /*0248*/ 	.word	0x00000000


	//----- nvinfo : EIATTR_REGCOUNT
	.align		4
.L_97:
        /*024c*/ 	.byte	0x04, 0x2f
        /*024e*/ 	.short	(.L_99 - .L_98)
	.align		4
.L_98:
        /*0250*/ 	.word	index@(_Z8elkanFunPdS_PtS_S_S_S_iiiS0_iPy)
        /*0254*/ 	.word	0x00000020


	//----- nvinfo : EIATTR_FRAME_SIZE
	.align		4
.L_99:
        /*0258*/ 	.byte	0x04, 0x11
        /*025a*/ 	.short	(.L_101 - .L_100)
	.align		4
.L_100:
        /*025c*/ 	.word	index@($__internal_9_$__cuda_sm20_dsqrt_rn_f64_mediumpath_v1)
        /*0260*/ 	.word	0x00000000


	//----- nvinfo : EIATTR_FRAME_SIZE
	.align		4
.L_101:
        /*0264*/ 	.byte	0x04, 0x11
        /*0266*/ 	.short	(.L_103 - .L_102)
	.align		4
.L_102:
        /*0268*/ 	.word	index@(_Z8elkanFunPdS_PtS_S_S_S_iiiS0_iPy)
        /*026c*/ 	.word	0x00000000


	//----- nvinfo : EIATTR_REGCOUNT
	.align		4
.L_103:
        /*0270*/ 	.byte	0x04, 0x2f
        /*0272*/ 	.short	(.L_105 - .L_104)
	.align		4
.L_104:
        /*0274*/ 	.word	index@(_Z9elkanFunKPdS_PtS_S_S_S_iiiS0_PbS_)
        /*0278*/ 	.word	0x00000020


	//----- nvinfo : EIATTR_FRAME_SIZE
	.align		4
.L_105:
        /*027c*/ 	.byte	0x04, 0x11
        /*027e*/ 	.short	(.L_107 - .L_106)
	.align		4
.L_106:
        /*0280*/ 	.word	index@($__internal_8_$__cuda_sm20_dsqrt_rn_f64_mediumpath_v1)
        /*0284*/ 	.word	0x00000000


	//----- nvinfo : EIATTR_FRAME_SIZE
	.align		4
.L_107:
        /*0288*/ 	.byte	0x04, 0x11
        /*028a*/ 	.short	(.L_109 - .L_108)
	.align		4
.L_108:
        /*028c*/ 	.word	index@(_Z9elkanFunKPdS_PtS_S_S_S_iiiS0_PbS_)
        /*0290*/ 	.word	0x00000000


	//----- nvinfo : EIATTR_REGCOUNT
	.align		4
.L_109:
        /*0294*/ 	.byte	0x04, 0x2f
        /*0296*/ 	.short	(.L_111 - .L_110)
	.align		4
.L_110:
        /*0298*/ 	.word	index@(_Z11fbelkanFunKPdS_PtS_S_S_S_S_PbiiiS0_S_)
        /*029c*/ 	.word	0x00000020


	//----- nvinfo : EIATTR_FRAME_SIZE
	.align		4
.L_111:
        /*02a0*/ 	.byte	0x04, 0x11
        /*02a2*/ 	.short	(.L_113 - .L_112)
	.align		4
.L_112:
        /*02a4*/ 	.word	index@($__internal_7_$__cuda_sm20_dsqrt_rn_f64_mediumpath_v1)
        /*02a8*/ 	.word	0x00000000


	//----- nvinfo : EIATTR_FRAME_SIZE
	.align		4
.L_113:
        /*02ac*/ 	.byte	0x04, 0x11
        /*02ae*/ 	.short	(.L_115 - .L_114)
	.align		4
.L_114:
        /*02b0*/ 	.word	index@(_Z11fbelkanFunKPdS_PtS_S_S_S_S_PbiiiS0_S_)
        /*02b4*/ 	.word	0x00000000


	//----- nvinfo : EIATTR_REGCOUNT
	.align		4
.L_115:
        /*02b8*/ 	.byte	0x04, 0x2f
        /*02ba*/ 	.short	(.L_117 - .L_116)
	.align		4
.L_116:
        /*02bc*/ 	.word	index@(_Z11moelkanFunKPdS_PtS_S_S_S_S_PbiiiS0_S_S_S_)
        /*02c0*/ 	.word	0x00000020


	//----- nvinfo : EIATTR_FRAME_SIZE
	.align		4
.L_117:
        /*02c4*/ 	.byte	0x04, 0x11
        /*02c6*/ 	.short	(.L_119 - .L_118)
	.align		4
.L_118:
        /*02c8*/ 	.word	index@($__internal_6_$__cuda_sm20_dsqrt_rn_f64_mediumpath_v1)
        /*02cc*/ 	.word	0x00000000


	//----- nvinfo : EIATTR_FRAME_SIZE
	.align		4
.L_119:
        /*02d0*/ 	.byte	0x04, 0x11
        /*02d2*/ 	.short	(.L_121 - .L_120)
	.align		4
.L_120:
        /*02d4*/ 	.word	index@(_Z11moelkanFunKPdS_PtS_S_S_S_S_PbiiiS0_S_S_S_)
        /*02d8*/ 	.word	0x00000000


	//----- nvinfo : EIATTR_REGCOUNT
	.align		4
.L_121:
        /*02dc*/ 	.byte	0x04, 0x2f
        /*02de*/ 	.short	(.L_123 - .L_122)
	.align		4
.L_122:
        /*02e0*/ 	.word	index@(_Z11elkCombineKPdS_iiPtPbS_)
        /*02e4*/ 	.word	0x00000016


	//----- nvinfo : EIATTR_FRAME_SIZE
	.align		4
.L_123:
        /*02e8*/ 	.byte	0x04, 0x11
        /*02ea*/ 	.short	(.L_125 - .L_124)
	.align		4
.L_124:
        /*02ec*/ 	.word	index@(_Z11elkCombineKPdS_iiPtPbS_)
        /*02f0*/ 	.word	0x00000000


	//----- nvinfo : EIATTR_REGCOUNT
	.align		4
.L_125:
        /*02f4*/ 	.byte	0x04, 0x2f
        /*02f6*/ 	.short	(.L_127 - .L_126)
	.align		4
.L_126:
        /*02f8*/ 	.word	index@(_Z10hamerlyFunPdS_PtS_S_S_S_iiiS0_Py)
        /*02fc*/ 	.word	0x00000020


	//----- nvinfo : EIATTR_FRAME_SIZE
	.align		4
.L_127:
        /*0300*/ 	.byte	0x04, 0x11
        /*0302*/ 	.short	(.L_129 - .L_128)
	.align		4
.L_128:
        /*0304*/ 	.word	index@($__internal_5_$__cuda_sm20_dsqrt_rn_f64_mediumpath_v1)
        /*0308*/ 	.word	0x00000000


	//----- nvinfo : EIATTR_FRAME_SIZE
	.align		4
.L_129:
        /*030c*/ 	.byte	0x04, 0x11
        /*030e*/ 	.short	(.L_131 - .L_130)
	.align		4
.L_130:
        /*0310*/ 	.word	index@(_Z10hamerlyFunPdS_PtS_S_S_S_iiiS0_Py)
        /*0314*/ 	.word	0x00000000


	//----- nvinfo : EIATTR_REGCOUNT
	.align		4
.L_131:
        /*0318*/ 	.byte	0x04, 0x2f
        /*031a*/ 	.short	(.L_133 - .L_132)
	.align		4
.L_132:
        /*031c*/ 	.word	index@(_Z11hamerlyFunKPdS_PtS_S_S_S_iiiS0_S_Pb)
        /*0320*/ 	.word	0x00000020


	//----- nvinfo : EIATTR_FRAME_SIZE
	.align		4
.L_133:
        /*0324*/ 	.byte	0x04, 0x11
        /*0326*/ 	.short	(.L_135 - .L_134)
	.align		4
.L_134:
        /*0328*/ 	.word	index@($__internal_4_$__cuda_sm20_dsqrt_rn_f64_mediumpath_v1)
        /*032c*/ 	.word	0x00000000


	//----- nvinfo : EIATTR_FRAME_SIZE
	.align		4
.L_135:
        /*0330*/ 	.byte	0x04, 0x11
        /*0332*/ 	.short	(.L_137 - .L_136)
	.align		4
.L_136:
        /*0334*/ 	.word	index@(_Z11hamerlyFunKPdS_PtS_S_S_S_iiiS0_S_Pb)
        /*0338*/ 	.word	0x00000000


	//----- nvinfo : EIATTR_REGCOUNT
	.align		4
.L_137:
        /*033c*/ 	.byte	0x04, 0x2f
        /*033e*/ 	.short	(.L_139 - .L_138)
	.align		4
.L_138:
        /*0340*/ 	.word	index@(_Z13fbhamerlyFunKPdS_PtS_S_S_S_S_S_iiiS0_S_Pb)
        /*0344*/ 	.word	0x00000020


	//----- nvinfo : EIATTR_FRAME_SIZE
	.align		4
.L_139:
        /*0348*/ 	.byte	0x04, 0x11
        /*034a*/ 	.short	(.L_141 - .L_140)
	.align		4
.L_140:
        /*034c*/ 	.word	index@($__internal_3_$__cuda_sm20_dsqrt_rn_f64_mediumpath_v1)
        /*0350*/ 	.word	0x00000000


	//----- nvinfo : EIATTR_FRAME_SIZE
	.align		4
.L_141:
        /*0354*/ 	.byte	0x04, 0x11
        /*0356*/ 	.short	(.L_143 - .L_142)
	.align		4
.L_142:
        /*0358*/ 	.word	index@(_Z13fbhamerlyFunKPdS_PtS_S_S_S_S_S_iiiS0_S_Pb)
        /*035c*/ 	.word	0x00000000


	//----- nvinfo : EIATTR_REGCOUNT
	.align		4
.L_143:
        /*0360*/ 	.byte	0x04, 0x2f
        /*0362*/ 	.short	(.L_145 - .L_144)
	.align		4
.L_144:
        /*0364*/ 	.word	index@(_Z11hamCombineKPdS_PtS_S_S_S_iiiS0_PbS_)
        /*0368*/ 	.word	0x0000001a


	//----- nvinfo : EIATTR_FRAME_SIZE
	.align		4
.L_145:
        /*036c*/ 	.byte	0x04, 0x11
        /*036e*/ 	.short	(.L_147 - .L_146)
	.align		4
.L_146:
        /*0370*/ 	.word	index@(_Z11hamCombineKPdS_PtS_S_S_S_iiiS0_PbS_)
        /*0374*/ 	.word	0x00000000


	//----- nvinfo : EIATTR_REGCOUNT
	.align		4
.L_147:
        /*0378*/ 	.byte	0x04, 0x2f
        /*037a*/ 	.short	(.L_149 - .L_148)
	.align		4
.L_148:
        /*037c*/ 	.word	index@(_Z13lloydCombineKPdS_iiPtS_)
        /*0380*/ 	.word	0x00000018


	//----- nvinfo : EIATTR_FRAME_SIZE
	.align		4
.L_149:
        /*0384*/ 	.byte	0x04, 0x11
        /*0386*/ 	.short	(.L_151 - .L_150)
	.align		4
.L_150:
        /*0388*/ 	.word	index@(_Z13lloydCombineKPdS_iiPtS_)
        /*038c*/ 	.word	0x00000000


	//----- nvinfo : EIATTR_REGCOUNT
	.align		4
.L_151:
        /*0390*/ 	.byte	0x04, 0x2f
        /*0392*/ 	.short	(.L_153 - .L_152)
	.align		4
.L_152:
        /*0394*/ 	.word	index@(_Z10elkanFunFBPdS_PtS_S_S_S_S_S_iiiS0_Py)
        /*0398*/ 	.word	0x00000020


	//----- nvinfo : EIATTR_FRAME_SIZE
	.align		4
.L_153:
        /*039c*/ 	.byte	0x04, 0x11
        /*039e*/ 	.short	(.L_155 - .L_154)
	.align		4
.L_154:
        /*03a0*/ 	.word	index@($__internal_2_$__cuda_sm20_dsqrt_rn_f64_mediumpath_v1)
        /*03a4*/ 	.word	0x00000000


	//----- nvinfo : EIATTR_FRAME_SIZE
	.align		4
.L_155:
        /*03a8*/ 	.byte	0x04, 0x11
        /*03aa*/ 	.short	(.L_157 - .L_156)
	.align		4
.L_156:
        /*03ac*/ 	.word	index@(_Z10elkanFunFBPdS_PtS_S_S_S_S_S_iiiS0_Py)
        /*03b0*/ 	.word	0x00000000


	//----- nvinfo : EIATTR_REGCOUNT
	.align		4
.L_157:
        /*03b4*/ 	.byte	0x04, 0x2f
        /*03b6*/ 	.short	(.L_159 - .L_158)
	.align		4
.L_158:
        /*03b8*/ 	.word	index@(_Z10elkanFunMOPdS_PtS_S_S_S_S_S_S_iiiS0_Py)
        /*03bc*/ 	.word	0x00000022


	//----- nvinfo : EIATTR_FRAME_SIZE
	.align		4
.L_159:
        /*03c0*/ 	.byte	0x04, 0x11
        /*03c2*/ 	.short	(.L_161 - .L_160)
	.align		4
.L_160:
        /*03c4*/ 	.word	index@($__internal_1_$__cuda_sm20_dsqrt_rn_f64_mediumpath_v1)
        /*03c8*/ 	.word	0x00000000


	//----- nvinfo : EIATTR_FRAME_SIZE
	.align		4
.L_161:
        /*03cc*/ 	.byte	0x04, 0x11
        /*03ce*/ 	.short	(.L_163 - .L_162)
	.align		4
.L_162:
        /*03d0*/ 	.word	index@(_Z10elkanFunMOPdS_PtS_S_S_S_S_S_S_iiiS0_Py)
        /*03d4*/ 	.word	0x00000000


	//----- nvinfo : EIATTR_REGCOUNT
	.align		4
.L_163:
        /*03d8*/ 	.byte	0x04, 0x2f
        /*03da*/ 	.short	(.L_165 - .L_164)
	.align		4
.L_164:
        /*03dc*/ 	.word	index@(_Z13elkanFunFBHamPdS_PtS_S_S_S_S_S_iiiS0_Py)
        /*03e0*/ 	.word	0x00000020


	//----- nvinfo : EIATTR_FRAME_SIZE
	.align		4
.L_165:
        /*03e4*/ 	.byte	0x04, 0x11
        /*03e6*/ 	.short	(.L_167 - .L_166)
	.align		4
.L_166:
        /*03e8*/ 	.word	index@($__internal_0_$__cuda_sm20_dsqrt_rn_f64_mediumpath_v1)
        /*03ec*/ 	.word	0x00000000


	//----- nvinfo : EIATTR_FRAME_SIZE
	.align		4
.L_167:
        /*03f0*/ 	.byte	0x04, 0x11
        /*03f2*/ 	.short	(.L_169 - .L_168)
	.align		4
.L_168:
        /*03f4*/ 	.word	index@(_Z13elkanFunFBHamPdS_PtS_S_S_S_S_S_iiiS0_Py)
        /*03f8*/ 	.word	0x00000000


	//----- nvinfo : EIATTR_MIN_STACK_SIZE
	.align		4
.L_169:
        /*03fc*/ 	.byte	0x04, 0x12
        /*03fe*/ 	.short	(.L_171 - .L_170)
	.align		4
.L_170:
        /*0400*/ 	.word	index@(_Z13elkanFunFBHamPdS_PtS_S_S_S_S_S_iiiS0_Py)
        /*0404*/ 	.word	0x00000000


	//----- nvinfo : EIATTR_MIN_STACK_SIZE
	.align		4
.L_171:
        /*0408*/ 	.byte	0x04, 0x12
        /*040a*/ 	.short	(.L_173 - .L_172)
	.align		4
.L_172:
        /*040c*/ 	.word	index@(_Z10elkanFunMOPdS_PtS_S_S_S_S_S_S_iiiS0_Py)
        /*0410*/ 	.word	0x00000000


	//----- nvinfo : EIATTR_MIN_STACK_SIZE
	.align		4
.L_173:
        /*0414*/ 	.byte	0x04, 0x12
        /*0416*/ 	.short	(.L_175 - .L_174)
	.align		4
.L_174:
        /*0418*/ 	.word	index@(_Z10elkanFunFBPdS_PtS_S_S_S_S_S_iiiS0_Py)
        /*041c*/ 	.word	0x00000000


	//----- nvinfo : EIATTR_MIN_STACK_SIZE
	.align		4
.L_175:
        /*0420*/ 	.byte	0x04, 0x12
        /*0422*/ 	.short	(.L_177 - .L_176)
	.align		4
.L_176:
        /*0424*/ 	.word	index@(_Z13lloydCombineKPdS_iiPtS_)
        /*0428*/ 	.word	0x00000000


	//----- nvinfo : EIATTR_MIN_STACK_SIZE
	.align		4
.L_177:
        /*042c*/ 	.byte	0x04, 0x12
        /*042e*/ 	.short	(.L_179 - .L_178)
	.align		4
.L_178:
        /*0430*/ 	.word	index@(_Z11hamCombineKPdS_PtS_S_S_S_iiiS0_PbS_)
        /*0434*/ 	.word	0x00000000


	//----- nvinfo : EIATTR_MIN_STACK_SIZE
	.align		4
.L_179:
        /*0438*/ 	.byte	0x04, 0x12
        /*043a*/ 	.short	(.L_181 - .L_180)
	.align		4
.L_180:
        /*043c*/ 	.word	index@(_Z13fbhamerlyFunKPdS_PtS_S_S_S_S_S_iiiS0_S_Pb)
        /*0440*/ 	.word	0x00000000


	//----- nvinfo : EIATTR_MIN_STACK_SIZE
	.align		4
.L_181:
        /*0444*/ 	.byte	0x04, 0x12
        /*0446*/ 	.short	(.L_183 - .L_182)
	.align		4
.L_182:
        /*0448*/ 	.word	index@(_Z11hamerlyFunKPdS_PtS_S_S_S_iiiS0_S_Pb)
        /*044c*/ 	.word	0x00000000


	//----- nvinfo : EIATTR_MIN_STACK_SIZE
	.align		4
.L_183:
        /*0450*/ 	.byte	0x04, 0x12
        /*0452*/ 	.short	(.L_185 - .L_184)
	.align		4
.L_184:
        /*0454*/ 	.word	index@(_Z10hamerlyFunPdS_PtS_S_S_S_iiiS0_Py)
        /*0458*/ 	.word	0x00000000


	//----- nvinfo : EIATTR_MIN_STACK_SIZE
	.align		4
.L_185:
        /*045c*/ 	.byte	0x04, 0x12
        /*045e*/ 	.short	(.L_187 - .L_186)
	.align		4
.L_186:
        /*0460*/ 	.word	index@(_Z11elkCombineKPdS_iiPtPbS_)
        /*0464*/ 	.word	0x00000000


	//----- nvinfo : EIATTR_MIN_STACK_SIZE
	.align		4
.L_187:
        /*0468*/ 	.byte	0x04, 0x12
        /*046a*/ 	.short	(.L_189 - .L_188)
	.align		4
.L_188:
        /*046c*/ 	.word	index@(_Z11moelkanFunKPdS_PtS_S_S_S_S_PbiiiS0_S_S_S_)
        /*0470*/ 	.word	0x00000000


	//----- nvinfo : EIATTR_MIN_STACK_SIZE
	.align		4
.L_189:
        /*0474*/ 	.byte	0x04, 0x12
        /*0476*/ 	.short	(.L_191 - .L_190)
	.align		4
.L_190:
        /*0478*/ 	.word	index@(_Z11fbelkanFunKPdS_PtS_S_S_S_S_PbiiiS0_S_)
        /*047c*/ 	.word	0x00000000


	//----- nvinfo : EIATTR_MIN_STACK_SIZE
	.align		4
.L_191:
        /*0480*/ 	.byte	0x04, 0x12
        /*0482*/ 	.short	(.L_193 - .L_192)
	.align		4
.L_192:
        /*0484*/ 	.word	index@(_Z9elkanFunKPdS_PtS_S_S_S_iiiS0_PbS_)
        /*0488*/ 	.word	0x00000000


	//----- nvinfo : EIATTR_MIN_STACK_SIZE
	.align		4
.L_193:
        /*048c*/ 	.byte	0x04, 0x12
        /*048e*/ 	.short	(.L_195 - .L_194)
	.align		4
.L_194:
        /*0490*/ 	.word	index@(_Z8elkanFunPdS_PtS_S_S_S_iiiS0_iPy)
        /*0494*/ 	.word	0x00000000


	//----- nvinfo : EIATTR_MIN_STACK_SIZE
	.align		4
.L_195:
        /*0498*/ 	.byte	0x04, 0x12
        /*049a*/ 	.short	(.L_197 - .L_196)
	.align		4
.L_196:
        /*049c*/ 	.word	index@(_Z9lloydFunKPdS_iiiPtS_)
        /*04a0*/ 	.word	0x00000000


	//----- nvinfo : EIATTR_MIN_STACK_SIZE
	.align		4
.L_197:
        /*04a4*/ 	.byte	0x04, 0x12
        /*04a6*/ 	.short	(.L_199 - .L_198)
	.align		4
.L_198:
        /*04a8*/ 	.word	index@(_Z8lloydFunPdS_PtiiiS0_Py)
        /*04ac*/ 	.word	0x00000000


	//----- nvinfo : EIATTR_MIN_STACK_SIZE
	.align		4
.L_199:
        /*04b0*/ 	.byte	0x04, 0x12
        /*04b2*/ 	.short	(.L_201 - .L_200)
	.align		4
.L_200:
        /*04b4*/ 	.word	index@(_Z13updateBoundMOPdS_S_Pti)
        /*04b8*/ 	.word	0x00000000


	//----- nvinfo : EIATTR_MIN_STACK_SIZE
	.align		4
.L_201:
        /*04bc*/ 	.byte	0x04, 0x12
        /*04be*/ 	.short	(.L_203 - .L_202)
	.align		4
.L_202:
        /*04c0*/ 	.word	index@(_Z16updateBoundFBHamPdS_S_S_Ptii)
        /*04c4*/ 	.word	0x00000000


	//----- nvinfo : EIATTR_MIN_STACK_SIZE
	.align		4
.L_203:
        /*04c8*/ 	.byte	0x04, 0x12
        /*04ca*/ 	.short	(.L_205 - .L_204)
	.align		4
.L_204:
        /*04cc*/ 	.word	index@(_Z13updateBoundFBPdS_S_S_Ptii)
        /*04d0*/ 	.word	0x00000000


	//----- nvinfo : EIATTR_MIN_STACK_SIZE
	.align		4
.L_205:
        /*04d4*/ 	.byte	0x04, 0x12
        /*04d6*/ 	.short	(.L_207 - .L_206)
	.align		4
.L_206:
        /*04d8*/ 	.word	index@(_Z22updateBoundHamFBSharedPdS_S_S_Ptii)
        /*04dc*/ 	.word	0x00000000


	//----- nvinfo : EIATTR_MIN_STACK_SIZE
	.align		4
.L_207:
        /*04e0*/ 	.byte	0x04, 0x12
        /*04e2*/ 	.short	(.L_209 - .L_208)
	.align		4
.L_208:
        /*04e4*/ 	.word	index@(_Z20updateBoundHamSharedPdS_S_Ptii)
        /*04e8*/ 	.word	0x00000000


	//----- nvinfo : EIATTR_MIN_STACK_SIZE
	.align		4
.L_209:
        /*04ec*/ 	.byte	0x04, 0x12
        /*04ee*/ 	.short	(.L_211 - .L_210)
	.align		4
.L_210:
        /*04f0*/ 	.word	index@(_Z14updateBoundHamPdS_S_Ptii)
        /*04f4*/ 	.word	0x00000000


	//----- nvinfo : EIATTR_MIN_STACK_SIZE
	.align		4
.L_211:
        /*04f8*/ 	.byte	0x04, 0x12
        /*04fa*/ 	.short	(.L_213 - .L_212)
	.align		4
.L_212:
        /*04fc*/ 	.word	index@(_Z19updateBoundFBSharedPdS_S_S_Ptii)
        /*0500*/ 	.word	0x00000000


	//----- nvinfo : EIATTR_MIN_STACK_SIZE
	.align		4
.L_213:
        /*0504*/ 	.byte	0x04, 0x12
        /*0506*/ 	.short	(.L_215 - .L_214)
	.align		4
.L_214:
        /*0508*/ 	.word	index@(_Z17updateBoundSharedPdS_S_Ptii)
        /*050c*/ 	.word	0x00000000


	//----- nvinfo : EIATTR_MIN_STACK_SIZE
	.align		4
.L_215:
        /*0510*/ 	.byte	0x04, 0x12
        /*0512*/ 	.short	(.L_217 - .L_216)
	.align		4
.L_216:
        /*0514*/ 	.word	index@(_Z11updateBoundPdS_S_Ptii)
        /*0518*/ 	.word	0x00000000


	//----- nvinfo : EIATTR_MIN_STACK_SIZE
	.align		4
.L_217:
        /*051c*/ 	.byte	0x04, 0x12
        /*051e*/ 	.short	(.L_219 - .L_218)
	.align		4
.L_218:
        /*0520*/ 	.word	index@(_Z22elkanFBMoveAdditionHamPdS_S_ii)
        /*0524*/ 	.word	0x00000000


	//----- nvinfo : EIATTR_MIN_STACK_SIZE
	.align		4
.L_219:
        /*0528*/ 	.byte	0x04, 0x12
        /*052a*/ 	.short	(.L_221 - .L_220)
	.align		4
.L_220:
        /*052c*/ 	.word	index@(_Z11innerProdMOPdS_S_PKdiii)
        /*0530*/ 	.word	0x00000000


	//----- nvinfo : EIATTR_MIN_STACK_SIZE
	.align		4
.L_221:
        /*0534*/ 	.byte	0x04, 0x12
        /*0536*/ 	.short	(.L_223 - .L_222)
	.align		4
.L_222:
        /*0538*/ 	.word	index@(_Z9innerProdPdS_PKdii)
        /*053c*/ 	.word	0x00000000


	//----- nvinfo : EIATTR_MIN_STACK_SIZE
	.align		4
.L_223:
        /*0540*/ 	.byte	0x04, 0x12
        /*0542*/ 	.short	(.L_225 - .L_224)
	.align		4
.L_224:
        /*0544*/ 	.word	index@(_Z13initArrDoublePddi)
        /*0548*/ 	.word	0x00000000


	//----- nvinfo : EIATTR_MIN_STACK_SIZE
	.align		4
.L_225:
        /*054c*/ 	.byte	0x04, 0x12
        /*054e*/ 	.short	(.L_227 - .L_226)
	.align		4
.L_226:
        /*0550*/ 	.word	index@(_Z9changeAssPdPtS0_PiS_iii)
        /*0554*/ 	.word	0x00000000


	//----- nvinfo : EIATTR_MIN_STACK_SIZE
	.align		4
.L_227:
        /*0558*/ 	.byte	0x04, 0x12
        /*055a*/ 	.short	(.L_229 - .L_228)
	.align		4
.L_228:
        /*055c*/ 	.word	index@(_Z19elkanFBMoveAdditionPdS_S_iii)
        /*0560*/ 	.word	0x00000000


	//----- nvinfo : EIATTR_MIN_STACK_SIZE
	.align		4
.L_229:
        /*0564*/ 	.byte	0x04, 0x12
        /*0566*/ 	.short	(.L_231 - .L_230)
	.align		4
.L_230:
        /*0568*/ 	.word	index@(_Z17elkanMoveCenterFBPdPiS_S_S_Pbiii)
        /*056c*/ 	.word	0x00000000


	//----- nvinfo : EIATTR_MIN_STACK_SIZE
	.align		4
.L_231:
        /*0570*/ 	.byte	0x04, 0x12
        /*0572*/ 	.short	(.L_233 - .L_232)
	.align		4
.L_232:
        /*0574*/ 	.word	index@(_Z15elkanMoveCenterPdPiS_S_Pbiii)
        /*0578*/ 	.word	0x00000000


	//----- nvinfo : EIATTR_MIN_STACK_SIZE
	.align		4
.L_233:
        /*057c*/ 	.byte	0x04, 0x12
        /*057e*/ 	.short	(.L_235 - .L_234)
	.align		4
.L_234:
        /*0580*/ 	.word	index@(_Z9addKernelPiPKiS1_)
        /*0584*/ 	.word	0x00000000
.L_235:


//--------------------- .nv.compat                --------------------------
	.section	.nv.compat,"",@"SHT_CUDA_COMPAT_INFO"
	.align	4
        /*0000*/ 	.byte	0x02, 0x09, 0x00, 0x00, 0x02, 0x02, 0x01, 0x00, 0x02, 0x05, 0x05, 0x00, 0x03, 0x07, 0x01, 0x01
        /*0010*/ 	.byte	0x02, 0x03, 0x00, 0x00, 0x02, 0x06, 0x01, 0x00, 0x04, 0x0b, 0x08, 0x00, 0x01, 0x00, 0x00, 0x00
        /*0020*/ 	.byte	0x00, 0x00, 0x00, 0x00


//--------------------- .nv.info._Z13elkanFunFBHamPdS_PtS_S_S_S_S_S_iiiS0_Py --------------------------
	.section	.nv.info._Z13elkanFunFBHamPdS_PtS_S_S_S_S_S_iiiS0_Py,"",@"SHT_CUDA_INFO"
	.sectionflags	@""
	.align	4


	//----- nvinfo : EIATTR_CUDA_API_VERSION
	.align		4
        /*0000*/ 	.byte	0x04, 0x37
        /*0002*/ 	.short	(.L_237 - .L_236)
.L_236:
        /*0004*/ 	.word	0x00000082


	//----- nvinfo : EIATTR_KPARAM_INFO
	.align		4
.L_237:
        /*0008*/ 	.byte	0x04, 0x17
        /*000a*/ 	.short	(.L_239 - .L_238)
.L_238:
        /*000c*/ 	.word	0x00000000
        /*0010*/ 	.short	0x000d
        /*0012*/ 	.short	0x0060
        /*0014*/ 	.byte	0x00, 0xf5, 0x21, 0x00


	//----- nvinfo : EIATTR_KPARAM_INFO
	.align		4
.L_239:
        /*0018*/ 	.byte	0x04, 0x17
        /*001a*/ 	.short	(.L_241 - .L_240)
.L_240:
        /*001c*/ 	.word	0x00000000
        /*0020*/ 	.short	0x000c
        /*0022*/ 	.short	0x0058
        /*0024*/ 	.byte	0x00, 0xf5, 0x21, 0x00


	//----- nvinfo : EIATTR_KPARAM_INFO
	.align		4
.L_241:
        /*0028*/ 	.byte	0x04, 0x17
        /*002a*/ 	.short	(.L_243 - .L_242)
.L_242:
        /*002c*/ 	.word	0x00000000
        /*0030*/ 	.short	0x000b
        /*0032*/ 	.short	0x0050
        /*0034*/ 	.byte	0x00, 0xf0, 0x11, 0x00


	//----- nvinfo : EIATTR_KPARAM_INFO
	.align		4
.L_243:
        /*0038*/ 	.byte	0x04, 0x17
        /*003a*/ 	.short	(.L_245 - .L_244)
.L_244:
        /*003c*/ 	.word	0x00000000
        /*0040*/ 	.short	0x000a
        /*0042*/ 	.short	0x004c
        /*0044*/ 	.byte	0x00, 0xf0, 0x11, 0x00


	//----- nvinfo : EIATTR_KPARAM_INFO
	.align		4
.L_245:
        /*0048*/ 	.byte	0x04, 0x17
        /*004a*/ 	.short	(.L_247 - .L_246)
.L_246:
        /*004c*/ 	.word	0x00000000
        /*0050*/ 	.short	0x0009
        /*0052*/ 	.short	0x0048
        /*0054*/ 	.byte	0x00, 0xf0, 0x11, 0x00


	//----- nvinfo : EIATTR_KPARAM_INFO
	.align		4
.L_247:
        /*0058*/ 	.byte	0x04, 0x17
        /*005a*/ 	.short	(.L_249 - .L_248)
.L_248:
        /*005c*/ 	.word	0x00000000
        /*0060*/ 	.short	0x0008
        /*0062*/ 	.short	0x0040
        /*0064*/ 	.byte	0x00, 0xf5, 0x21, 0x00


	//----- nvinfo : EIATTR_KPARAM_INFO
	.align		4
.L_249:
        /*0068*/ 	.byte	0x04, 0x17
        /*006a*/ 	.short	(.L_251 - .L_250)
.L_250:
        /*006c*/ 	.word	0x00000000
        /*0070*/ 	.short	0x0007
        /*0072*/ 	.short	0x0038
        /*0074*/ 	.byte	0x00, 0xf5, 0x21, 0x00


	//----- nvinfo : EIATTR_KPARAM_INFO
	.align		4
.L_251:
        /*0078*/ 	.byte	0x04, 0x17
        /*007a*/ 	.short	(.L_253 - .L_252)
.L_252:
        /*007c*/ 	.word	0x00000000
        /*0080*/ 	.short	0x0006
        /*0082*/ 	.short	0x0030
        /*0084*/ 	.byte	0x00, 0xf5, 0x21, 0x00


	//----- nvinfo : EIATTR_KPARAM_INFO
	.align		4
.L_253:
        /*0088*/ 	.byte	0x04, 0x17
        /*008a*/ 	.short	(.L_255 - .L_254)
.L_254:
        /*008c*/ 	.word	0x00000000
        /*0090*/ 	.short	0x0005
        /*0092*/ 	.short	0x0028
        /*0094*/ 	.byte	0x00, 0xf5, 0x21, 0x00


	//----- nvinfo : EIATTR_KPARAM_INFO
	.align		4
.L_255:
        /*0098*/ 	.byte	0x04, 0x17
        /*009a*/ 	.short	(.L_257 - .L_256)
.L_256:
        /*009c*/ 	.word	0x00000000
        /*00a0*/ 	.short	0x0004
        /*00a2*/ 	.short	0x0020
        /*00a4*/ 	.byte	0x00, 0xf5, 0x21, 0x00


	//----- nvinfo : EIATTR_KPARAM_INFO
	.align		4
.L_257:
        /*00a8*/ 	.byte	0x04, 0x17
        /*00aa*/ 	.short	(.L_259 - .L_258)
.L_258:
        /*00ac*/ 	.word	0x00000000
        /*00b0*/ 	.short	0x0003
        /*00b2*/ 	.short	0x0018
        /*00b4*/ 	.byte	0x00, 0xf5, 0x21, 0x00


	//----- nvinfo : EIATTR_KPARAM_INFO
	.align		4
.L_259:
        /*00b8*/ 	.byte	0x04, 0x17
        /*00ba*/ 	.short	(.L_261 - .L_260)
.L_260:
        /*00bc*/ 	.word	0x00000000
        /*00c0*/ 	.short	0x0002
        /*00c2*/ 	.short	0x0010
        /*00c4*/ 	.byte	0x00, 0xf5, 0x21, 0x00


	//----- nvinfo : EIATTR_KPARAM_INFO
	.align		4
.L_261:
        /*00c8*/ 	.byte	0x04, 0x17
        /*00ca*/ 	.short	(.L_263 - .L_262)
.L_262:
        /*00cc*/ 	.word	0x00000000
        /*00d0*/ 	.short	0x0001
        /*00d2*/ 	.short	0x0008
        /*00d4*/ 	.byte	0x00, 0xf5, 0x21, 0x00


	//----- nvinfo : EIATTR_KPARAM_INFO
	.align		4
.L_263:
        /*00d8*/ 	.byte	0x04, 0x17
        /*00da*/ 	.short	(.L_265 - .L_264)
.L_264:
        /*00dc*/ 	.word	0x00000000
        /*00e0*/ 	.short	0x0000
        /*00e2*/ 	.short	0x0000
        /*00e4*/ 	.byte	0x00, 0xf5, 0x21, 0x00


	//----- nvinfo : EIATTR_SPARSE_MMA_MASK
	.align		4
.L_265:
        /*00e8*/ 	.byte	0x03, 0x50
        /*00ea*/ 	.short	0x0000


	//----- nvinfo : EIATTR_MAXREG_COUNT
	.align		4
        /*00ec*/ 	.byte	0x03, 0x1b
        /*00ee*/ 	.short	0x00ff


	//----- nvinfo : EIATTR_MERCURY_ISA_VERSION
	.align		4
        /*00f0*/ 	.byte	0x03, 0x5f
        /*00f2*/ 	.short	0x0101


	//----- nvinfo : EIATTR_VRC_CTA_INIT_COUNT
	.align		4
        /*00f4*/ 	.byte	0x02, 0x4a
	.zero		1
	.zero		1


	//----- nvinfo : EIATTR_EXIT_INSTR_OFFSETS
	.align		4
        /*00f8*/ 	.byte	0x04, 0x1c
        /*00fa*/ 	.short	(.L_267 - .L_266)


	//   ....[0]....
.L_266:
        /*00fc*/ 	.word	0x00000070


	//   ....[1]....
        /*0100*/ 	.word	0x00000160


	//   ....[2]....
        /*0104*/ 	.word	0x000001b0


	//   ....[3]....
        /*0108*/ 	.word	0x00000250


	//   ....[4]....
        /*010c*/ 	.word	0x000013b0


	//----- nvinfo : EIATTR_CRS_STACK_SIZE
	.align		4
.L_267:
        /*0110*/ 	.byte	0x04, 0x1e
        /*0112*/ 	.short	(.L_269 - .L_268)
.L_268:
        /*0114*/ 	.word	0x00000000


	//----- nvinfo : EIATTR_CBANK_PARAM_SIZE
	.align		4
.L_269:
        /*0118*/ 	.byte	0x03, 0x19
        /*011a*/ 	.short	0x0068


	//----- nvinfo : EIATTR_PARAM_CBANK
	.align		4
        /*011c*/ 	.byte	0x04, 0x0a
        /*011e*/ 	.short	(.L_271 - .L_270)
	.align		4
.L_270:
        /*0120*/ 	.word	index@(.nv.constant0._Z13elkanFunFBHamPdS_PtS_S_S_S_S_S_iiiS0_Py)
        /*0124*/ 	.short	0x0380
        /*0126*/ 	.short	0x0068


	//----- nvinfo : EIATTR_SW_WAR
	.align		4
.L_271:
        /*0128*/ 	.byte	0x04, 0x36
        /*012a*/ 	.short	(.L_273 - .L_272)
.L_272:
        /*012c*/ 	.word	0x00000008
.L_273:


//--------------------- .nv.info._Z10elkanFunMOPdS_PtS_S_S_S_S_S_S_iiiS0_Py --------------------------
	.section	.nv.info._Z10elkanFunMOPdS_PtS_S_S_S_S_S_S_iiiS0_Py,"",@"SHT_CUDA_INFO"
	.sectionflags	@""
	.align	4


	//----- nvinfo : EIATTR_CUDA_API_VERSION
	.align		4
        /*0000*/ 	.byte	0x04, 0x37
        /*0002*/ 	.short	(.L_275 - .L_274)
.L_274:
        /*0004*/ 	.word	0x00000082


	//----- nvinfo : EIATTR_KPARAM_INFO
	.align		4
.L_275:
        /*0008*/ 	.byte	0x04, 0x17
        /*000a*/ 	.short	(.L_277 - .L_276)
.L_276:
        /*000c*/ 	.word	0x00000000
        /*0010*/ 	.short	0x000e
        /*0012*/ 	.short	0x0068
        /*0014*/ 	.byte	0x00, 0xf5, 0x21, 0x00


	//----- nvinfo : EIATTR_KPARAM_INFO
	.align		4
.L_277:
        /*0018*/ 	.byte	0x04, 0x17
        /*001a*/ 	.short	(.L_279 - .L_278)
.L_278:
        /*001c*/ 	.word	0x00000000
        /*0020*/ 	.short	0x000d
        /*0022*/ 	.short	0x0060
        /*0024*/ 	.byte	0x00, 0xf5, 0x21, 0x00


	//----- nvinfo : EIATTR_KPARAM_INFO
	.align		4
.L_279:
        /*0028*/ 	.byte	0x04, 0x17
        /*002a*/ 	.short	(.L_281 - .L_280)
.L_280:
        /*002c*/ 	.word	0x00000000
        /*0030*/ 	.short	0x000c
        /*0032*/ 	.short	0x0058
        /*0034*/ 	.byte	0x00, 0xf0, 0x11, 0x00


	//----- nvinfo : EIATTR_KPARAM_INFO
	.align		4
.L_281:
        /*0038*/ 	.byte	0x04, 0x17
        /*003a*/ 	.short	(.L_283 - .L_282)
.L_282:
        /*003c*/ 	.word	0x00000000
        /*0040*/ 	.short	0x000b
        /*0042*/ 	.short	0x0054
        /*0044*/ 	.byte	0x00, 0xf0, 0x11, 0x00


	//----- nvinfo : EIATTR_KPARAM_INFO
	.align		4
.L_283:
        /*0048*/ 	.byte	0x04, 0x17
        /*004a*/ 	.short	(.L_285 - .L_284)
.L_284:
        /*004c*/ 	.word	0x00000000
        /*0050*/ 	.short	0x000a
        /*0052*/ 	.short	0x0050
        /*0054*/ 	.byte	0x00, 0xf0, 0x11, 0x00


	//----- nvinfo : EIATTR_KPARAM_INFO
	.align		4
.L_285:
        /*0058*/ 	.byte	0x04, 0x17
        /*005a*/ 	.short	(.L_287 - .L_286)
.L_286:
        /*005c*/ 	.word	0x00000000
        /*0060*/ 	.short	0x0009
        /*0062*/ 	.short	0x0048
        /*0064*/ 	.byte	0x00, 0xf5, 0x21, 0x00


	//----- nvinfo : EIATTR_KPARAM_INFO
	.align		4
.L_287:
        /*0068*/ 	.byte	0x04, 0x17
        /*006a*/ 	.short	(.L_289 - .L_288)
.L_288:
        /*006c*/ 	.word	0x00000000
        /*0070*/ 	.short	0x0008
        /*0072*/ 	.short	0x0040
        /*0074*/ 	.byte	0x00, 0xf5, 0x21, 0x00


	//----- nvinfo : EIATTR_KPARAM_INFO
	.align		4
.L_289:
        /*0078*/ 	.byte	0x04, 0x17
        /*007a*/ 	.short	(.L_291 - .L_290)
.L_290:
        /*007c*/ 	.word	0x00000000
        /*0080*/ 	.short	0x0007
        /*0082*/ 	.short	0x0038
        /*0084*/ 	.byte	0x00, 0xf5, 0x21, 0x00


	//----- nvinfo : EIATTR_KPARAM_INFO
	.align		4
.L_291:
        /*0088*/ 	.byte	0x04, 0x17
        /*008a*/ 	.short	(.L_293 - .L_292)
.L_292:
        /*008c*/ 	.word	0x00000000
        /*0090*/ 	.short	0x0006
        /*0092*/ 	.short	0x0030
        /*0094*/ 	.byte	0x00, 0xf5, 0x21, 0x00


	//----- nvinfo : EIATTR_KPARAM_INFO
	.align		4
.L_293:
        /*0098*/ 	.byte	0x04, 0x17
        /*009a*/ 	.short	(.L_295 - .L_294)
.L_294:
        /*009c*/ 	.word	0x00000000
        /*00a0*/ 	.short	0x0005
        /*00a2*/ 	.short	0x0028
        /*00a4*/ 	.byte	0x00, 0xf5, 0x21, 0x00


	//----- nvinfo : EIATTR_KPARAM_INFO
	.align		4
.L_295:
        /*00a8*/ 	.byte	0x04, 0x17
        /*00aa*/ 	.short	(.L_297 - .L_296)
.L_296:
        /*00ac*/ 	.word	0x00000000
        /*00b0*/ 	.short	0x0004
        /*00b2*/ 	.short	0x0020
        /*00b4*/ 	.byte	0x00, 0xf5, 0x21, 0x00


	//----- nvinfo : EIATTR_KPARAM_INFO
	.align		4
.L_297:
        /*00b8*/ 	.byte	0x04, 0x17
        /*00ba*/ 	.short	(.L_299 - .L_298)
.L_298:
        /*00bc*/ 	.word	0x00000000
        /*00c0*/ 	.short	0x0003
        /*00c2*/ 	.short	0x0018
        /*00c4*/ 	.byte	0x00, 0xf5, 0x21, 0x00


	//----- nvinfo : EIATTR_KPARAM_INFO
	.align		4
.L_299:
        /*00c8*/ 	.byte	0x04, 0x17
        /*00ca*/ 	.short	(.L_301 - .L_300)
.L_300:
        /*00cc*/ 	.word	0x00000000
        /*00d0*/ 	.short	0x0002
        /*00d2*/ 	.short	0x0010
        /*00d4*/ 	.byte	0x00, 0xf5, 0x21, 0x00


	//----- nvinfo : EIATTR_KPARAM_INFO
	.align		4
.L_301:
        /*00d8*/ 	.byte	0x04, 0x17
        /*00da*/ 	.short	(.L_303 - .L_302)
.L_302:
        /*00dc*/ 	.word	0x00000000
        /*00e0*/ 	.short	0x0001
        /*00e2*/ 	.short	0x0008
        /*00e4*/ 	.byte	0x00, 0xf5, 0x21, 0x00


	//----- nvinfo : EIATTR_KPARAM_INFO
	.align		4
.L_303:
        /*00e8*/ 	.byte	0x04, 0x17
        /*00ea*/ 	.short	(.L_305 - .L_304)
.L_304:
        /*00ec*/ 	.word	0x00000000
        /*00f0*/ 	.short	0x0000
        /*00f2*/ 	.short	0x0000
        /*00f4*/ 	.byte	0x00, 0xf5, 0x21, 0x00


	//----- nvinfo : EIATTR_SPARSE_MMA_MASK
	.align		4
.L_305:
        /*00f8*/ 	.byte	0x03, 0x50
        /*00fa*/ 	.short	0x0000


	//----- nvinfo : EIATTR_MAXREG_COUNT
	.align		4
        /*00fc*/ 	.byte	0x03, 0x1b
        /*00fe*/ 	.short	0x00ff


	//----- nvinfo : EIATTR_MERCURY_ISA_VERSION
	.align		4
        /*0100*/ 	.byte	0x03, 0x5f
        /*0102*/ 	.short	0x0101


	//----- nvinfo : EIATTR_VRC_CTA_INIT_COUNT
	.align		4
        /*0104*/ 	.byte	0x02, 0x4a
	.zero		1
	.zero		1


	//----- nvinfo : EIATTR_EXIT_INSTR_OFFSETS
	.align		4
        /*0108*/ 	.byte	0x04, 0x1c
        /*010a*/ 	.short	(.L_307 - .L_306)


	//   ....[0]....
.L_306:
        /*010c*/ 	.word	0x00000070


	//   ....[1]....
        /*0110*/ 	.word	0x00002480


	//----- nvinfo : EIATTR_CRS_STACK_SIZE
	.align		4
.L_307:
        /*0114*/ 	.byte	0x04, 0x1e
        /*0116*/ 	.short	(.L_309 - .L_308)
.L_308:
        /*0118*/ 	.word	0x00000000


	//----- nvinfo : EIATTR_CBANK_PARAM_SIZE
	.align		4
.L_309:
        /*011c*/ 	.byte	0x03, 0x19
        /*011e*/ 	.short	0x0070


	//----- nvinfo : EIATTR_PARAM_CBANK
	.align		4
        /*0120*/ 	.byte	0x04, 0x0a
        /*0122*/ 	.short	(.L_311 - .L_310)
	.align		4
.L_310:
        /*0124*/ 	.word	index@(.nv.constant0._Z10elkanFunMOPdS_PtS_S_S_S_S_S_S_iiiS0_Py)
        /*0128*/ 	.short	0x0380
        /*012a*/ 	.short	0x0070


	//----- nvinfo : EIATTR_SW_WAR
	.align		4
.L_311:
        /*012c*/ 	.byte	0x04, 0x36
        /*012e*/ 	.short	(.L_313 - .L_312)
.L_312:
        /*0130*/ 	.word	0x00000008
.L_313:


//--------------------- .nv.info._Z10elkanFunFBPdS_PtS_S_S_S_S_S_iiiS0_Py --------------------------
	.section	.nv.info._Z10elkanFunFBPdS_PtS_S_S_S_S_S_iiiS0_Py,"",@"SHT_CUDA_INFO"
	.sectionflags	@""
	.align	4


	//----- nvinfo : EIATTR_CUDA_API_VERSION
	.align		4
        /*0000*/ 	.byte	0x04, 0x37
        /*0002*/ 	.short	(.L_315 - .L_314)
.L_314:
        /*0004*/ 	.word	0x00000082


	//----- nvinfo : EIATTR_KPARAM_INFO
	.align		4
.L_315:
        /*0008*/ 	.byte	0x04, 0x17
        /*000a*/ 	.short	(.L_317 - .L_316)
.L_316:
        /*000c*/ 	.word	0x00000000
        /*0010*/ 	.short	0x000d
        /*0012*/ 	.short	0x0060
        /*0014*/ 	.byte	0x00, 0xf5, 0x21, 0x00


	//----- nvinfo : EIATTR_KPARAM_INFO
	.align		4
.L_317:
        /*0018*/ 	.byte	0x04, 0x17
        /*001a*/ 	.short	(.L_319 - .L_318)
.L_318:
        /*001c*/ 	.word	0x00000000
        /*0020*/ 	.short	0x000c
        /*0022*/ 	.short	0x0058
        /*0024*/ 	.byte	0x00, 0xf5, 0x21, 0x00


	//----- nvinfo : EIATTR_KPARAM_INFO
	.align		4
.L_319:
        /*0028*/ 	.byte	0x04, 0x17
        /*002a*/ 	.short	(.L_321 - .L_320)
.L_320:
        /*002c*/ 	.word	0x00000000
        /*0030*/ 	.short	0x000b
        /*0032*/ 	.short	0x0050
        /*0034*/ 	.byte	0x00, 0xf0, 0x11, 0x00


	//----- nvinfo : EIATTR_KPARAM_INFO
	.align		4
.L_321:
        /*0038*/ 	.byte	0x04, 0x17
        /*003a*/ 	.short	(.L_323 - .L_322)
.L_322:
        /*003c*/ 	.word	0x00000000
        /*0040*/ 	.short	0x000a
        /*0042*/ 	.short	0x004c
        /*0044*/ 	.byte	0x00, 0xf0, 0x11, 0x00


	//----- nvinfo : EIATTR_KPARAM_INFO
	.align		4
.L_323:
        /*0048*/ 	.byte	0x04, 0x17
        /*004a*/ 	.short	(.L_325 - .L_324)
.L_324:
        /*004c*/ 	.word	0x00000000
        /*0050*/ 	.short	0x0009
        /*0052*/ 	.short	0x0048
        /*0054*/ 	.byte	0x00, 0xf0, 0x11, 0x00


	//----- nvinfo : EIATTR_KPARAM_INFO
	.align		4
.L_325:
        /*0058*/ 	.byte	0x04, 0x17
        /*005a*/ 	.short	(.L_327 - .L_326)
.L_326:
        /*005c*/ 	.word	0x00000000
        /*0060*/ 	.short	0x0008
        /*0062*/ 	.short	0x0040
        /*0064*/ 	.byte	0x00, 0xf5, 0x21, 0x00


	//----- nvinfo : EIATTR_KPARAM_INFO
	.align		4
.L_327:
        /*0068*/ 	.byte	0x04, 0x17
        /*006a*/ 	.short	(.L_329 - .L_328)
.L_328:
        /*006c*/ 	.word	0x00000000
        /*0070*/ 	.short	0x0007
        /*0072*/ 	.short	0x0038
        /*0074*/ 	.byte	0x00, 0xf5, 0x21, 0x00


	//----- nvinfo : EIATTR_KPARAM_INFO
	.align		4
.L_329:
        /*0078*/ 	.byte	0x04, 0x17
        /*007a*/ 	.short	(.L_331 - .L_330)
.L_330:
        /*007c*/ 	.word	0x00000000
        /*0080*/ 	.short	0x0006
        /*0082*/ 	.short	0x0030
        /*0084*/ 	.byte	0x00, 0xf5, 0x21, 0x00


	//----- nvinfo : EIATTR_KPARAM_INFO
	.align		4
.L_331:
        /*0088*/ 	.byte	0x04, 0x17
        /*008a*/ 	.short	(.L_333 - .L_332)
.L_332:
        /*008c*/ 	.word	0x00000000
        /*0090*/ 	.short	0x0005
        /*0092*/ 	.short	0x0028
        /*0094*/ 	.byte	0x00, 0xf5, 0x21, 0x00


	//----- nvinfo : EIATTR_KPARAM_INFO
	.align		4
.L_333:
        /*0098*/ 	.byte	0x04, 0x17
        /*009a*/ 	.short	(.L_335 - .L_334)
.L_334:
        /*009c*/ 	.word	0x00000000
        /*00a0*/ 	.short	0x0004
        /*00a2*/ 	.short	0x0020
        /*00a4*/ 	.byte	0x00, 0xf5, 0x21, 0x00


	//----- nvinfo : EIATTR_KPARAM_INFO
	.align		4
.L_335:
        /*00a8*/ 	.byte	0x04, 0x17
        /*00aa*/ 	.short	(.L_337 - .L_336)
.L_336:
        /*00ac*/ 	.word	0x00000000
        /*00b0*/ 	.short	0x0003
        /*00b2*/ 	.short	0x0018
        /*00b4*/ 	.byte	0x00, 0xf5, 0x21, 0x00


	//----- nvinfo : EIATTR_KPARAM_INFO
	.align		4
.L_337:
        /*00b8*/ 	.byte	0x04, 0x17
        /*00ba*/ 	.short	(.L_339 - .L_338)
.L_338:
        /*00bc*/ 	.word	0x00000000
        /*00c0*/ 	.short	0x0002
        /*00c2*/ 	.short	0x0010
        /*00c4*/ 	.byte	0x00, 0xf5, 0x21, 0x00


	//----- nvinfo : EIATTR_KPARAM_INFO
	.align		4
.L_339:
        /*00c8*/ 	.byte	0x04, 0x17
        /*00ca*/ 	.short	(.L_341 - .L_340)
.L_340:
        /*00cc*/ 	.word	0x00000000
        /*00d0*/ 	.short	0x0001
        /*00d2*/ 	.short	0x0008
        /*00d4*/ 	.byte	0x00, 0xf5, 0x21, 0x00


	//----- nvinfo : EIATTR_KPARAM_INFO
	.align		4
.L_341:
        /*00d8*/ 	.byte	0x04, 0x17
        /*00da*/ 	.short	(.L_343 - .L_342)
.L_342:
        /*00dc*/ 	.word	0x00000000
        /*00e0*/ 	.short	0x0000
        /*00e2*/ 	.short	0x0000
        /*00e4*/ 	.byte	0x00, 0xf5, 0x21, 0x00


	//----- nvinfo : EIATTR_SPARSE_MMA_MASK
	.align		4
.L_343:
        /*00e8*/ 	.byte	0x03, 0x50
        /*00ea*/ 	.short	0x0000


	//----- nvinfo : EIATTR_MAXREG_COUNT
	.align		4
        /*00ec*/ 	.byte	0x03, 0x1b
        /*00ee*/ 	.short	0x00ff


	//----- nvinfo : EIATTR_MERCURY_ISA_VERSION
	.align		4
        /*00f0*/ 	.byte	0x03, 0x5f
        /*00f2*/ 	.short	0x0101


	//----- nvinfo : EIATTR_VRC_CTA_INIT_COUNT
	.align		4
        /*00f4*/ 	.byte	0x02, 0x4a
	.zero		1
	.zero		1


	//----- nvinfo : EIATTR_EXIT_INSTR_OFFSETS
	.align		4
        /*00f8*/ 	.byte	0x04, 0x1c
        /*00fa*/ 	.short	(.L_345 - .L_344)


	//   ....[0]....
.L_344:
        /*00fc*/ 	.word	0x00000070


	//   ....[1]....
        /*0100*/ 	.word	0x00000180


	//   ....[2]....
        /*0104*/ 	.word	0x00001940


	//   ....[3]....
        /*0108*/ 	.word	0x000023b0


	//   ....[4]....
        /*010c*/ 	.word	0x000023e0


	//   ....[5]....
        /*0110*/ 	.word	0x00002440


	//   ....[6]....
        /*0114*/ 	.word	0x000024d0


	//   ....[7]....
        /*0118*/ 	.word	0x00002530


	//   ....[8]....
        /*011c*/ 	.word	0x000025e0


	//   ....[9]....
        /*0120*/ 	.word	0x00002640


	//   ....[10]....
        /*0124*/ 	.word	0x000026c0


	//   ....[11]....
        /*0128*/ 	.word	0x00002710


	//   ....[12]....
        /*012c*/ 	.word	0x00002750


	//----- nvinfo : EIATTR_CRS_STACK_SIZE
	.align		4
.L_345:
        /*0130*/ 	.byte	0x04, 0x1e
        /*0132*/ 	.short	(.L_347 - .L_346)
.L_346:
        /*0134*/ 	.word	0x00000000


	//----- nvinfo : EIATTR_CBANK_PARAM_SIZE
	.align		4
.L_347:
        /*0138*/ 	.byte	0x03, 0x19
        /*013a*/ 	.short	0x0068


	//----- nvinfo : EIATTR_PARAM_CBANK
	.align		4
        /*013c*/ 	.byte	0x04, 0x0a
        /*013e*/ 	.short	(.L_349 - .L_348)
	.align		4
.L_348:
        /*0140*/ 	.word	index@(.nv.constant0._Z10elkanFunFBPdS_PtS_S_S_S_S_S_iiiS0_Py)
        /*0144*/ 	.short	0x0380
        /*0146*/ 	.short	0x0068


	//----- nvinfo : EIATTR_SW_WAR
	.align		4
.L_349:
        /*0148*/ 	.byte	0x04, 0x36
        /*014a*/ 	.short	(.L_351 - .L_350)
.L_350:
        /*014c*/ 	.word	0x00000008
.L_351:


//--------------------- .nv.info._Z13lloydCombineKPdS_iiPtS_ --------------------------
	.section	.nv.info._Z13lloydCombineKPdS_iiPtS_,"",@"SHT_CUDA_INFO"
	.sectionflags	@""
	.align	4


	//----- nvinfo : EIATTR_CUDA_API_VERSION
	.align		4
        /*0000*/ 	.byte	0x04, 0x37
        /*0002*/ 	.short	(.L_353 - .L_352)
.L_352:
        /*0004*/ 	.word	0x00000082


	//----- nvinfo : EIATTR_KPARAM_INFO
	.align		4
.L_353:
        /*0008*/ 	.byte	0x04, 0x17
        /*000a*/ 	.short	(.L_355 - .L_354)
.L_354:
        /*000c*/ 	.word	0x00000000
        /*0010*/ 	.short	0x0005
        /*0012*/ 	.short	0x0020
        /*0014*/ 	.byte	0x00, 0xf5, 0x21, 0x00


	//----- nvinfo : EIATTR_KPARAM_INFO
	.align		4
.L_355:
        /*0018*/ 	.byte	0x04, 0x17
        /*001a*/ 	.short	(.L_357 - .L_356)
.L_356:
        /*001c*/ 	.word	0x00000000
        /*0020*/ 	.short	0x0004
        /*0022*/ 	.short	0x0018
        /*0024*/ 	.byte	0x00, 0xf5, 0x21, 0x00


	//----- nvinfo : EIATTR_KPARAM_INFO
	.align		4
.L_357:
        /*0028*/ 	.byte	0x04, 0x17
        /*002a*/ 	.short	(.L_359 - .L_358)
.L_358:
        /*002c*/ 	.word	0x00000000
        /*0030*/ 	.short	0x0003
        /*0032*/ 	.short	0x0014
        /*0034*/ 	.byte	0x00, 0xf0, 0x11, 0x00


	//----- nvinfo : EIATTR_KPARAM_INFO
	.align		4
.L_359:
        /*0038*/ 	.byte	0x04, 0x17
        /*003a*/ 	.short	(.L_361 - .L_360)
.L_360:
        /*003c*/ 	.word	0x00000000
        /*0040*/ 	.short	0x0002
        /*0042*/ 	.short	0x0010
        /*0044*/ 	.byte	0x00, 0xf0, 0x11, 0x00


	//----- nvinfo : EIATTR_KPARAM_INFO
	.align		4
.L_361:
        /*0048*/ 	.byte	0x04, 0x17
        /*004a*/ 	.short	(.L_363 - .L_362)
.L_362:
        /*004c*/ 	.word	0x00000000
        /*0050*/ 	.short	0x0001
        /*0052*/ 	.short	0x0008
        /*0054*/ 	.byte	0x00, 0xf5, 0x21, 0x00


	//----- nvinfo : EIATTR_KPARAM_INFO
	.align		4
.L_363:
        /*0058*/ 	.byte	0x04, 0x17
        /*005a*/ 	.short	(.L_365 - .L_364)
.L_364:
        /*005c*/ 	.word	0x00000000
        /*0060*/ 	.short	0x0000
        /*0062*/ 	.short	0x0000
        /*0064*/ 	.byte	0x00, 0xf5, 0x21, 0x00


	//----- nvinfo : EIATTR_SPARSE_MMA_MASK
	.align		4
.L_365:
        /*0068*/ 	.byte	0x03, 0x50
        /*006a*/ 	.short	0x0000


	//----- nvinfo : EIATTR_MAXREG_COUNT
	.align		4
        /*006c*/ 	.byte	0x03, 0x1b
        /*006e*/ 	.short	0x00ff


	//----- nvinfo : EIATTR_MERCURY_ISA_VERSION
	.align		4
        /*0070*/ 	.byte	0x03, 0x5f
        /*0072*/ 	.short	0x0101


	//----- nvinfo : EIATTR_VRC_CTA_INIT_COUNT
	.align		4
        /*0074*/ 	.byte	0x02, 0x4a
	.zero		1
	.zero		1


	//----- nvinfo : EIATTR_EXIT_INSTR_OFFSETS
	.align		4
        /*0078*/ 	.byte	0x04, 0x1c
        /*007a*/ 	.short	(.L_367 - .L_366)


	//   ....[0]....
.L_366:
        /*007c*/ 	.word	0x00000080


	//   ....[1]....
        /*0080*/ 	.word	0x00000840


	//   ....[2]....
        /*0084*/ 	.word	0x00000bd0


	//   ....[3]....
        /*0088*/ 	.word	0x00000dd0


	//   ....[4]....
        /*008c*/ 	.word	0x00000ee0


	//----- nvinfo : EIATTR_CBANK_PARAM_SIZE
	.align		4
.L_367:
        /*0090*/ 	.byte	0x03, 0x19
        /*0092*/ 	.short	0x0028


	//----- nvinfo : EIATTR_PARAM_CBANK
	.align		4
        /*0094*/ 	.byte	0x04, 0x0a
        /*0096*/ 	.short	(.L_369 - .L_368)
	.align		4
.L_368:
        /*0098*/ 	.word	index@(.nv.constant0._Z13lloydCombineKPdS_iiPtS_)
        /*009c*/ 	.short	0x0380
        /*009e*/ 	.short	0x0028


	//----- nvinfo : EIATTR_SW_WAR
	.align		4
.L_369:
        /*00a0*/ 	.byte	0x04, 0x36
        /*00a2*/ 	.short	(.L_371 - .L_370)
.L_370:
        /*00a4*/ 	.word	0x00000008
.L_371:


//--------------------- .nv.info._Z11hamCombineKPdS_PtS_S_S_S_iiiS0_PbS_ --------------------------
	.section	.nv.info._Z11hamCombineKPdS_PtS_S_S_S_iiiS0_PbS_,"",@"SHT_CUDA_INFO"
	.sectionflags	@""
	.align	4


	//----- nvinfo : EIATTR_CUDA_API_VERSION
	.align		4
        /*0000*/ 	.byte	0x04, 0x37
        /*0002*/ 	.short	(.L_373 - .L_372)
.L_372:
        /*0004*/ 	.word	0x00000082


	//----- nvinfo : EIATTR_KPARAM_INFO
	.align		4
.L_373:
        /*0008*/ 	.byte	0x04, 0x17
        /*000a*/ 	.short	(.L_375 - .L_374)
.L_374:
        /*000c*/ 	.word	0x00000000
        /*0010*/ 	.short	0x000c
        /*0012*/ 	.short	0x0058
        /*0014*/ 	.byte	0x00, 0xf5, 0x21, 0x00


	//----- nvinfo : EIATTR_KPARAM_INFO
	.align		4
.L_375:
        /*0018*/ 	.byte	0x04, 0x17
        /*001a*/ 	.short	(.L_377 - .L_376)
.L_376:
        /*001c*/ 	.word	0x00000000
        /*0020*/ 	.short	0x000b
        /*0022*/ 	.short	0x0050
        /*0024*/ 	.byte	0x00, 0xf5, 0x21, 0x00


	//----- nvinfo : EIATTR_KPARAM_INFO
	.align		4
.L_377:
        /*0028*/ 	.byte	0x04, 0x17
        /*002a*/ 	.short	(.L_379 - .L_378)
.L_378:
        /*002c*/ 	.word	0x00000000
        /*0030*/ 	.short	0x000a
        /*0032*/ 	.short	0x0048
        /*0034*/ 	.byte	0x00, 0xf5, 0x21, 0x00


	//----- nvinfo : EIATTR_KPARAM_INFO
	.align		4
.L_379:
        /*0038*/ 	.byte	0x04, 0x17
        /*003a*/ 	.short	(.L_381 - .L_380)
.L_380:
        /*003c*/ 	.word	0x00000000
        /*0040*/ 	.short	0x0009
        /*0042*/ 	.short	0x0040
        /*0044*/ 	.byte	0x00, 0xf0, 0x11, 0x00


	//----- nvinfo : EIATTR_KPARAM_INFO
	.align		4
.L_381:
        /*0048*/ 	.byte	0x04, 0x17
        /*004a*/ 	.short	(.L_383 - .L_382)
.L_382:
        /*004c*/ 	.word	0x00000000
        /*0050*/ 	.short	0x0008
        /*0052*/ 	.short	0x003c
        /*0054*/ 	.byte	0x00, 0xf0, 0x11, 0x00


	//----- nvinfo : EIATTR_KPARAM_INFO
	.align		4
.L_383:
        /*0058*/ 	.byte	0x04, 0x17
        /*005a*/ 	.short	(.L_385 - .L_384)
.L_384:
        /*005c*/ 	.word	0x00000000
        /*0060*/ 	.short	0x0007
        /*0062*/ 	.short	0x0038
        /*0064*/ 	.byte	0x00, 0xf0, 0x11, 0x00


	//----- nvinfo : EIATTR_KPARAM_INFO
	.align		4
.L_385:
        /*0068*/ 	.byte	0x04, 0x17
        /*006a*/ 	.short	(.L_387 - .L_386)
.L_386:
        /*006c*/ 	.word	0x00000000
        /*0070*/ 	.short	0x0006
        /*0072*/ 	.short	0x0030
        /*0074*/ 	.byte	0x00, 0xf5, 0x21, 0x00


	//----- nvinfo : EIATTR_KPARAM_INFO
	.align		4
.L_387:
        /*0078*/ 	.byte	0x04, 0x17
        /*007a*/ 	.short	(.L_389 - .L_388)
.L_388:
        /*007c*/ 	.word	0x00000000
        /*0080*/ 	.short	0x0005
        /*0082*/ 	.short	0x0028
        /*0084*/ 	.byte	0x00, 0xf5, 0x21, 0x00


	//----- nvinfo : EIATTR_KPARAM_INFO
	.align		4
.L_389:
        /*0088*/ 	.byte	0x04, 0x17
        /*008a*/ 	.short	(.L_391 - .L_390)
.L_390:
        /*008c*/ 	.word	0x00000000
        /*0090*/ 	.short	0x0004
        /*0092*/ 	.short	0x0020
        /*0094*/ 	.byte	0x00, 0xf5, 0x21, 0x00


	//----- nvinfo : EIATTR_KPARAM_INFO
	.align		4
.L_391:
        /*0098*/ 	.byte	0x04, 0x17
        /*009a*/ 	.short	(.L_393 - .L_392)
.L_392:
        /*009c*/ 	.word	0x00000000
        /*00a0*/ 	.short	0x0003
        /*00a2*/ 	.short	0x0018
        /*00a4*/ 	.byte	0x00, 0xf5, 0x21, 0x00


	//----- nvinfo : EIATTR_KPARAM_INFO
	.align		4
.L_393:
        /*00a8*/ 	.byte	0x04, 0x17
        /*00aa*/ 	.short	(.L_395 - .L_394)
.L_394:
        /*00ac*/ 	.word	0x00000000
        /*00b0*/ 	.short	0x0002
        /*00b2*/ 	.short	0x0010
        /*00b4*/ 	.byte	0x00, 0xf5, 0x21, 0x00


	//----- nvinfo : EIATTR_KPARAM_INFO
	.align		4
.L_395:
        /*00b8*/ 	.byte	0x04, 0x17
        /*00ba*/ 	.short	(.L_397 - .L_396)
.L_396:
        /*00bc*/ 	.word	0x00000000
        /*00c0*/ 	.short	0x0001
        /*00c2*/ 	.short	0x0008
        /*00c4*/ 	.byte	0x00, 0xf5, 0x21, 0x00


	//----- nvinfo : EIATTR_KPARAM_INFO
	.align		4
.L_397:
        /*00c8*/ 	.byte	0x04, 0x17
        /*00ca*/ 	.short	(.L_399 - .L_398)
.L_398:
        /*00cc*/ 	.word	0x00000000
        /*00d0*/ 	.short	0x0000
        /*00d2*/ 	.short	0x0000
        /*00d4*/ 	.byte	0x00, 0xf5, 0x21, 0x00


	//----- nvinfo : EIATTR_SPARSE_MMA_MASK
	.align		4
.L_399:
        /*00d8*/ 	.byte	0x03, 0x50
        /*00da*/ 	.short	0x0000


	//----- nvinfo : EIATTR_MAXREG_COUNT
	.align		4
        /*00dc*/ 	.byte	0x03, 0x1b
        /*00de*/ 	.short	0x00ff


	//----- nvinfo : EIATTR_MERCURY_ISA_VERSION
	.align		4
        /*00e0*/ 	.byte	0x03, 0x5f
        /*00e2*/ 	.short	0x0101


	//----- nvinfo : EIATTR_VRC_CTA_INIT_COUNT
	.align		4
        /*00e4*/ 	.byte	0x02, 0x4a
	.zero		1
	.zero		1


	//----- nvinfo : EIATTR_EXIT_INSTR_OFFSETS
	.align		4
        /*00e8*/ 	.byte	0x04, 0x1c
        /*00ea*/ 	.short	(.L_401 - .L_400)


	//   ....[0]....
.L_400:
        /*00ec*/ 	.word	0x00000070


	//   ....[1]....
        /*00f0*/ 	.word	0x000000e0


	//   ....[2]....
        /*00f4*/ 	.word	0x00000f80


	//----- nvinfo : EIATTR_CBANK_PARAM_SIZE
	.align		4
.L_401:
        /*00f8*/ 	.byte	0x03, 0x19
        /*00fa*/ 	.short	0x0060


	//----- nvinfo : EIATTR_PARAM_CBANK
	.align		4
        /*00fc*/ 	.byte	0x04, 0x0a
        /*00fe*/ 	.short	(.L_403 - .L_402)
	.align		4
.L_402:
        /*0100*/ 	.word	index@(.nv.constant0._Z11hamCombineKPdS_PtS_S_S_S_iiiS0_PbS_)
        /*0104*/ 	.short	0x0380
        /*0106*/ 	.short	0x0060


	//----- nvinfo : EIATTR_SW_WAR
	.align		4
.L_403:
        /*0108*/ 	.byte	0x04, 0x36
        /*010a*/ 	.short	(.L_405 - .L_404)
.L_404:
        /*010c*/ 	.word	0x00000008
.L_405:


//--------------------- .nv.info._Z13fbhamerlyFunKPdS_PtS_S_S_S_S_S_iiiS0_S_Pb --------------------------
	.section	.nv.info._Z13fbhamerlyFunKPdS_PtS_S_S_S_S_S_iiiS0_S_Pb,"",@"SHT_CUDA_INFO"
	.sectionflags	@""
	.align	4


	//----- nvinfo : EIATTR_CUDA_API_VERSION
	.align		4
        /*0000*/ 	.byte	0x04, 0x37
        /*0002*/ 	.short	(.L_407 - .L_406)
.L_406:
        /*0004*/ 	.word	0x00000082


	//----- nvinfo : EIATTR_KPARAM_INFO
	.align		4
.L_407:
        /*0008*/ 	.byte	0x04, 0x17
        /*000a*/ 	.short	(.L_409 - .L_408)
.L_408:
        /*000c*/ 	.word	0x00000000
        /*0010*/ 	.short	0x000e
        /*0012*/ 	.short	0x0068
        /*0014*/ 	.byte	0x00, 0xf5, 0x21, 0x00


	//----- nvinfo : EIATTR_KPARAM_INFO
	.align		4
.L_409:
        /*0018*/ 	.byte	0x04, 0x17
        /*001a*/ 	.short	(.L_411 - .L_410)
.L_410:
        /*001c*/ 	.word	0x00000000
        /*0020*/ 	.short	0x000d
        /*0022*/ 	.short	0x0060
        /*0024*/ 	.byte	0x00, 0xf5, 0x21, 0x00


	//----- nvinfo : EIATTR_KPARAM_INFO
	.align		4
.L_411:
        /*0028*/ 	.byte	0x04, 0x17
        /*002a*/ 	.short	(.L_413 - .L_412)
.L_412:
        /*002c*/ 	.word	0x00000000
        /*0030*/ 	.short	0x000c
        /*0032*/ 	.short	0x0058
        /*0034*/ 	.byte	0x00, 0xf5, 0x21, 0x00


	//----- nvinfo : EIATTR_KPARAM_INFO
	.align		4
.L_413:
        /*0038*/ 	.byte	0x04, 0x17
        /*003a*/ 	.short	(.L_415 - .L_414)
.L_414:
        /*003c*/ 	.word	0x00000000
        /*0040*/ 	.short	0x000b
        /*0042*/ 	.short	0x0050
        /*0044*/ 	.byte	0x00, 0xf0, 0x11, 0x00


	//----- nvinfo : EIATTR_KPARAM_INFO
	.align		4
.L_415:
        /*0048*/ 	.byte	0x04, 0x17
        /*004a*/ 	.short	(.L_417 - .L_416)
.L_416:
        /*004c*/ 	.word	0x00000000
        /*0050*/ 	.short	0x000a
        /*0052*/ 	.short	0x004c
        /*0054*/ 	.byte	0x00, 0xf0, 0x11, 0x00


	//----- nvinfo : EIATTR_KPARAM_INFO
	.align		4
.L_417:
        /*0058*/ 	.byte	0x04, 0x17
        /*005a*/ 	.short	(.L_419 - .L_418)
.L_418:
        /*005c*/ 	.word	0x00000000
        /*0060*/ 	.short	0x0009
        /*0062*/ 	.short	0x0048
        /*0064*/ 	.byte	0x00, 0xf0, 0x11, 0x00


	//----- nvinfo : EIATTR_KPARAM_INFO
	.align		4
.L_419:
        /*0068*/ 	.byte	0x04, 0x17
        /*006a*/ 	.short	(.L_421 - .L_420)
.L_420:
        /*006c*/ 	.word	0x00000000
        /*0070*/ 	.short	0x0008
        /*0072*/ 	.short	0x0040
        /*0074*/ 	.byte	0x00, 0xf5, 0x21, 0x00


	//----- nvinfo : EIATTR_KPARAM_INFO
	.align		4
.L_421:
        /*0078*/ 	.byte	0x04, 0x17
        /*007a*/ 	.short	(.L_423 - .L_422)
.L_422:
        /*007c*/ 	.word	0x00000000
        /*0080*/ 	.short	0x0007
        /*0082*/ 	.short	0x0038
        /*0084*/ 	.byte	0x00, 0xf5, 0x21, 0x00


	//----- nvinfo : EIATTR_KPARAM_INFO
	.align		4
.L_423:
        /*0088*/ 	.byte	0x04, 0x17
        /*008a*/ 	.short	(.L_425 - .L_424)
.L_424:
        /*008c*/ 	.word	0x00000000
        /*0090*/ 	.short	0x0006
        /*0092*/ 	.short	0x0030
        /*0094*/ 	.byte	0x00, 0xf5, 0x21, 0x00


	//----- nvinfo : EIATTR_KPARAM_INFO
	.align		4
.L_425:
        /*0098*/ 	.byte	0x04, 0x17
        /*009a*/ 	.short	(.L_427 - .L_426)
.L_426:
        /*009c*/ 	.word	0x00000000
        /*00a0*/ 	.short	0x0005
        /*00a2*/ 	.short	0x0028
        /*00a4*/ 	.byte	0x00, 0xf5, 0x21, 0x00


	//----- nvinfo : EIATTR_KPARAM_INFO
	.align		4
.L_427:
        /*00a8*/ 	.byte	0x04, 0x17
        /*00aa*/ 	.short	(.L_429 - .L_428)
.L_428:
        /*00ac*/ 	.word	0x00000000
        /*00b0*/ 	.short	0x0004
        /*00b2*/ 	.short	0x0020
        /*00b4*/ 	.byte	0x00, 0xf5, 0x21, 0x00


	//----- nvinfo : EIATTR_KPARAM_INFO
	.align		4
.L_429:
        /*00b8*/ 	.byte	0x04, 0x17
        /*00ba*/ 	.short	(.L_431 - .L_430)
.L_430:
        /*00bc*/ 	.word	0x00000000
        /*00c0*/ 	.short	0x0003
        /*00c2*/ 	.short	0x0018
        /*00c4*/ 	.byte	0x00, 0xf5, 0x21, 0x00


	//----- nvinfo : EIATTR_KPARAM_INFO
	.align		4
.L_431:
        /*00c8*/ 	.byte	0x04, 0x17
        /*00ca*/ 	.short	(.L_433 - .L_432)
.L_432:
        /*00cc*/ 	.word	0x00000000
        /*00d0*/ 	.short	0x0002
        /*00d2*/ 	.short	0x0010
        /*00d4*/ 	.byte	0x00, 0xf5, 0x21, 0x00


	//----- nvinfo : EIATTR_KPARAM_INFO
	.align		4
.L_433:
        /*00d8*/ 	.byte	0x04, 0x17
        /*00da*/ 	.short	(.L_435 - .L_434)
.L_434:
        /*00dc*/ 	.word	0x00000000
        /*00e0*/ 	.short	0x0001
        /*00e2*/ 	.short	0x0008
        /*00e4*/ 	.byte	0x00, 0xf5, 0x21, 0x00


	//----- nvinfo : EIATTR_KPARAM_INFO
	.align		4
.L_435:
        /*00e8*/ 	.byte	0x04, 0x17
        /*00ea*/ 	.short	(.L_437 - .L_436)
.L_436:
        /*00ec*/ 	.word	0x00000000
        /*00f0*/ 	.short	0x0000
        /*00f2*/ 	.short	0x0000
        /*00f4*/ 	.byte	0x00, 0xf5, 0x21, 0x00


	//----- nvinfo : EIATTR_SPARSE_MMA_MASK
	.align		4
.L_437:
        /*00f8*/ 	.byte	0x03, 0x50
        /*00fa*/ 	.short	0x0000


	//----- nvinfo : EIATTR_MAXREG_COUNT
	.align		4
        /*00fc*/ 	.byte	0x03, 0x1b
        /*00fe*/ 	.short	0x00ff


	//----- nvinfo : EIATTR_MERCURY_ISA_VERSION
	.align		4
        /*0100*/ 	.byte	0x03, 0x5f
        /*0102*/ 	.short	0x0101


	//----- nvinfo : EIATTR_VRC_CTA_INIT_COUNT
	.align		4
        /*0104*/ 	.byte	0x02, 0x4a
	.zero		1
	.zero		1


	//----- nvinfo : EIATTR_EXIT_INSTR_OFFSETS
	.align		4
        /*0108*/ 	.byte	0x04, 0x1c
        /*010a*/ 	.short	(.L_439 - .L_438)


	//   ....[0]....
.L_438:
        /*010c*/ 	.word	0x00000210


	//   ....[1]....
        /*0110*/ 	.word	0x00000440


	//   ....[2]....
        /*0114*/ 	.word	0x00000de0


	//----- nvinfo : EIATTR_CRS_STACK_SIZE
	.align		4
.L_439:
        /*0118*/ 	.byte	0x04, 0x1e
        /*011a*/ 	.short	(.L_441 - .L_440)
.L_440:
        /*011c*/ 	.word	0x00000000


	//----- nvinfo : EIATTR_CBANK_PARAM_SIZE
	.align		4
.L_441:
        /*0120*/ 	.byte	0x03, 0x19
        /*0122*/ 	.short	0x0070


	//----- nvinfo : EIATTR_PARAM_CBANK
	.align		4
        /*0124*/ 	.byte	0x04, 0x0a
        /*0126*/ 	.short	(.L_443 - .L_442)
	.align		4
.L_442:
        /*0128*/ 	.word	index@(.nv.constant0._Z13fbhamerlyFunKPdS_PtS_S_S_S_S_S_iiiS0_S_Pb)
        /*012c*/ 	.short	0x0380
        /*012e*/ 	.short	0x0070


	//----- nvinfo : EIATTR_SW_WAR
	.align		4
.L_443:
        /*0130*/ 	.byte	0x04, 0x36
        /*0132*/ 	.short	(.L_445 - .L_444)
.L_444:
        /*0134*/ 	.word	0x00000008
.L_445:


//--------------------- .nv.info._Z11hamerlyFunKPdS_PtS_S_S_S_iiiS0_S_Pb --------------------------
	.section	.nv.info._Z11hamerlyFunKPdS_PtS_S_S_S_iiiS0_S_Pb,"",@"SHT_CUDA_INFO"
	.sectionflags	@""
	.align	4


	//----- nvinfo : EIATTR_CUDA_API_VERSION
	.align		4
        /*0000*/ 	.byte	0x04, 0x37
        /*0002*/ 	.short	(.L_447 - .L_446)
.L_446:
        /*0004*/ 	.word	0x00000082


	//----- nvinfo : EIATTR_KPARAM_INFO
	.align		4
.L_447:
        /*0008*/ 	.byte	0x04, 0x17
        /*000a*/ 	.short	(.L_449 - .L_448)
.L_448:
        /*000c*/ 	.word	0x00000000
        /*0010*/ 	.short	0x000c
        /*0012*/ 	.short	0x0058
        /*0014*/ 	.byte	0x00, 0xf5, 0x21, 0x00


	//----- nvinfo : EIATTR_KPARAM_INFO
	.align		4
.L_449:
        /*0018*/ 	.byte	0x04, 0x17
        /*001a*/ 	.short	(.L_451 - .L_450)
.L_450:
        /*001c*/ 	.word	0x00000000
        /*0020*/ 	.short	0x000b
        /*0022*/ 	.short	0x0050
        /*0024*/ 	.byte	0x00, 0xf5, 0x21, 0x00


	//----- nvinfo : EIATTR_KPARAM_INFO
	.align		4
.L_451:
        /*0028*/ 	.byte	0x04, 0x17
        /*002a*/ 	.short	(.L_453 - .L_452)
.L_452:
        /*002c*/ 	.word	0x00000000
        /*0030*/ 	.short	0x000a
        /*0032*/ 	.short	0x0048
        /*0034*/ 	.byte	0x00, 0xf5, 0x21, 0x00


	//----- nvinfo : EIATTR_KPARAM_INFO
	.align		4
.L_453:
        /*0038*/ 	.byte	0x04, 0x17
        /*003a*/ 	.short	(.L_455 - .L_454)
.L_454:
        /*003c*/ 	.word	0x00000000
        /*0040*/ 	.short	0x0009
        /*0042*/ 	.short	0x0040
        /*0044*/ 	.byte	0x00, 0xf0, 0x11, 0x00


	//----- nvinfo : EIATTR_KPARAM_INFO
	.align		4
.L_455:
        /*0048*/ 	.byte	0x04, 0x17
        /*004a*/ 	.short	(.L_457 - .L_456)
.L_456:
        /*004c*/ 	.word	0x00000000
        /*0050*/ 	.short	0x0008
        /*0052*/ 	.short	0x003c
        /*0054*/ 	.byte	0x00, 0xf0, 0x11, 0x00


	//----- nvinfo : EIATTR_KPARAM_INFO
	.align		4
.L_457:
        /*0058*/ 	.byte	0x04, 0x17
        /*005a*/ 	.short	(.L_459 - .L_458)
.L_458:
        /*005c*/ 	.word	0x00000000
        /*0060*/ 	.short	0x0007
        /*0062*/ 	.short	0x0038
        /*0064*/ 	.byte	0x00, 0xf0, 0x11, 0x00


	//----- nvinfo : EIATTR_KPARAM_INFO
	.align		4
.L_459:
        /*0068*/ 	.byte	0x04, 0x17
        /*006a*/ 	.short	(.L_461 - .L_460)
.L_460:
        /*006c*/ 	.word	0x00000000
        /*0070*/ 	.short	0x0006
        /*0072*/ 	.short	0x0030
        /*0074*/ 	.byte	0x00, 0xf5, 0x21, 0x00


	//----- nvinfo : EIATTR_KPARAM_INFO
	.align		4
.L_461:
        /*0078*/ 	.byte	0x04, 0x17
        /*007a*/ 	.short	(.L_463 - .L_462)
.L_462:
        /*007c*/ 	.word	0x00000000
        /*0080*/ 	.short	0x0005
        /*0082*/ 	.short	0x0028
        /*0084*/ 	.byte	0x00, 0xf5, 0x21, 0x00


	//----- nvinfo : EIATTR_KPARAM_INFO
	.align		4
.L_463:
        /*0088*/ 	.byte	0x04, 0x17
        /*008a*/ 	.short	(.L_465 - .L_464)
.L_464:
        /*008c*/ 	.word	0x00000000
        /*0090*/ 	.short	0x0004
        /*0092*/ 	.short	0x0020
        /*0094*/ 	.byte	0x00, 0xf5, 0x21, 0x00


	//----- nvinfo : EIATTR_KPARAM_INFO
	.align		4
.L_465:
        /*0098*/ 	.byte	0x04, 0x17
        /*009a*/ 	.short	(.L_467 - .L_466)
.L_466:
        /*009c*/ 	.word	0x00000000
        /*00a0*/ 	.short	0x0003
        /*00a2*/ 	.short	0x0018
        /*00a4*/ 	.byte	0x00, 0xf5, 0x21, 0x00


	//----- nvinfo : EIATTR_KPARAM_INFO
	.align		4
.L_467:
        /*00a8*/ 	.byte	0x04, 0x17
        /*00aa*/ 	.short	(.L_469 - .L_468)
.L_468:
        /*00ac*/ 	.word	0x00000000
        /*00b0*/ 	.short	0x0002
        /*00b2*/ 	.short	0x0010
        /*00b4*/ 	.byte	0x00, 0xf5, 0x21, 0x00


	//----- nvinfo : EIATTR_KPARAM_INFO
	.align		4
.L_469:
        /*00b8*/ 	.byte	0x04, 0x17
        /*00ba*/ 	.short	(.L_471 - .L_470)
.L_470:
        /*00bc*/ 	.word	0x00000000
        /*00c0*/ 	.short	0x0001
        /*00c2*/ 	.short	0x0008
        /*00c4*/ 	.byte	0x00, 0xf5, 0x21, 0x00


	//----- nvinfo : EIATTR_KPARAM_INFO
	.align		4
.L_471:
        /*00c8*/ 	.byte	0x04, 0x17
        /*00ca*/ 	.short	(.L_473 - .L_472)
.L_472:
        /*00cc*/ 	.word	0x00000000
        /*00d0*/ 	.short	0x0000
        /*00d2*/ 	.short	0x0000
        /*00d4*/ 	.byte	0x00, 0xf5, 0x21, 0x00


	//----- nvinfo : EIATTR_SPARSE_MMA_MASK
	.align		4
.L_473:
        /*00d8*/ 	.byte	0x03, 0x50
        /*00da*/ 	.short	0x0000


	//----- nvinfo : EIATTR_MAXREG_COUNT
	.align		4
        /*00dc*/ 	.byte	0x03, 0x1b
        /*00de*/ 	.short	0x00ff


	//----- nvinfo : EIATTR_MERCURY_ISA_VERSION
	.align		4
        /*00e0*/ 	.byte	0x03, 0x5f
        /*00e2*/ 	.short	0x0101


	//----- nvinfo : EIATTR_VRC_CTA_INIT_COUNT
	.align		4
        /*00e4*/ 	.byte	0x02, 0x4a
	.zero		1
	.zero		1


	//----- nvinfo : EIATTR_EXIT_INSTR_OFFSETS
	.align		4
        /*00e8*/ 	.byte	0x04, 0x1c
        /*00ea*/ 	.short	(.L_475 - .L_474)


	//   ....[0]....
.L_474:
        /*00ec*/ 	.word	0x00000210


	//   ....[1]....
        /*00f0*/ 	.word	0x00000370


	//   ....[2]....
        /*00f4*/ 	.word	0x00000d10


	//----- nvinfo : EIATTR_CRS_STACK_SIZE
	.align		4
.L_475:
        /*00f8*/ 	.byte	0x04, 0x1e
        /*00fa*/ 	.short	(.L_477 - .L_476)
.L_476:
        /*00fc*/ 	.word	0x00000000


	//----- nvinfo : EIATTR_CBANK_PARAM_SIZE
	.align		4
.L_477:
        /*0100*/ 	.byte	0x03, 0x19
        /*0102*/ 	.short	0x0060


	//----- nvinfo : EIATTR_PARAM_CBANK
	.align		4
        /*0104*/ 	.byte	0x04, 0x0a
        /*0106*/ 	.short	(.L_479 - .L_478)
	.align		4
.L_478:
        /*0108*/ 	.word	index@(.nv.constant0._Z11hamerlyFunKPdS_PtS_S_S_S_iiiS0_S_Pb)
        /*010c*/ 	.short	0x0380
        /*010e*/ 	.short	0x0060


	//----- nvinfo : EIATTR_SW_WAR
	.align		4
.L_479:
        /*0110*/ 	.byte	0x04, 0x36
        /*0112*/ 	.short	(.L_481 - .L_480)
.L_480:
        /*0114*/ 	.word	0x00000008
.L_481:


//--------------------- .nv.info._Z10hamerlyFunPdS_PtS_S_S_S_iiiS0_Py --------------------------
	.section	.nv.info._Z10hamerlyFunPdS_PtS_S_S_S_iiiS0_Py,"",@"SHT_CUDA_INFO"
	.sectionflags	@""
	.align	4


	//----- nvinfo : EIATTR_CUDA_API_VERSION
	.align		4
        /*0000*/ 	.byte	0x04, 0x37
        /*0002*/ 	.short	(.L_483 - .L_482)
.L_482:
        /*0004*/ 	.word	0x00000082


	//----- nvinfo : EIATTR_KPARAM_INFO
	.align		4
.L_483:
        /*0008*/ 	.byte	0x04, 0x17
        /*000a*/ 	.short	(.L_485 - .L_484)
.L_484:
        /*000c*/ 	.word	0x00000000
        /*0010*/ 	.short	0x000b
        /*0012*/ 	.short	0x0050
        /*0014*/ 	.byte	0x00, 0xf5, 0x21, 0x00


	//----- nvinfo : EIATTR_KPARAM_INFO
	.align		4
.L_485:
        /*0018*/ 	.byte	0x04, 0x17
        /*001a*/ 	.short	(.L_487 - .L_486)
.L_486:
        /*001c*/ 	.word	0x00000000
        /*0020*/ 	.short	0x000a
        /*0022*/ 	.short	0x0048
        /*0024*/ 	.byte	0x00, 0xf5, 0x21, 0x00


	//----- nvinfo : EIATTR_KPARAM_INFO
	.align		4
.L_487:
        /*0028*/ 	.byte	0x04, 0x17
        /*002a*/ 	.short	(.L_489 - .L_488)
.L_488:
        /*002c*/ 	.word	0x00000000
        /*0030*/ 	.short	0x0009
        /*0032*/ 	.short	0x0040
        /*0034*/ 	.byte	0x00, 0xf0, 0x11, 0x00


	//----- nvinfo : EIATTR_KPARAM_INFO
	.align		4
.L_489:
        /*0038*/ 	.byte	0x04, 0x17
        /*003a*/ 	.short	(.L_491 - .L_490)
.L_490:
        /*003c*/ 	.word	0x00000000
        /*0040*/ 	.short	0x0008
        /*0042*/ 	.short	0x003c
        /*0044*/ 	.byte	0x00, 0xf0, 0x11, 0x00


	//----- nvinfo : EIATTR_KPARAM_INFO
	.align		4
.L_491:
        /*0048*/ 	.byte	0x04, 0x17
        /*004a*/ 	.short	(.L_493 - .L_492)
.L_492:
        /*004c*/ 	.word	0x00000000
        /*0050*/ 	.short	0x0007
        /*0052*/ 	.short	0x0038
        /*0054*/ 	.byte	0x00, 0xf0, 0x11, 0x00


	//----- nvinfo : EIATTR_KPARAM_INFO
	.align		4
.L_493:
        /*0058*/ 	.byte	0x04, 0x17
        /*005a*/ 	.short	(.L_495 - .L_494)
.L_494:
        /*005c*/ 	.word	0x00000000
        /*0060*/ 	.short	0x0006
        /*0062*/ 	.short	0x0030
        /*0064*/ 	.byte	0x00, 0xf5, 0x21, 0x00


	//----- nvinfo : EIATTR_KPARAM_INFO
	.align		4
.L_495:
        /*0068*/ 	.byte	0x04, 0x17
        /*006a*/ 	.short	(.L_497 - .L_496)
.L_496:
        /*006c*/ 	.word	0x00000000
        /*0070*/ 	.short	0x0005
        /*0072*/ 	.short	0x0028
        /*0074*/ 	.byte	0x00, 0xf5, 0x21, 0x00


	//----- nvinfo : EIATTR_KPARAM_INFO
	.align		4
.L_497:
        /*0078*/ 	.byte	0x04, 0x17
        /*007a*/ 	.short	(.L_499 - .L_498)
.L_498:
        /*007c*/ 	.word	0x00000000
        /*0080*/ 	.short	0x0004
        /*0082*/ 	.short	0x0020
        /*0084*/ 	.byte	0x00, 0xf5, 0x21, 0x00


	//----- nvinfo : EIATTR_KPARAM_INFO
	.align		4
.L_499:
        /*0088*/ 	.byte	0x04, 0x17
        /*008a*/ 	.short	(.L_501 - .L_500)
.L_500:
        /*008c*/ 	.word	0x00000000
        /*0090*/ 	.short	0x0003
        /*0092*/ 	.short	0x0018
        /*0094*/ 	.byte	0x00, 0xf5, 0x21, 0x00


	//----- nvinfo : EIATTR_KPARAM_INFO
	.align		4
.L_501:
        /*0098*/ 	.byte	0x04, 0x17
        /*009a*/ 	.short	(.L_503 - .L_502)
.L_502:
        /*009c*/ 	.word	0x00000000
        /*00a0*/ 	.short	0x0002
        /*00a2*/ 	.short	0x0010
        /*00a4*/ 	.byte	0x00, 0xf5, 0x21, 0x00


	//----- nvinfo : EIATTR_KPARAM_INFO
	.align		4
.L_503:
        /*00a8*/ 	.byte	0x04, 0x17
        /*00aa*/ 	.short	(.L_505 - .L_504)
.L_504:
        /*00ac*/ 	.word	0x00000000
        /*00b0*/ 	.short	0x0001
        /*00b2*/ 	.short	0x0008
        /*00b4*/ 	.byte	0x00, 0xf5, 0x21, 0x00


	//----- nvinfo : EIATTR_KPARAM_INFO
	.align		4
.L_505:
        /*00b8*/ 	.byte	0x04, 0x17
        /*00ba*/ 	.short	(.L_507 - .L_506)
.L_506:
        /*00bc*/ 	.word	0x00000000
        /*00c0*/ 	.short	0x0000
        /*00c2*/ 	.short	0x0000
        /*00c4*/ 	.byte	0x00, 0xf5, 0x21, 0x00


	//----- nvinfo : EIATTR_SPARSE_MMA_MASK
	.align		4
.L_507:
        /*00c8*/ 	.byte	0x03, 0x50
        /*00ca*/ 	.short	0x0000


	//----- nvinfo : EIATTR_MAXREG_COUNT
	.align		4
        /*00cc*/ 	.byte	0x03, 0x1b
        /*00ce*/ 	.short	0x00ff


	//----- nvinfo : EIATTR_MERCURY_ISA_VERSION
	.align		4
        /*00d0*/ 	.byte	0x03, 0x5f
        /*00d2*/ 	.short	0x0101


	//----- nvinfo : EIATTR_VRC_CTA_INIT_COUNT
	.align		4
        /*00d4*/ 	.byte	0x02, 0x4a
	.zero		1
	.zero		1


	//----- nvinfo : EIATTR_EXIT_INSTR_OFFSETS
	.align		4
        /*00d8*/ 	.byte	0x04, 0x1c
        /*00da*/ 	.short	(.L_509 - .L_508)


	//   ....[0]....
.L_508:
        /*00dc*/ 	.word	0x00000070


	//   ....[1]....
        /*00e0*/ 	.word	0x00000160


	//   ....[2]....
        /*00e4*/ 	.word	0x000001b0


	//   ....[3]....
        /*00e8*/ 	.word	0x00001310


	//----- nvinfo : EIATTR_CRS_STACK_SIZE
	.align		4
.L_509:
        /*00ec*/ 	.byte	0x04, 0x1e
        /*00ee*/ 	.short	(.L_511 - .L_510)
.L_510:
        /*00f0*/ 	.word	0x00000000


	//----- nvinfo : EIATTR_CBANK_PARAM_SIZE
	.align		4
.L_511:
        /*00f4*/ 	.byte	0x03, 0x19
        /*00f6*/ 	.short	0x0058


	//----- nvinfo : EIATTR_PARAM_CBANK
	.align		4
        /*00f8*/ 	.byte	0x04, 0x0a
        /*00fa*/ 	.short	(.L_513 - .L_512)
	.align		4
.L_512:
        /*00fc*/ 	.word	index@(.nv.constant0._Z10hamerlyFunPdS_PtS_S_S_S_iiiS0_Py)
        /*0100*/ 	.short	0x0380
        /*0102*/ 	.short	0x0058


	//----- nvinfo : EIATTR_SW_WAR
	.align		4
.L_513:
        /*0104*/ 	.byte	0x04, 0x36
        /*0106*/ 	.short	(.L_515 - .L_514)
.L_514:
        /*0108*/ 	.word	0x00000008
.L_515:


//--------------------- .nv.info._Z11elkCombineKPdS_iiPtPbS_ --------------------------
	.section	.nv.info._Z11elkCombineKPdS_iiPtPbS_,"",@"SHT_CUDA_INFO"
	.sectionflags	@""
	.align	4


	//----- nvinfo : EIATTR_CUDA_API_VERSION
	.align		4
        /*0000*/ 	.byte	0x04, 0x37
        /*0002*/ 	.short	(.L_517 - .L_516)
.L_516:
        /*0004*/ 	.word	0x00000082


	//----- nvinfo : EIATTR_KPARAM_INFO
	.align		4
.L_517:
        /*0008*/ 	.byte	0x04, 0x17
        /*000a*/ 	.short	(.L_519 - .L_518)
.L_518:
        /*000c*/ 	.word	0x00000000
        /*0010*/ 	.short	0x0006
        /*0012*/ 	.short	0x0028
        /*0014*/ 	.byte	0x00, 0xf5, 0x21, 0x00


	//----- nvinfo : EIATTR_KPARAM_INFO
	.align		4
.L_519:
        /*0018*/ 	.byte	0x04, 0x17
        /*001a*/ 	.short	(.L_521 - .L_520)
.L_520:
        /*001c*/ 	.word	0x00000000
        /*0020*/ 	.short	0x0005
        /*0022*/ 	.short	0x0020
        /*0024*/ 	.byte	0x00, 0xf5, 0x21, 0x00


	//----- nvinfo : EIATTR_KPARAM_INFO
	.align		4
.L_521:
        /*0028*/ 	.byte	0x04, 0x17
        /*002a*/ 	.short	(.L_523 - .L_522)
.L_522:
        /*002c*/ 	.word	0x00000000
        /*0030*/ 	.short	0x0004
        /*0032*/ 	.short	0x0018
        /*0034*/ 	.byte	0x00, 0xf5, 0x21, 0x00


	//----- nvinfo : EIATTR_KPARAM_INFO
	.align		4
.L_523:
        /*0038*/ 	.byte	0x04, 0x17
        /*003a*/ 	.short	(.L_525 - .L_524)
.L_524:
        /*003c*/ 	.word	0x00000000
        /*0040*/ 	.short	0x0003
        /*0042*/ 	.short	0x0014
        /*0044*/ 	.byte	0x00, 0xf0, 0x11, 0x00


	//----- nvinfo : EIATTR_KPARAM_INFO
	.align		4
.L_525:
        /*0048*/ 	.byte	0x04, 0x17
        /*004a*/ 	.short	(.L_527 - .L_526)
.L_526:
        /*004c*/ 	.word	0x00000000
        /*0050*/ 	.short	0x0002
        /*0052*/ 	.short	0x0010
        /*0054*/ 	.byte	0x00, 0xf0, 0x11, 0x00


	//----- nvinfo : EIATTR_KPARAM_INFO
	.align		4
.L_527:
        /*0058*/ 	.byte	0x04, 0x17
        /*005a*/ 	.short	(.L_529 - .L_528)
.L_528:
        /*005c*/ 	.word	0x00000000
        /*0060*/ 	.short	0x0001
        /*0062*/ 	.short	0x0008
        /*0064*/ 	.byte	0x00, 0xf5, 0x21, 0x00


	//----- nvinfo : EIATTR_KPARAM_INFO
	.align		4
.L_529:
        /*0068*/ 	.byte	0x04, 0x17
        /*006a*/ 	.short	(.L_531 - .L_530)
.L_530:
        /*006c*/ 	.word	0x00000000
        /*0070*/ 	.short	0x0000
        /*0072*/ 	.short	0x0000
        /*0074*/ 	.byte	0x00, 0xf5, 0x21, 0x00


	//----- nvinfo : EIATTR_SPARSE_MMA_MASK
	.align		4
.L_531:
        /*0078*/ 	.byte	0x03, 0x50
        /*007a*/ 	.short	0x0000


	//----- nvinfo : EIATTR_MAXREG_COUNT
	.align		4
        /*007c*/ 	.byte	0x03, 0x1b
        /*007e*/ 	.short	0x00ff


	//----- nvinfo : EIATTR_MERCURY_ISA_VERSION
	.align		4
        /*0080*/ 	.byte	0x03, 0x5f
        /*0082*/ 	.short	0x0101


	//----- nvinfo : EIATTR_VRC_CTA_INIT_COUNT
	.align		4
        /*0084*/ 	.byte	0x02, 0x4a
	.zero		1
	.zero		1


	//----- nvinfo : EIATTR_EXIT_INSTR_OFFSETS
	.align		4
        /*0088*/ 	.byte	0x04, 0x1c
        /*008a*/ 	.short	(.L_533 - .L_532)


	//   ....[0]....
.L_532:
        /*008c*/ 	.word	0x00000080


	//   ....[1]....
        /*0090*/ 	.word	0x00000560


	//   ....[2]....
        /*0094*/ 	.word	0x00000710


	//----- nvinfo : EIATTR_CRS_STACK_SIZE
	.align		4
.L_533:
        /*0098*/ 	.byte	0x04, 0x1e
        /*009a*/ 	.short	(.L_535 - .L_534)
.L_534:
        /*009c*/ 	.word	0x00000000


	//----- nvinfo : EIATTR_CBANK_PARAM_SIZE
	.align		4
.L_535:
        /*00a0*/ 	.byte	0x03, 0x19
        /*00a2*/ 	.short	0x0030


	//----- nvinfo : EIATTR_PARAM_CBANK
	.align		4
        /*00a4*/ 	.byte	0x04, 0x0a
        /*00a6*/ 	.short	(.L_537 - .L_536)
	.align		4
.L_536:
        /*00a8*/ 	.word	index@(.nv.constant0._Z11elkCombineKPdS_iiPtPbS_)
        /*00ac*/ 	.short	0x0380
        /*00ae*/ 	.short	0x0030


	//----- nvinfo : EIATTR_SW_WAR
	.align		4
.L_537:
        /*00b0*/ 	.byte	0x04, 0x36
        /*00b2*/ 	.short	(.L_539 - .L_538)
.L_538:
        /*00b4*/ 	.word	0x00000008
.L_539:


//--------------------- .nv.info._Z11moelkanFunKPdS_PtS_S_S_S_S_PbiiiS0_S_S_S_ --------------------------
	.section	.nv.info._Z11moelkanFunKPdS_PtS_S_S_S_S_PbiiiS0_S_S_S_,"",@"SHT_CUDA_INFO"
	.sectionflags	@""
	.align	4


	//----- nvinfo : EIATTR_CUDA_API_VERSION
	.align		4
        /*0000*/ 	.byte	0x04, 0x37
        /*0002*/ 	.short	(.L_541 - .L_540)
.L_540:
        /*0004*/ 	.word	0x00000082


	//----- nvinfo : EIATTR_KPARAM_INFO
	.align		4
.L_541:
        /*0008*/ 	.byte	0x04, 0x17
        /*000a*/ 	.short	(.L_543 - .L_542)
.L_542:
        /*000c*/ 	.word	0x00000000
        /*0010*/ 	.short	0x000f
        /*0012*/ 	.short	0x0070
        /*0014*/ 	.byte	0x00, 0xf5, 0x21, 0x00


	//----- nvinfo : EIATTR_KPARAM_INFO
	.align		4
.L_543:
        /*0018*/ 	.byte	0x04, 0x17
        /*001a*/ 	.short	(.L_545 - .L_544)
.L_544:
        /*001c*/ 	.word	0x00000000
        /*0020*/ 	.short	0x000e
        /*0022*/ 	.short	0x0068
        /*0024*/ 	.byte	0x00, 0xf5, 0x21, 0x00


	//----- nvinfo : EIATTR_KPARAM_INFO
	.align		4
.L_545:
        /*0028*/ 	.byte	0x04, 0x17
        /*002a*/ 	.short	(.L_547 - .L_546)
.L_546:
        /*002c*/ 	.word	0x00000000
        /*0030*/ 	.short	0x000d
        /*0032*/ 	.short	0x0060
        /*0034*/ 	.byte	0x00, 0xf5, 0x21, 0x00


	//----- nvinfo : EIATTR_KPARAM_INFO
	.align		4
.L_547:
        /*0038*/ 	.byte	0x04, 0x17
        /*003a*/ 	.short	(.L_549 - .L_548)
.L_548:
        /*003c*/ 	.word	0x00000000
        /*0040*/ 	.short	0x000c
        /*0042*/ 	.short	0x0058
        /*0044*/ 	.byte	0x00, 0xf5, 0x21, 0x00


	//----- nvinfo : EIATTR_KPARAM_INFO
	.align		4
.L_549:
        /*0048*/ 	.byte	0x04, 0x17
        /*004a*/ 	.short	(.L_551 - .L_550)
.L_550:
        /*004c*/ 	.word	0x00000000
        /*0050*/ 	.short	0x000b
        /*0052*/ 	.short	0x0050
        /*0054*/ 	.byte	0x00, 0xf0, 0x11, 0x00


	//----- nvinfo : EIATTR_KPARAM_INFO
	.align		4
.L_551:
        /*0058*/ 	.byte	0x04, 0x17
        /*005a*/ 	.short	(.L_553 - .L_552)
.L_552:
        /*005c*/ 	.word	0x00000000
        /*0060*/ 	.short	0x000a
        /*0062*/ 	.short	0x004c
        /*0064*/ 	.byte	0x00, 0xf0, 0x11, 0x00


	//----- nvinfo : EIATTR_KPARAM_INFO
	.align		4
.L_553:
        /*0068*/ 	.byte	0x04, 0x17
        /*006a*/ 	.short	(.L_555 - .L_554)
.L_554:
        /*006c*/ 	.word	0x00000000
        /*0070*/ 	.short	0x0009
        /*0072*/ 	.short	0x0048
        /*0074*/ 	.byte	0x00, 0xf0, 0x11, 0x00


	//----- nvinfo : EIATTR_KPARAM_INFO
	.align		4
.L_555:
        /*0078*/ 	.byte	0x04, 0x17
        /*007a*/ 	.short	(.L_557 - .L_556)
.L_556:
        /*007c*/ 	.word	0x00000000
        /*0080*/ 	.short	0x0008
        /*0082*/ 	.short	0x0040
        /*0084*/ 	.byte	0x00, 0xf5, 0x21, 0x00


	//----- nvinfo : EIATTR_KPARAM_INFO
	.align		4
.L_557:
        /*0088*/ 	.byte	0x04, 0x17
        /*008a*/ 	.short	(.L_559 - .L_558)
.L_558:
        /*008c*/ 	.word	0x00000000
        /*0090*/ 	.short	0x0007
        /*0092*/ 	.short	0x0038
        /*0094*/ 	.byte	0x00, 0xf5, 0x21, 0x00


	//----- nvinfo : EIATTR_KPARAM_INFO
	.align		4
.L_559:
        /*0098*/ 	.byte	0x04, 0x17
        /*009a*/ 	.short	(.L_561 - .L_560)
.L_560:
        /*009c*/ 	.word	0x00000000
        /*00a0*/ 	.short	0x0006
        /*00a2*/ 	.short	0x0030
        /*00a4*/ 	.byte	0x00, 0xf5, 0x21, 0x00


	//----- nvinfo : EIATTR_KPARAM_INFO
	.align		4
.L_561:
        /*00a8*/ 	.byte	0x04, 0x17
        /*00aa*/ 	.short	(.L_563 - .L_562)
.L_562:
        /*00ac*/ 	.word	0x00000000
        /*00b0*/ 	.short	0x0005
        /*00b2*/ 	.short	0x0028
        /*00b4*/ 	.byte	0x00, 0xf5, 0x21, 0x00


	//----- nvinfo : EIATTR_KPARAM_INFO
	.align		4
.L_563:
        /*00b8*/ 	.byte	0x04, 0x17
        /*00ba*/ 	.short	(.L_565 - .L_564)
.L_564:
        /*00bc*/ 	.word	0x00000000
        /*00c0*/ 	.short	0x0004
        /*00c2*/ 	.short	0x0020
        /*00c4*/ 	.byte	0x00, 0xf5, 0x21, 0x00


	//----- nvinfo : EIATTR_KPARAM_INFO
	.align		4
.L_565:
        /*00c8*/ 	.byte	0x04, 0x17
        /*00ca*/ 	.short	(.L_567 - .L_566)
.L_566:
        /*00cc*/ 	.word	0x00000000
        /*00d0*/ 	.short	0x0003
        /*00d2*/ 	.short	0x0018
        /*00d4*/ 	.byte	0x00, 0xf5, 0x21, 0x00


	//----- nvinfo : EIATTR_KPARAM_INFO
	.align		4
.L_567:
        /*00d8*/ 	.byte	0x04, 0x17
        /*00da*/ 	.short	(.L_569 - .L_568)
.L_568:
        /*00dc*/ 	.word	0x00000000
        /*00e0*/ 	.short	0x0002
        /*00e2*/ 	.short	0x0010
        /*00e4*/ 	.byte	0x00, 0xf5, 0x21, 0x00


	//----- nvinfo : EIATTR_KPARAM_INFO
	.align		4
.L_569:
        /*00e8*/ 	.byte	0x04, 0x17
        /*00ea*/ 	.short	(.L_571 - .L_570)
.L_570:
        /*00ec*/ 	.word	0x00000000
        /*00f0*/ 	.short	0x0001
        /*00f2*/ 	.short	0x0008
        /*00f4*/ 	.byte	0x00, 0xf5, 0x21, 0x00


	//----- nvinfo : EIATTR_KPARAM_INFO
	.align		4
.L_571:
        /*00f8*/ 	.byte	0x04, 0x17
        /*00fa*/ 	.short	(.L_573 - .L_572)
.L_572:
        /*00fc*/ 	.word	0x00000000
        /*0100*/ 	.short	0x0000
        /*0102*/ 	.short	0x0000
        /*0104*/ 	.byte	0x00, 0xf5, 0x21, 0x00


	//----- nvinfo : EIATTR_SPARSE_MMA_MASK
	.align		4
.L_573:
        /*0108*/ 	.byte	0x03, 0x50
        /*010a*/ 	.short	0x0000


	//----- nvinfo : EIATTR_MAXREG_COUNT
	.align		4
        /*010c*/ 	.byte	0x03, 0x1b
        /*010e*/ 	.short	0x00ff


	//----- nvinfo : EIATTR_MERCURY_ISA_VERSION
	.align		4
        /*0110*/ 	.byte	0x03, 0x5f
        /*0112*/ 	.short	0x0101


	//----- nvinfo : EIATTR_VRC_CTA_INIT_COUNT
	.align		4
        /*0114*/ 	.byte	0x02, 0x4a
	.zero		1
	.zero		1


	//----- nvinfo : EIATTR_EXIT_INSTR_OFFSETS
	.align		4
        /*0118*/ 	.byte	0x04, 0x1c
        /*011a*/ 	.short	(.L_575 - .L_574)


	//   ....[0]....
.L_574:
        /*011c*/ 	.word	0x000001f0


	//   ....[1]....
        /*0120*/ 	.word	0x00000520


	//   ....[2]....
        /*0124*/ 	.word	0x00000e60


	//----- nvinfo : EIATTR_CRS_STACK_SIZE
	.align		4
.L_575:
        /*0128*/ 	.byte	0x04, 0x1e
        /*012a*/ 	.short	(.L_577 - .L_576)
.L_576:
        /*012c*/ 	.word	0x00000000


	//----- nvinfo : EIATTR_CBANK_PARAM_SIZE
	.align		4
.L_577:
        /*0130*/ 	.byte	0x03, 0x19
        /*0132*/ 	.short	0x0078


	//----- nvinfo : EIATTR_PARAM_CBANK
	.align		4
        /*0134*/ 	.byte	0x04, 0x0a
        /*0136*/ 	.short	(.L_579 - .L_578)
	.align		4
.L_578:
        /*0138*/ 	.word	index@(.nv.constant0._Z11moelkanFunKPdS_PtS_S_S_S_S_PbiiiS0_S_S_S_)
        /*013c*/ 	.short	0x0380
        /*013e*/ 	.short	0x0078


	//----- nvinfo : EIATTR_SW_WAR
	.align		4
.L_579:
        /*0140*/ 	.byte	0x04, 0x36
        /*0142*/ 	.short	(.L_581 - .L_580)
.L_580:
        /*0144*/ 	.word	0x00000008
.L_581:


//--------------------- .nv.info._Z11fbelkanFunKPdS_PtS_S_S_S_S_PbiiiS0_S_ --------------------------
	.section	.nv.info._Z11fbelkanFunKPdS_PtS_S_S_S_S_PbiiiS0_S_,"",@"SHT_CUDA_INFO"
	.sectionflags	@""
	.align	4


	//----- nvinfo : EIATTR_CUDA_API_VERSION
	.align		4
        /*0000*/ 	.byte	0x04, 0x37
        /*0002*/ 	.short	(.L_583 - .L_582)
.L_582:
        /*0004*/ 	.word	0x00000082


	//----- nvinfo : EIATTR_KPARAM_INFO
	.align		4
.L_583:
        /*0008*/ 	.byte	0x04, 0x17
        /*000a*/ 	.short	(.L_585 - .L_584)
.L_584:
        /*000c*/ 	.word	0x00000000
        /*0010*/ 	.short	0x000d
        /*0012*/ 	.short	0x0060
        /*0014*/ 	.byte	0x00, 0xf5, 0x21, 0x00


	//----- nvinfo : EIATTR_KPARAM_INFO
	.align		4
.L_585:
        /*0018*/ 	.byte	0x04, 0x17
        /*001a*/ 	.short	(.L_587 - .L_586)
.L_586:
        /*001c*/ 	.word	0x00000000
        /*0020*/ 	.short	0x000c
        /*0022*/ 	.short	0x0058
        /*0024*/ 	.byte	0x00, 0xf5, 0x21, 0x00


	//----- nvinfo : EIATTR_KPARAM_INFO
	.align		4
.L_587:
        /*0028*/ 	.byte	0x04, 0x17
        /*002a*/ 	.short	(.L_589 - .L_588)
.L_588:
        /*002c*/ 	.word	0x00000000
        /*0030*/ 	.short	0x000b
        /*0032*/ 	.short	0x0050
        /*0034*/ 	.byte	0x00, 0xf0, 0x11, 0x00


	//----- nvinfo : EIATTR_KPARAM_INFO
	.align		4
.L_589:
        /*0038*/ 	.byte	0x04, 0x17
        /*003a*/ 	.short	(.L_591 - .L_590)
.L_590:
        /*003c*/ 	.word	0x00000000
        /*0040*/ 	.short	0x000a
        /*0042*/ 	.short	0x004c
        /*0044*/ 	.byte	0x00, 0xf0, 0x11, 0x00


	//----- nvinfo : EIATTR_KPARAM_INFO
	.align		4
.L_591:
        /*0048*/ 	.byte	0x04, 0x17
        /*004a*/ 	.short	(.L_593 - .L_592)
.L_592:
        /*004c*/ 	.word	0x00000000
        /*0050*/ 	.short	0x0009
        /*0052*/ 	.short	0x0048
        /*0054*/ 	.byte	0x00, 0xf0, 0x11, 0x00


	//----- nvinfo : EIATTR_KPARAM_INFO
	.align		4
.L_593:
        /*0058*/ 	.byte	0x04, 0x17
        /*005a*/ 	.short	(.L_595 - .L_594)
.L_594:
        /*005c*/ 	.word	0x00000000
        /*0060*/ 	.short	0x0008
        /*0062*/ 	.short	0x0040
        /*0064*/ 	.byte	0x00, 0xf5, 0x21, 0x00


	//----- nvinfo : EIATTR_KPARAM_INFO
	.align		4
.L_595:
        /*0068*/ 	.byte	0x04, 0x17
        /*006a*/ 	.short	(.L_597 - .L_596)
.L_596:
        /*006c*/ 	.word	0x00000000
        /*0070*/ 	.short	0x0007
        /*0072*/ 	.short	0x0038
        /*0074*/ 	.byte	0x00, 0xf5, 0x21, 0x00


	//----- nvinfo : EIATTR_KPARAM_INFO
	.align		4
.L_597:
        /*0078*/ 	.byte	0x04, 0x17
        /*007a*/ 	.short	(.L_599 - .L_598)
.L_598:
        /*007c*/ 	.word	0x00000000
        /*0080*/ 	.short	0x0006
        /*0082*/ 	.short	0x0030
        /*0084*/ 	.byte	0x00, 0xf5, 0x21, 0x00


	//----- nvinfo : EIATTR_KPARAM_INFO
	.align		4
.L_599:
        /*0088*/ 	.byte	0x04, 0x17
        /*008a*/ 	.short	(.L_601 - .L_600)
.L_600:
        /*008c*/ 	.word	0x00000000
        /*0090*/ 	.short	0x0005
        /*0092*/ 	.short	0x0028
        /*0094*/ 	.byte	0x00, 0xf5, 0x21, 0x00


	//----- nvinfo : EIATTR_KPARAM_INFO
	.align		4
.L_601:
        /*0098*/ 	.byte	0x04, 0x17
        /*009a*/ 	.short	(.L_603 - .L_602)
.L_602:
        /*009c*/ 	.word	0x00000000
        /*00a0*/ 	.short	0x0004
        /*00a2*/ 	.short	0x0020
        /*00a4*/ 	.byte	0x00, 0xf5, 0x21, 0x00


	//----- nvinfo : EIATTR_KPARAM_INFO
	.align		4
.L_603:
        /*00a8*/ 	.byte	0x04, 0x17
        /*00aa*/ 	.short	(.L_605 - .L_604)
.L_604:
        /*00ac*/ 	.word	0x00000000
        /*00b0*/ 	.short	0x0003
        /*00b2*/ 	.short	0x0018
        /*00b4*/ 	.byte	0x00, 0xf5, 0x21, 0x00


	//----- nvinfo : EIATTR_KPARAM_INFO
	.align		4
.L_605:
        /*00b8*/ 	.byte	0x04, 0x17
        /*00ba*/ 	.short	(.L_607 - .L_606)
.L_606:
        /*00bc*/ 	.word	0x00000000
        /*00c0*/ 	.short	0x0002
        /*00c2*/ 	.short	0x0010
        /*00c4*/ 	.byte	0x00, 0xf5, 0x21, 0x00


	//----- nvinfo : EIATTR_KPARAM_INFO
	.align		4
.L_607:
        /*00c8*/ 	.byte	0x04, 0x17
        /*00ca*/ 	.short	(.L_609 - .L_608)
.L_608:
        /*00cc*/ 	.word	0x00000000
        /*00d0*/ 	.short	0x0001
        /*00d2*/ 	.short	0x0008
        /*00d4*/ 	.byte	0x00, 0xf5, 0x21, 0x00


	//----- nvinfo : EIATTR_KPARAM_INFO
	.align		4
.L_609:
        /*00d8*/ 	.byte	0x04, 0x17
        /*00da*/ 	.short	(.L_611 - .L_610)
.L_610:
        /*00dc*/ 	.word	0x00000000
        /*00e0*/ 	.short	0x0000
        /*00e2*/ 	.short	0x0000
        /*00e4*/ 	.byte	0x00, 0xf5, 0x21, 0x00


	//----- nvinfo : EIATTR_SPARSE_MMA_MASK
	.align		4
.L_611:
        /*00e8*/ 	.byte	0x03, 0x50
        /*00ea*/ 	.short	0x0000


	//----- nvinfo : EIATTR_MAXREG_COUNT
	.align		4
        /*00ec*/ 	.byte	0x03, 0x1b
        /*00ee*/ 	.short	0x00ff


	//----- nvinfo : EIATTR_MERCURY_ISA_VERSION
	.align		4
        /*00f0*/ 	.byte	0x03, 0x5f
        /*00f2*/ 	.short	0x0101


	//----- nvinfo : EIATTR_VRC_CTA_INIT_COUNT
	.align		4
        /*00f4*/ 	.byte	0x02, 0x4a
	.zero		1
	.zero		1


	//----- nvinfo : EIATTR_EXIT_INSTR_OFFSETS
	.align		4
        /*00f8*/ 	.byte	0x04, 0x1c
        /*00fa*/ 	.short	(.L_613 - .L_612)


	//   ....[0]....
.L_612:
        /*00fc*/ 	.word	0x000001f0


	//   ....[1]....
        /*0100*/ 	.word	0x00000470


	//   ....[2]....
        /*0104*/ 	.word	0x00000d90


	//----- nvinfo : EIATTR_CRS_STACK_SIZE
	.align		4
.L_613:
        /*0108*/ 	.byte	0x04, 0x1e
        /*010a*/ 	.short	(.L_615 - .L_614)
.L_614:
        /*010c*/ 	.word	0x00000000


	//----- nvinfo : EIATTR_CBANK_PARAM_SIZE
	.align		4
.L_615:
        /*0110*/ 	.byte	0x03, 0x19
        /*0112*/ 	.short	0x0068


	//----- nvinfo : EIATTR_PARAM_CBANK
	.align		4
        /*0114*/ 	.byte	0x04, 0x0a
        /*0116*/ 	.short	(.L_617 - .L_616)
	.align		4
.L_616:
        /*0118*/ 	.word	index@(.nv.constant0._Z11fbelkanFunKPdS_PtS_S_S_S_S_PbiiiS0_S_)
        /*011c*/ 	.short	0x0380
        /*011e*/ 	.short	0x0068


	//----- nvinfo : EIATTR_SW_WAR
	.align		4
.L_617:
        /*0120*/ 	.byte	0x04, 0x36
        /*0122*/ 	.short	(.L_619 - .L_618)
.L_618:
        /*0124*/ 	.word	0x00000008
.L_619:


//--------------------- .nv.info._Z9elkanFunKPdS_PtS_S_S_S_iiiS0_PbS_ --------------------------
	.section	.nv.info._Z9elkanFunKPdS_PtS_S_S_S_iiiS0_PbS_,"",@"SHT_CUDA_INFO"
	.sectionflags	@""
	.align	4


	//----- nvinfo : EIATTR_CUDA_API_VERSION
	.align		4
        /*0000*/ 	.byte	0x04, 0x37
        /*0002*/ 	.short	(.L_621 - .L_620)
.L_620:
        /*0004*/ 	.word	0x00000082


	//----- nvinfo : EIATTR_KPARAM_INFO
	.align		4
.L_621:
        /*0008*/ 	.byte	0x04, 0x17
        /*000a*/ 	.short	(.L_623 - .L_622)
.L_622:
        /*000c*/ 	.word	0x00000000
        /*0010*/ 	.short	0x000c
        /*0012*/ 	.short	0x0058
        /*0014*/ 	.byte	0x00, 0xf5, 0x21, 0x00


	//----- nvinfo : EIATTR_KPARAM_INFO
	.align		4
.L_623:
        /*0018*/ 	.byte	0x04, 0x17
        /*001a*/ 	.short	(.L_625 - .L_624)
.L_624:
        /*001c*/ 	.word	0x00000000
        /*0020*/ 	.short	0x000b
        /*0022*/ 	.short	0x0050
        /*0024*/ 	.byte	0x00, 0xf5, 0x21, 0x00


	//----- nvinfo : EIATTR_KPARAM_INFO
	.align		4
.L_625:
        /*0028*/ 	.byte	0x04, 0x17
        /*002a*/ 	.short	(.L_627 - .L_626)
.L_626:
        /*002c*/ 	.word	0x00000000
        /*0030*/ 	.short	0x000a
        /*0032*/ 	.short	0x0048
        /*0034*/ 	.byte	0x00, 0xf5, 0x21, 0x00


	//----- nvinfo : EIATTR_KPARAM_INFO
	.align		4
.L_627:
        /*0038*/ 	.byte	0x04, 0x17
        /*003a*/ 	.short	(.L_629 - .L_628)
.L_628:
        /*003c*/ 	.word	0x00000000
        /*0040*/ 	.short	0x0009
        /*0042*/ 	.short	0x0040
        /*0044*/ 	.byte	0x00, 0xf0, 0x11, 0x00


	//----- nvinfo : EIATTR_KPARAM_INFO
	.align		4
.L_629:
        /*0048*/ 	.byte	0x04, 0x17
        /*004a*/ 	.short	(.L_631 - .L_630)
.L_630:
        /*004c*/ 	.word	0x00000000
        /*0050*/ 	.short	0x0008
        /*0052*/ 	.short	0x003c
        /*0054*/ 	.byte	0x00, 0xf0, 0x11, 0x00


	//----- nvinfo : EIATTR_KPARAM_INFO
	.align		4
.L_631:
        /*0058*/ 	.byte	0x04, 0x17
        /*005a*/ 	.short	(.L_633 - .L_632)
.L_632:
        /*005c*/ 	.word	0x00000000
        /*0060*/ 	.short	0x0007
        /*0062*/ 	.short	0x0038
        /*0064*/ 	.byte	0x00, 0xf0, 0x11, 0x00


	//----- nvinfo : EIATTR_KPARAM_INFO
	.align		4
.L_633:
        /*0068*/ 	.byte	0x04, 0x17
        /*006a*/ 	.short	(.L_635 - .L_634)
.L_634:
        /*006c*/ 	.word	0x00000000
        /*0070*/ 	.short	0x0006
        /*0072*/ 	.short	0x0030
        /*0074*/ 	.byte	0x00, 0xf5, 0x21, 0x00


	//----- nvinfo : EIATTR_KPARAM_INFO
	.align		4
.L_635:
        /*0078*/ 	.byte	0x04, 0x17
        /*007a*/ 	.short	(.L_637 - .L_636)
.L_636:
        /*007c*/ 	.word	0x00000000
        /*0080*/ 	.short	0x0005
        /*0082*/ 	.short	0x0028
        /*0084*/ 	.byte	0x00, 0xf5, 0x21, 0x00


	//----- nvinfo : EIATTR_KPARAM_INFO
	.align		4
.L_637:
        /*0088*/ 	.byte	0x04, 0x17
        /*008a*/ 	.short	(.L_639 - .L_638)
.L_638:
        /*008c*/ 	.word	0x00000000
        /*0090*/ 	.short	0x0004
        /*0092*/ 	.short	0x0020
        /*0094*/ 	.byte	0x00, 0xf5, 0x21, 0x00


	//----- nvinfo : EIATTR_KPARAM_INFO
	.align		4
.L_639:
        /*0098*/ 	.byte	0x04, 0x17
        /*009a*/ 	.short	(.L_641 - .L_640)
.L_640:
        /*009c*/ 	.word	0x00000000
        /*00a0*/ 	.short	0x0003
        /*00a2*/ 	.short	0x0018
        /*00a4*/ 	.byte	0x00, 0xf5, 0x21, 0x00


	//----- nvinfo : EIATTR_KPARAM_INFO
	.align		4
.L_641:
        /*00a8*/ 	.byte	0x04, 0x17
        /*00aa*/ 	.short	(.L_643 - .L_642)
.L_642:
        /*00ac*/ 	.word	0x00000000
        /*00b0*/ 	.short	0x0002
        /*00b2*/ 	.short	0x0010
        /*00b4*/ 	.byte	0x00, 0xf5, 0x21, 0x00


	//----- nvinfo : EIATTR_KPARAM_INFO
	.align		4
.L_643:
        /*00b8*/ 	.byte	0x04, 0x17
        /*00ba*/ 	.short	(.L_645 - .L_644)
.L_644:
        /*00bc*/ 	.word	0x00000000
        /*00c0*/ 	.short	0x0001
        /*00c2*/ 	.short	0x0008
        /*00c4*/ 	.byte	0x00, 0xf5, 0x21, 0x00


	//----- nvinfo : EIATTR_KPARAM_INFO
	.align		4
.L_645:
        /*00c8*/ 	.byte	0x04, 0x17
        /*00ca*/ 	.short	(.L_647 - .L_646)
.L_646:
        /*00cc*/ 	.word	0x00000000
        /*00d0*/ 	.short	0x0000
        /*00d2*/ 	.short	0x0000
        /*00d4*/ 	.byte	0x00, 0xf5, 0x21, 0x00


	//----- nvinfo : EIATTR_SPARSE_MMA_MASK
	.align		4
.L_647:
        /*00d8*/ 	.byte	0x03, 0x50
        /*00da*/ 	.short	0x0000


	//----- nvinfo : EIATTR_MAXREG_COUNT
	.align		4
        /*00dc*/ 	.byte	0x03, 0x1b
        /*00de*/ 	.short	0x00ff


	//----- nvinfo : EIATTR_MERCURY_ISA_VERSION
	.align		4
        /*00e0*/ 	.byte	0x03, 0x5f
        /*00e2*/ 	.short	0x0101


	//----- nvinfo : EIATTR_VRC_CTA_INIT_COUNT
	.align		4
        /*00e4*/ 	.byte	0x02, 0x4a
	.zero		1
	.zero		1


	//----- nvinfo : EIATTR_EXIT_INSTR_OFFSETS
	.align		4
        /*00e8*/ 	.byte	0x04, 0x1c
        /*00ea*/ 	.short	(.L_649 - .L_648)


	//   ....[0]....
.L_648:
        /*00ec*/ 	.word	0x000001f0


	//   ....[1]....
        /*00f0*/ 	.word	0x00000430


	//   ....[2]....
        /*00f4*/ 	.word	0x00000d50


	//----- nvinfo : EIATTR_CRS_STACK_SIZE
	.align		4
.L_649:
        /*00f8*/ 	.byte	0x04, 0x1e
        /*00fa*/ 	.short	(.L_651 - .L_650)
.L_650:
        /*00fc*/ 	.word	0x00000000


	//----- nvinfo : EIATTR_CBANK_PARAM_SIZE
	.align		4
.L_651:
        /*0100*/ 	.byte	0x03, 0x19
        /*0102*/ 	.short	0x0060


	//----- nvinfo : EIATTR_PARAM_CBANK
	.align		4
        /*0104*/ 	.byte	0x04, 0x0a
        /*0106*/ 	.short	(.L_653 - .L_652)
	.align		4
.L_652:
        /*0108*/ 	.word	index@(.nv.constant0._Z9elkanFunKPdS_PtS_S_S_S_iiiS0_PbS_)
        /*010c*/ 	.short	0x0380
        /*010e*/ 	.short	0x0060


	//----- nvinfo : EIATTR_SW_WAR
	.align		4
.L_653:
        /*0110*/ 	.byte	0x04, 0x36
        /*0112*/ 	.short	(.L_655 - .L_654)
.L_654:
        /*0114*/ 	.word	0x00000008
.L_655:


//--------------------- .nv.info._Z8elkanFunPdS_PtS_S_S_S_iiiS0_iPy --------------------------
	.section	.nv.info._Z8elkanFunPdS_PtS_S_S_S_iiiS0_iPy,"",@"SHT_CUDA_INFO"
	.sectionflags	@""
	.align	4


	//----- nvinfo : EIATTR_CUDA_API_VERSION
	.align		4
        /*0000*/ 	.byte	0x04, 0x37
        /*0002*/ 	.short	(.L_657 - .L_656)
.L_656:
        /*0004*/ 	.word	0x00000082


	//----- nvinfo : EIATTR_KPARAM_INFO
	.align		4
.L_657:
        /*0008*/ 	.byte	0x04, 0x17
        /*000a*/ 	.short	(.L_659 - .L_658)
.L_658:
        /*000c*/ 	.word	0x00000000
        /*0010*/ 	.short	0x000c
        /*0012*/ 	.short	0x0058
        /*0014*/ 	.byte	0x00, 0xf5, 0x21, 0x00


	//----- nvinfo : EIATTR_KPARAM_INFO
	.align		4
.L_659:
        /*0018*/ 	.byte	0x04, 0x17
        /*001a*/ 	.short	(.L_661 - .L_660)
.L_660:
        /*001c*/ 	.word	0x00000000
        /*0020*/ 	.short	0x000b
        /*0022*/ 	.short	0x0050
        /*0024*/ 	.byte	0x00, 0xf0, 0x11, 0x00


	//----- nvinfo : EIATTR_KPARAM_INFO
	.align		4
.L_661:
        /*0028*/ 	.byte	0x04, 0x17
        /*002a*/ 	.short	(.L_663 - .L_662)
.L_662:
        /*002c*/ 	.word	0x00000000
        /*0030*/ 	.short	0x000a
        /*0032*/ 	.short	0x0048
        /*0034*/ 	.byte	0x00, 0xf5, 0x21, 0x00


	//----- nvinfo : EIATTR_KPARAM_INFO
	.align		4
.L_663:
        /*0038*/ 	.byte	0x04, 0x17
        /*003a*/ 	.short	(.L_665 - .L_664)
.L_664:
        /*003c*/ 	.word	0x00000000
        /*0040*/ 	.short	0x0009
        /*0042*/ 	.short	0x0040
        /*0044*/ 	.byte	0x00, 0xf0, 0x11, 0x00


	//----- nvinfo : EIATTR_KPARAM_INFO
	.align		4
.L_665:
        /*0048*/ 	.byte	0x04, 0x17
        /*004a*/ 	.short	(.L_667 - .L_666)
.L_666:
        /*004c*/ 	.word	0x00000000
        /*0050*/ 	.short	0x0008
        /*0052*/ 	.short	0x003c
        /*0054*/ 	.byte	0x00, 0xf0, 0x11, 0x00


	//----- nvinfo : EIATTR_KPARAM_INFO
	.align		4
.L_667:
        /*0058*/ 	.byte	0x04, 0x17
        /*005a*/ 	.short	(.L_669 - .L_668)
.L_668:
        /*005c*/ 	.word	0x00000000
        /*0060*/ 	.short	0x0007
        /*0062*/ 	.short	0x0038
        /*0064*/ 	.byte	0x00, 0xf0, 0x11, 0x00


	//----- nvinfo : EIATTR_KPARAM_INFO
	.align		4
.L_669:
        /*0068*/ 	.byte	0x04, 0x17
        /*006a*/ 	.short	(.L_671 - .L_670)
.L_670:
        /*006c*/ 	.word	0x00000000
        /*0070*/ 	.short	0x0006
        /*0072*/ 	.short	0x0030
        /*0074*/ 	.byte	0x00, 0xf5, 0x21, 0x00


	//----- nvinfo : EIATTR_KPARAM_INFO
	.align		4
.L_671:
        /*0078*/ 	.byte	0x04, 0x17
        /*007a*/ 	.short	(.L_673 - .L_672)
.L_672:
        /*007c*/ 	.word	0x00000000
        /*0080*/ 	.short	0x0005
        /*0082*/ 	.short	0x0028
        /*0084*/ 	.byte	0x00, 0xf5, 0x21, 0x00


	//----- nvinfo : EIATTR_KPARAM_INFO
	.align		4
.L_673:
        /*0088*/ 	.byte	0x04, 0x17
        /*008a*/ 	.short	(.L_675 - .L_674)
.L_674:
        /*008c*/ 	.word	0x00000000
        /*0090*/ 	.short	0x0004
        /*0092*/ 	.short	0x0020
        /*0094*/ 	.byte	0x00, 0xf5, 0x21, 0x00


	//----- nvinfo : EIATTR_KPARAM_INFO
	.align		4
.L_675:
        /*0098*/ 	.byte	0x04, 0x17
        /*009a*/ 	.short	(.L_677 - .L_676)
.L_676:
        /*009c*/ 	.word	0x00000000
        /*00a0*/ 	.short	0x0003
        /*00a2*/ 	.short	0x0018
        /*00a4*/ 	.byte	0x00, 0xf5, 0x21, 0x00


	//----- nvinfo : EIATTR_KPARAM_INFO
	.align		4
.L_677:
        /*00a8*/ 	.byte	0x04, 0x17
        /*00aa*/ 	.short	(.L_679 - .L_678)
.L_678:
        /*00ac*/ 	.word	0x00000000
        /*00b0*/ 	.short	0x0002
        /*00b2*/ 	.short	0x0010
        /*00b4*/ 	.byte	0x00, 0xf5, 0x21, 0x00


	//----- nvinfo : EIATTR_KPARAM_INFO
	.align		4
.L_679:
        /*00b8*/ 	.byte	0x04, 0x17
        /*00ba*/ 	.short	(.L_681 - .L_680)
.L_680:
        /*00bc*/ 	.word	0x00000000
        /*00c0*/ 	.short	0x0001
        /*00c2*/ 	.short	0x0008
        /*00c4*/ 	.byte	0x00, 0xf5, 0x21, 0x00


	//----- nvinfo : EIATTR_KPARAM_INFO
	.align		4
.L_681:
        /*00c8*/ 	.byte	0x04, 0x17
        /*00ca*/ 	.short	(.L_683 - .L_682)
.L_682:
        /*00cc*/ 	.word	0x00000000
        /*00d0*/ 	.short	0x0000
        /*00d2*/ 	.short	0x0000
        /*00d4*/ 	.byte	0x00, 0xf5, 0x21, 0x00


	//----- nvinfo : EIATTR_SPARSE_MMA_MASK
	.align		4
.L_683:
        /*00d8*/ 	.byte	0x03, 0x50
        /*00da*/ 	.short	0x0000


	//----- nvinfo : EIATTR_MAXREG_COUNT
	.align		4
        /*00dc*/ 	.byte	0x03, 0x1b
        /*00de*/ 	.short	0x00ff


	//----- nvinfo : EIATTR_MERCURY_ISA_VERSION
	.align		4
        /*00e0*/ 	.byte	0x03, 0x5f
        /*00e2*/ 	.short	0x0101


	//----- nvinfo : EIATTR_VRC_CTA_INIT_COUNT
	.align		4
        /*00e4*/ 	.byte	0x02, 0x4a
	.zero		1
	.zero		1


	//----- nvinfo : EIATTR_EXIT_INSTR_OFFSETS
	.align		4
        /*00e8*/ 	.byte	0x04, 0x1c
        /*00ea*/ 	.short	(.L_685 - .L_684)


	//   ....[0]....
.L_684:
        /*00ec*/ 	.word	0x00000090


	//   ....[1]....
        /*00f0*/ 	.word	0x00000180


	//   ....[2]....
        /*00f4*/ 	.word	0x00002a40


	//----- nvinfo : EIATTR_CRS_STACK_SIZE
	.align		4
.L_685:
        /*00f8*/ 	.byte	0x04, 0x1e
        /*00fa*/ 	.short	(.L_687 - .L_686)
.L_686:
        /*00fc*/ 	.word	0x00000000


	//----- nvinfo : EIATTR_CBANK_PARAM_SIZE
	.align		4
.L_687:
        /*0100*/ 	.byte	0x03, 0x19
        /*0102*/ 	.short	0x0060


	//----- nvinfo : EIATTR_PARAM_CBANK
	.align		4
        /*0104*/ 	.byte	0x04, 0x0a
        /*0106*/ 	.short	(.L_689 - .L_688)
	.align		4
.L_688:
        /*0108*/ 	.word	index@(.nv.constant0._Z8elkanFunPdS_PtS_S_S_S_iiiS0_iPy)
        /*010c*/ 	.short	0x0380
        /*010e*/ 	.short	0x0060


	//----- nvinfo : EIATTR_SW_WAR
	.align		4
.L_689:
        /*0110*/ 	.byte	0x04, 0x36
        /*0112*/ 	.short	(.L_691 - .L_690)
.L_690:
        /*0114*/ 	.word	0x00000008
.L_691:


//--------------------- .nv.info._Z9lloydFunKPdS_iiiPtS_ --------------------------
	.section	.nv.info._Z9lloydFunKPdS_iiiPtS_,"",@"SHT_CUDA_INFO"
	.sectionflags	@""
	.align	4


	//----- nvinfo : EIATTR_CUDA_API_VERSION
	.align		4
        /*0000*/ 	.byte	0x04, 0x37
        /*0002*/ 	.short	(.L_693 - .L_692)
.L_692:
        /*0004*/ 	.word	0x00000082


	//----- nvinfo : EIATTR_KPARAM_INFO
	.align		4
.L_693:
        /*0008*/ 	.byte	0x04, 0x17
        /*000a*/ 	.short	(.L_695 - .L_694)
.L_694:
        /*000c*/ 	.word	0x00000000
        /*0010*/ 	.short	0x0006
        /*0012*/ 	.short	0x0028
        /*0014*/ 	.byte	0x00, 0xf5, 0x21, 0x00


	//----- nvinfo : EIATTR_KPARAM_INFO
	.align		4
.L_695:
        /*0018*/ 	.byte	0x04, 0x17
        /*001a*/ 	.short	(.L_697 - .L_696)
.L_696:
        /*001c*/ 	.word	0x00000000
        /*0020*/ 	.short	0x0005
        /*0022*/ 	.short	0x0020
        /*0024*/ 	.byte	0x00, 0xf5, 0x21, 0x00


	//----- nvinfo : EIATTR_KPARAM_INFO
	.align		4
.L_697:
        /*0028*/ 	.byte	0x04, 0x17
        /*002a*/ 	.short	(.L_699 - .L_698)
.L_698:
        /*002c*/ 	.word	0x00000000
        /*0030*/ 	.short	0x0004
        /*0032*/ 	.short	0x0018
        /*0034*/ 	.byte	0x00, 0xf0, 0x11, 0x00


	//----- nvinfo : EIATTR_KPARAM_INFO
	.align		4
.L_699:
        /*0038*/ 	.byte	0x04, 0x17
        /*003a*/ 	.short	(.L_701 - .L_700)
.L_700:
        /*003c*/ 	.word	0x00000000
        /*0040*/ 	.short	0x0003
        /*0042*/ 	.short	0x0014
        /*0044*/ 	.byte	0x00, 0xf0, 0x11, 0x00


	//----- nvinfo : EIATTR_KPARAM_INFO
	.align		4
.L_701:
        /*0048*/ 	.byte	0x04, 0x17
        /*004a*/ 	.short	(.L_703 - .L_702)
.L_702:
        /*004c*/ 	.word	0x00000000
        /*0050*/ 	.short	0x0002
        /*0052*/ 	.short	0x0010
        /*0054*/ 	.byte	0x00, 0xf0, 0x11, 0x00


	//----- nvinfo : EIATTR_KPARAM_INFO
	.align		4
.L_703:
        /*0058*/ 	.byte	0x04, 0x17
        /*005a*/ 	.short	(.L_705 - .L_704)
.L_704:
        /*005c*/ 	.word	0x00000000
        /*0060*/ 	.short	0x0001
        /*0062*/ 	.short	0x0008
        /*0064*/ 	.byte	0x00, 0xf5, 0x21, 0x00


	//----- nvinfo : EIATTR_KPARAM_INFO
	.align		4
.L_705:
        /*0068*/ 	.byte	0x04, 0x17
        /*006a*/ 	.short	(.L_707 - .L_706)
.L_706:
        /*006c*/ 	.word	0x00000000
        /*0070*/ 	.short	0x0000
        /*0072*/ 	.short	0x0000
        /*0074*/ 	.byte	0x00, 0xf5, 0x21, 0x00


	//----- nvinfo : EIATTR_SPARSE_MMA_MASK
	.align		4
.L_707:
        /*0078*/ 	.byte	0x03, 0x50
        /*007a*/ 	.short	0x0000


	//----- nvinfo : EIATTR_MAXREG_COUNT
	.align		4
        /*007c*/ 	.byte	0x03, 0x1b
        /*007e*/ 	.short	0x00ff


	//----- nvinfo : EIATTR_MERCURY_ISA_VERSION
	.align		4
        /*0080*/ 	.byte	0x03, 0x5f
        /*0082*/ 	.short	0x0101


	//----- nvinfo : EIATTR_VRC_CTA_INIT_COUNT
	.align		4
        /*0084*/ 	.byte	0x02, 0x4a
	.zero		1
	.zero		1


	//----- nvinfo : EIATTR_EXIT_INSTR_OFFSETS
	.align		4
        /*0088*/ 	.byte	0x04, 0x1c
        /*008a*/ 	.short	(.L_709 - .L_708)


	//   ....[0]....
.L_708:
        /*008c*/ 	.word	0x00000200


	//   ....[1]....
        /*0090*/ 	.word	0x00000bb0


	//----- nvinfo : EIATTR_CRS_STACK_SIZE
	.align		4
.L_709:
        /*0094*/ 	.byte	0x04, 0x1e
        /*0096*/ 	.short	(.L_711 - .L_710)
.L_710:
        /*0098*/ 	.word	0x00000000


	//----- nvinfo : EIATTR_CBANK_PARAM_SIZE
	.align		4
.L_711:
        /*009c*/ 	.byte	0x03, 0x19
        /*009e*/ 	.short	0x0030


	//----- nvinfo : EIATTR_PARAM_CBANK
	.align		4
        /*00a0*/ 	.byte	0x04, 0x0a
        /*00a2*/ 	.short	(.L_713 - .L_712)
	.align		4
.L_712:
        /*00a4*/ 	.word	index@(.nv.constant0._Z9lloydFunKPdS_iiiPtS_)
        /*00a8*/ 	.short	0x0380
        /*00aa*/ 	.short	0x0030


	//----- nvinfo : EIATTR_SW_WAR
	.align		4
.L_713:
        /*00ac*/ 	.byte	0x04, 0x36
        /*00ae*/ 	.short	(.L_715 - .L_714)
.L_714:
        /*00b0*/ 	.word	0x00000008
.L_715:


//--------------------- .nv.info._Z8lloydFunPdS_PtiiiS0_Py --------------------------
	.section	.nv.info._Z8lloydFunPdS_PtiiiS0_Py,"",@"SHT_CUDA_INFO"
	.sectionflags	@""
	.align	4


	//----- nvinfo : EIATTR_CUDA_API_VERSION
	.align		4
        /*0000*/ 	.byte	0x04, 0x37
        /*0002*/ 	.short	(.L_717 - .L_716)
.L_716:
        /*0004*/ 	.word	0x00000082


	//----- nvinfo : EIATTR_KPARAM_INFO
	.align		4
.L_717:
        /*0008*/ 	.byte	0x04, 0x17
        /*000a*/ 	.short	(.L_719 - .L_718)
.L_718:
        /*000c*/ 	.word	0x00000000
        /*0010*/ 	.short	0x0007
        /*0012*/ 	.short	0x0030
        /*0014*/ 	.byte	0x00, 0xf5, 0x21, 0x00


	//----- nvinfo : EIATTR_KPARAM_INFO
	.align		4
.L_719:
        /*0018*/ 	.byte	0x04, 0x17
        /*001a*/ 	.short	(.L_721 - .L_720)
.L_720:
        /*001c*/ 	.word	0x00000000
        /*0020*/ 	.short	0x0006
        /*0022*/ 	.short	0x0028
        /*0024*/ 	.byte	0x00, 0xf5, 0x21, 0x00


	//----- nvinfo : EIATTR_KPARAM_INFO
	.align		4
.L_721:
        /*0028*/ 	.byte	0x04, 0x17
        /*002a*/ 	.short	(.L_723 - .L_722)
.L_722:
        /*002c*/ 	.word	0x00000000
        /*0030*/ 	.short	0x0005
        /*0032*/ 	.short	0x0020
        /*0034*/ 	.byte	0x00, 0xf0, 0x11, 0x00


	//----- nvinfo : EIATTR_KPARAM_INFO
	.align		4
.L_723:
        /*0038*/ 	.byte	0x04, 0x17
        /*003a*/ 	.short	(.L_725 - .L_724)
.L_724:
        /*003c*/ 	.word	0x00000000
        /*0040*/ 	.short	0x0004
        /*0042*/ 	.short	0x001c
        /*0044*/ 	.byte	0x00, 0xf0, 0x11, 0x00


	//----- nvinfo : EIATTR_KPARAM_INFO
	.align		4
.L_725:
        /*0048*/ 	.byte	0x04, 0x17
        /*004a*/ 	.short	(.L_727 - .L_726)
.L_726:
        /*004c*/ 	.word	0x00000000
        /*0050*/ 	.short	0x0003
        /*0052*/ 	.short	0x0018
        /*0054*/ 	.byte	0x00, 0xf0, 0x11, 0x00


	//----- nvinfo : EIATTR_KPARAM_INFO
	.align		4
.L_727:
        /*0058*/ 	.byte	0x04, 0x17
        /*005a*/ 	.short	(.L_729 - .L_728)
.L_728:
        /*005c*/ 	.word	0x00000000
        /*0060*/ 	.short	0x0002
        /*0062*/ 	.short	0x0010
        /*0064*/ 	.byte	0x00, 0xf5, 0x21, 0x00


	//----- nvinfo : EIATTR_KPARAM_INFO
	.align		4
.L_729:
        /*0068*/ 	.byte	0x04, 0x17
        /*006a*/ 	.short	(.L_731 - .L_730)
.L_730:
        /*006c*/ 	.word	0x00000000
        /*0070*/ 	.short	0x0001
        /*0072*/ 	.short	0x0008
        /*0074*/ 	.byte	0x00, 0xf5, 0x21, 0x00


	//----- nvinfo : EIATTR_KPARAM_INFO
	.align		4
.L_731:
        /*0078*/ 	.byte	0x04, 0x17
        /*007a*/ 	.short	(.L_733 - .L_732)
.L_732:
        /*007c*/ 	.word	0x00000000
        /*0080*/ 	.short	0x0000
        /*0082*/ 	.short	0x0000
        /*0084*/ 	.byte	0x00, 0xf5, 0x21, 0x00


	//----- nvinfo : EIATTR_SPARSE_MMA_MASK
	.align		4
.L_733:
        /*0088*/ 	.byte	0x03, 0x50
        /*008a*/ 	.short	0x0000


	//----- nvinfo : EIATTR_MAXREG_COUNT
	.align		4
        /*008c*/ 	.byte	0x03, 0x1b
        /*008e*/ 	.short	0x00ff


	//----- nvinfo : EIATTR_MERCURY_ISA_VERSION
	.align		4
        /*0090*/ 	.byte	0x03, 0x5f
        /*0092*/ 	.short	0x0101


	//----- nvinfo : EIATTR_VRC_CTA_INIT_COUNT
	.align		4
        /*0094*/ 	.byte	0x02, 0x4a
	.zero		1
	.zero		1


	//----- nvinfo : EIATTR_EXIT_INSTR_OFFSETS
	.align		4
        /*0098*/ 	.byte	0x04, 0x1c
        /*009a*/ 	.short	(.L_735 - .L_734)


	//   ....[0]....
.L_734:
        /*009c*/ 	.word	0x00000070


	//   ....[1]....
        /*00a0*/ 	.word	0x00000110


	//   ....[2]....
        /*00a4*/ 	.word	0x00000b40


	//   ....[3]....
        /*00a8*/ 	.word	0x00000eb0


	//   ....[4]....
        /*00ac*/ 	.word	0x00001040


	//   ....[5]....
        /*00b0*/ 	.word	0x00001130


	//   ....[6]....
        /*00b4*/ 	.word	0x00001150


	//----- nvinfo : EIATTR_CRS_STACK_SIZE
	.align		4
.L_735:
        /*00b8*/ 	.byte	0x04, 0x1e
        /*00ba*/ 	.short	(.L_737 - .L_736)
.L_736:
        /*00bc*/ 	.word	0x00000000


	//----- nvinfo : EIATTR_CBANK_PARAM_SIZE
	.align		4
.L_737:
        /*00c0*/ 	.byte	0x03, 0x19
        /*00c2*/ 	.short	0x0038


	//----- nvinfo : EIATTR_PARAM_CBANK
	.align		4
        /*00c4*/ 	.byte	0x04, 0x0a
        /*00c6*/ 	.short	(.L_739 - .L_738)
	.align		4
.L_738:
        /*00c8*/ 	.word	index@(.nv.constant0._Z8lloydFunPdS_PtiiiS0_Py)
        /*00cc*/ 	.short	0x0380
        /*00ce*/ 	.short	0x0038


	//----- nvinfo : EIATTR_SW_WAR
	.align		4
.L_739:
        /*00d0*/ 	.byte	0x04, 0x36
        /*00d2*/ 	.short	(.L_741 - .L_740)
.L_740:
        /*00d4*/ 	.word	0x00000008
.L_741:


//--------------------- .nv.info._Z13updateBoundMOPdS_S_Pti --------------------------
	.section	.nv.info._Z13updateBoundMOPdS_S_Pti,"",@"SHT_CUDA_INFO"
	.sectionflags	@""
	.align	4


	//----- nvinfo : EIATTR_CUDA_API_VERSION
	.align		4
        /*0000*/ 	.byte	0x04, 0x37
        /*0002*/ 	.short	(.L_743 - .L_742)
.L_742:
        /*0004*/ 	.word	0x00000082


	//----- nvinfo : EIATTR_KPARAM_INFO
	.align		4
.L_743:
        /*0008*/ 	.byte	0x04, 0x17
        /*000a*/ 	.short	(.L_745 - .L_744)
.L_744:
        /*000c*/ 	.word	0x00000000
        /*0010*/ 	.short	0x0004
        /*0012*/ 	.short	0x0020
        /*0014*/ 	.byte	0x00, 0xf0, 0x11, 0x00


	//----- nvinfo : EIATTR_KPARAM_INFO
	.align		4
.L_745:
        /*0018*/ 	.byte	0x04, 0x17
        /*001a*/ 	.short	(.L_747 - .L_746)
.L_746:
        /*001c*/ 	.word	0x00000000
        /*0020*/ 	.short	0x0003
        /*0022*/ 	.short	0x0018
        /*0024*/ 	.byte	0x00, 0xf5, 0x21, 0x00


	//----- nvinfo : EIATTR_KPARAM_INFO
	.align		4
.L_747:
        /*0028*/ 	.byte	0x04, 0x17
        /*002a*/ 	.short	(.L_749 - .L_748)
.L_748:
        /*002c*/ 	.word	0x00000000
        /*0030*/ 	.short	0x0002
        /*0032*/ 	.short	0x0010
        /*0034*/ 	.byte	0x00, 0xf5, 0x21, 0x00


	//----- nvinfo : EIATTR_KPARAM_INFO
	.align		4
.L_749:
        /*0038*/ 	.byte	0x04, 0x17
        /*003a*/ 	.short	(.L_751 - .L_750)
.L_750:
        /*003c*/ 	.word	0x00000000
        /*0040*/ 	.short	0x0001
        /*0042*/ 	.short	0x0008
        /*0044*/ 	.byte	0x00, 0xf5, 0x21, 0x00


	//----- nvinfo : EIATTR_KPARAM_INFO
	.align		4
.L_751:
        /*0048*/ 	.byte	0x04, 0x17
        /*004a*/ 	.short	(.L_753 - .L_752)
.L_752:
        /*004c*/ 	.word	0x00000000
        /*0050*/ 	.short	0x0000
        /*0052*/ 	.short	0x0000
        /*0054*/ 	.byte	0x00, 0xf5, 0x21, 0x00


	//----- nvinfo : EIATTR_SPARSE_MMA_MASK
	.align		4
.L_753:
        /*0058*/ 	.byte	0x03, 0x50
        /*005a*/ 	.short	0x0000


	//----- nvinfo : EIATTR_MAXREG_COUNT
	.align		4
        /*005c*/ 	.byte	0x03, 0x1b
        /*005e*/ 	.short	0x00ff


	//----- nvinfo : EIATTR_MERCURY_ISA_VERSION
	.align		4
        /*0060*/ 	.byte	0x03, 0x5f
        /*0062*/ 	.short	0x0101


	//----- nvinfo : EIATTR_VRC_CTA_INIT_COUNT
	.align		4
        /*0064*/ 	.byte	0x02, 0x4a
	.zero		1
	.zero		1


	//----- nvinfo : EIATTR_EXIT_INSTR_OFFSETS
	.align		4
        /*0068*/ 	.byte	0x04, 0x1c
        /*006a*/ 	.short	(.L_755 - .L_754)


	//   ....[0]....
.L_754:
        /*006c*/ 	.word	0x00000070


	//   ....[1]....
        /*0070*/ 	.word	0x00000170


	//----- nvinfo : EIATTR_CBANK_PARAM_SIZE
	.align		4
.L_755:
        /*0074*/ 	.byte	0x03, 0x19
        /*0076*/ 	.short	0x0024


	//----- nvinfo : EIATTR_PARAM_CBANK
	.align		4
        /*0078*/ 	.byte	0x04, 0x0a
        /*007a*/ 	.short	(.L_757 - .L_756)
	.align		4
.L_756:
        /*007c*/ 	.word	index@(.nv.constant0._Z13updateBoundMOPdS_S_Pti)
        /*0080*/ 	.short	0x0380
        /*0082*/ 	.short	0x0024


	//----- nvinfo : EIATTR_SW_WAR
	.align		4
.L_757:
        /*0084*/ 	.byte	0x04, 0x36
        /*0086*/ 	.short	(.L_759 - .L_758)
.L_758:
        /*0088*/ 	.word	0x00000008
.L_759:


//--------------------- .nv.info._Z16updateBoundFBHamPdS_S_S_Ptii --------------------------
	.section	.nv.info._Z16updateBoundFBHamPdS_S_S_Ptii,"",@"SHT_CUDA_INFO"
	.sectionflags	@""
	.align	4


	//----- nvinfo : EIATTR_CUDA_API_VERSION
	.align		4
        /*0000*/ 	.byte	0x04, 0x37
        /*0002*/ 	.short	(.L_761 - .L_760)
.L_760:
        /*0004*/ 	.word	0x00000082


	//----- nvinfo : EIATTR_KPARAM_INFO
	.align		4
.L_761:
        /*0008*/ 	.byte	0x04, 0x17
        /*000a*/ 	.short	(.L_763 - .L_762)
.L_762:
        /*000c*/ 	.word	0x00000000
        /*0010*/ 	.short	0x0006
        /*0012*/ 	.short	0x002c
        /*0014*/ 	.byte	0x00, 0xf0, 0x11, 0x00


	//----- nvinfo : EIATTR_KPARAM_INFO
	.align		4
.L_763:
        /*0018*/ 	.byte	0x04, 0x17
        /*001a*/ 	.short	(.L_765 - .L_764)
.L_764:
        /*001c*/ 	.word	0x00000000
        /*0020*/ 	.short	0x0005
        /*0022*/ 	.short	0x0028
        /*0024*/ 	.byte	0x00, 0xf0, 0x11, 0x00


	//----- nvinfo : EIATTR_KPARAM_INFO
	.align		4
.L_765:
        /*0028*/ 	.byte	0x04, 0x17
        /*002a*/ 	.short	(.L_767 - .L_766)
.L_766:
        /*002c*/ 	.word	0x00000000
        /*0030*/ 	.short	0x0004
        /*0032*/ 	.short	0x0020
        /*0034*/ 	.byte	0x00, 0xf5, 0x21, 0x00


	//----- nvinfo : EIATTR_KPARAM_INFO
	.align		4
.L_767:
        /*0038*/ 	.byte	0x04, 0x17
        /*003a*/ 	.short	(.L_769 - .L_768)
.L_768:
        /*003c*/ 	.word	0x00000000
        /*0040*/ 	.short	0x0003
        /*0042*/ 	.short	0x0018
        /*0044*/ 	.byte	0x00, 0xf5, 0x21, 0x00


	//----- nvinfo : EIATTR_KPARAM_INFO
	.align		4
.L_769:
        /*0048*/ 	.byte	0x04, 0x17
        /*004a*/ 	.short	(.L_771 - .L_770)
.L_770:
        /*004c*/ 	.word	0x00000000
        /*0050*/ 	.short	0x0002
        /*0052*/ 	.short	0x0010
        /*0054*/ 	.byte	0x00, 0xf5, 0x21, 0x00


	//----- nvinfo : EIATTR_KPARAM_INFO
	.align		4
.L_771:
        /*0058*/ 	.byte	0x04, 0x17
        /*005a*/ 	.short	(.L_773 - .L_772)
.L_772:
        /*005c*/ 	.word	0x00000000
        /*0060*/ 	.short	0x0001
        /*0062*/ 	.short	0x0008
        /*0064*/ 	.byte	0x00, 0xf5, 0x21, 0x00


	//----- nvinfo : EIATTR_KPARAM_INFO
	.align		4
.L_773:
        /*0068*/ 	.byte	0x04, 0x17
        /*006a*/ 	.short	(.L_775 - .L_774)
.L_774:
        /*006c*/ 	.word	0x00000000
        /*0070*/ 	.short	0x0000
        /*0072*/ 	.short	0x0000
        /*0074*/ 	.byte	0x00, 0xf5, 0x21, 0x00


	//----- nvinfo : EIATTR_SPARSE_MMA_MASK
	.align		4
.L_775:
        /*0078*/ 	.byte	0x03, 0x50
        /*007a*/ 	.short	0x0000


	//----- nvinfo : EIATTR_MAXREG_COUNT
	.align		4
        /*007c*/ 	.byte	0x03, 0x1b
        /*007e*/ 	.short	0x00ff


	//----- nvinfo : EIATTR_MERCURY_ISA_VERSION
	.align		4
        /*0080*/ 	.byte	0x03, 0x5f
        /*0082*/ 	.short	0x0101


	//----- nvinfo : EIATTR_VRC_CTA_INIT_COUNT
	.align		4
        /*0084*/ 	.byte	0x02, 0x4a
	.zero		1
	.zero		1


	//----- nvinfo : EIATTR_EXIT_INSTR_OFFSETS
	.align		4
        /*0088*/ 	.byte	0x04, 0x1c
        /*008a*/ 	.short	(.L_777 - .L_776)


	//   ....[0]....
.L_776:
        /*008c*/ 	.word	0x00000070


	//   ....[1]....
        /*0090*/ 	.word	0x000006e0


	//----- nvinfo : EIATTR_CRS_STACK_SIZE
	.align		4
.L_777:
        /*0094*/ 	.byte	0x04, 0x1e
        /*0096*/ 	.short	(.L_779 - .L_778)
.L_778:
        /*0098*/ 	.word	0x00000000


	//----- nvinfo : EIATTR_CBANK_PARAM_SIZE
	.align		4
.L_779:
        /*009c*/ 	.byte	0x03, 0x19
        /*009e*/ 	.short	0x0030


	//----- nvinfo : EIATTR_PARAM_CBANK
	.align		4
        /*00a0*/ 	.byte	0x04, 0x0a
        /*00a2*/ 	.short	(.L_781 - .L_780)
	.align		4
.L_780:
        /*00a4*/ 	.word	index@(.nv.constant0._Z16updateBoundFBHamPdS_S_S_Ptii)
        /*00a8*/ 	.short	0x0380
        /*00aa*/ 	.short	0x0030


	//----- nvinfo : EIATTR_SW_WAR
	.align		4
.L_781:
        /*00ac*/ 	.byte	0x04, 0x36
        /*00ae*/ 	.short	(.L_783 - .L_782)
.L_782:
        /*00b0*/ 	.word	0x00000008
.L_783:


//--------------------- .nv.info._Z13updateBoundFBPdS_S_S_Ptii --------------------------
	.section	.nv.info._Z13updateBoundFBPdS_S_S_Ptii,"",@"SHT_CUDA_INFO"
	.sectionflags	@""
	.align	4


	//----- nvinfo : EIATTR_CUDA_API_VERSION
	.align		4
        /*0000*/ 	.byte	0x04, 0x37
        /*0002*/ 	.short	(.L_785 - .L_784)
.L_784:
        /*0004*/ 	.word	0x00000082


	//----- nvinfo : EIATTR_KPARAM_INFO
	.align		4
.L_785:
        /*0008*/ 	.byte	0x04, 0x17
        /*000a*/ 	.short	(.L_787 - .L_786)
.L_786:
        /*000c*/ 	.word	0x00000000
        /*0010*/ 	.short	0x0006
        /*0012*/ 	.short	0x002c
        /*0014*/ 	.byte	0x00, 0xf0, 0x11, 0x00


	//----- nvinfo : EIATTR_KPARAM_INFO
	.align		4
.L_787:
        /*0018*/ 	.byte	0x04, 0x17
        /*001a*/ 	.short	(.L_789 - .L_788)
.L_788:
        /*001c*/ 	.word	0x00000000
        /*0020*/ 	.short	0x0005
        /*0022*/ 	.short	0x0028
        /*0024*/ 	.byte	0x00, 0xf0, 0x11, 0x00


	//----- nvinfo : EIATTR_KPARAM_INFO
	.align		4
.L_789:
        /*0028*/ 	.byte	0x04, 0x17
        /*002a*/ 	.short	(.L_791 - .L_790)
.L_790:
        /*002c*/ 	.word	0x00000000
        /*0030*/ 	.short	0x0004
        /*0032*/ 	.short	0x0020
        /*0034*/ 	.byte	0x00, 0xf5, 0x21, 0x00


	//----- nvinfo : EIATTR_KPARAM_INFO
	.align		4
.L_791:
        /*0038*/ 	.byte	0x04, 0x17
        /*003a*/ 	.short	(.L_793 - .L_792)
.L_792:
        /*003c*/ 	.word	0x00000000
        /*0040*/ 	.short	0x0003
        /*0042*/ 	.short	0x0018
        /*0044*/ 	.byte	0x00, 0xf5, 0x21, 0x00


	//----- nvinfo : EIATTR_KPARAM_INFO
	.align		4
.L_793:
        /*0048*/ 	.byte	0x04, 0x17
        /*004a*/ 	.short	(.L_795 - .L_794)
.L_794:
        /*004c*/ 	.word	0x00000000
        /*0050*/ 	.short	0x0002
        /*0052*/ 	.short	0x0010
        /*0054*/ 	.byte	0x00, 0xf5, 0x21, 0x00


	//----- nvinfo : EIATTR_KPARAM_INFO
	.align		4
.L_795:
        /*0058*/ 	.byte	0x04, 0x17
        /*005a*/ 	.short	(.L_797 - .L_796)
.L_796:
        /*005c*/ 	.word	0x00000000
        /*0060*/ 	.short	0x0001
        /*0062*/ 	.short	0x0008
        /*0064*/ 	.byte	0x00, 0xf5, 0x21, 0x00


	//----- nvinfo : EIATTR_KPARAM_INFO
	.align		4
.L_797:
        /*0068*/ 	.byte	0x04, 0x17
        /*006a*/ 	.short	(.L_799 - .L_798)
.L_798:
        /*006c*/ 	.word	0x00000000
        /*0070*/ 	.short	0x0000
        /*0072*/ 	.short	0x0000
        /*0074*/ 	.byte	0x00, 0xf5, 0x21, 0x00


	//----- nvinfo : EIATTR_SPARSE_MMA_MASK
	.align		4
.L_799:
        /*0078*/ 	.byte	0x03, 0x50
        /*007a*/ 	.short	0x0000


	//----- nvinfo : EIATTR_MAXREG_COUNT
	.align		4
        /*007c*/ 	.byte	0x03, 0x1b
        /*007e*/ 	.short	0x00ff


	//----- nvinfo : EIATTR_MERCURY_ISA_VERSION
	.align		4
        /*0080*/ 	.byte	0x03, 0x5f
        /*0082*/ 	.short	0x0101


	//----- nvinfo : EIATTR_VRC_CTA_INIT_COUNT
	.align		4
        /*0084*/ 	.byte	0x02, 0x4a
	.zero		1
	.zero		1


	//----- nvinfo : EIATTR_EXIT_INSTR_OFFSETS
	.align		4
        /*0088*/ 	.byte	0x04, 0x1c
        /*008a*/ 	.short	(.L_801 - .L_800)


	//   ....[0]....
.L_800:
        /*008c*/ 	.word	0x00000070


	//   ....[1]....
        /*0090*/ 	.word	0x00000190


	//   ....[2]....
        /*0094*/ 	.word	0x00000760


	//   ....[3]....
        /*0098*/ 	.word	0x00000a00


	//   ....[4]....
        /*009c*/ 	.word	0x00000ba0


	//   ....[5]....
        /*00a0*/ 	.word	0x00000cc0


	//----- nvinfo : EIATTR_CBANK_PARAM_SIZE
	.align		4
.L_801:
        /*00a4*/ 	.byte	0x03, 0x19
        /*00a6*/ 	.short	0x0030


	//----- nvinfo : EIATTR_PARAM_CBANK
	.align		4
        /*00a8*/ 	.byte	0x04, 0x0a
        /*00aa*/ 	.short	(.L_803 - .L_802)
	.align		4
.L_802:
        /*00ac*/ 	.word	index@(.nv.constant0._Z13updateBoundFBPdS_S_S_Ptii)
        /*00b0*/ 	.short	0x0380
        /*00b2*/ 	.short	0x0030


	//----- nvinfo : EIATTR_SW_WAR
	.align		4
.L_803:
        /*00b4*/ 	.byte	0x04, 0x36
        /*00b6*/ 	.short	(.L_805 - .L_804)
.L_804:
        /*00b8*/ 	.word	0x00000008
.L_805:


//--------------------- .nv.info._Z22updateBoundHamFBSharedPdS_S_S_Ptii --------------------------
	.section	.nv.info._Z22updateBoundHamFBSharedPdS_S_S_Ptii,"",@"SHT_CUDA_INFO"
	.sectionflags	@""
	.align	4


	//----- nvinfo : EIATTR_CUDA_API_VERSION
	.align		4
        /*0000*/ 	.byte	0x04, 0x37
        /*0002*/ 	.short	(.L_807 - .L_806)
.L_806:
        /*0004*/ 	.word	0x00000082


	//----- nvinfo : EIATTR_KPARAM_INFO
	.align		4
.L_807:
        /*0008*/ 	.byte	0x04, 0x17
        /*000a*/ 	.short	(.L_809 - .L_808)
.L_808:
        /*000c*/ 	.word	0x00000000
        /*0010*/ 	.short	0x0006
        /*0012*/ 	.short	0x002c
        /*0014*/ 	.byte	0x00, 0xf0, 0x11, 0x00


	//----- nvinfo : EIATTR_KPARAM_INFO
	.align		4
.L_809:
        /*0018*/ 	.byte	0x04, 0x17
        /*001a*/ 	.short	(.L_811 - .L_810)
.L_810:
        /*001c*/ 	.word	0x00000000
        /*0020*/ 	.short	0x0005
        /*0022*/ 	.short	0x0028
        /*0024*/ 	.byte	0x00, 0xf0, 0x11, 0x00


	//----- nvinfo : EIATTR_KPARAM_INFO
	.align		4
.L_811:
        /*0028*/ 	.byte	0x04, 0x17
        /*002a*/ 	.short	(.L_813 - .L_812)
.L_812:
        /*002c*/ 	.word	0x00000000
        /*0030*/ 	.short	0x0004
        /*0032*/ 	.short	0x0020
        /*0034*/ 	.byte	0x00, 0xf5, 0x21, 0x00


	//----- nvinfo : EIATTR_KPARAM_INFO
	.align		4
.L_813:
        /*0038*/ 	.byte	0x04, 0x17
        /*003a*/ 	.short	(.L_815 - .L_814)
.L_814:
        /*003c*/ 	.word	0x00000000
        /*0040*/ 	.short	0x0003
        /*0042*/ 	.short	0x0018
        /*0044*/ 	.byte	0x00, 0xf5, 0x21, 0x00


	//----- nvinfo : EIATTR_KPARAM_INFO
	.align		4
.L_815:
        /*0048*/ 	.byte	0x04, 0x17
        /*004a*/ 	.short	(.L_817 - .L_816)
.L_816:
        /*004c*/ 	.word	0x00000000
        /*0050*/ 	.short	0x0002
        /*0052*/ 	.short	0x0010
        /*0054*/ 	.byte	0x00, 0xf5, 0x21, 0x00


	//----- nvinfo : EIATTR_KPARAM_INFO
	.align		4
.L_817:
        /*0058*/ 	.byte	0x04, 0x17
        /*005a*/ 	.short	(.L_819 - .L_818)
.L_818:
        /*005c*/ 	.word	0x00000000
        /*0060*/ 	.short	0x0001
        /*0062*/ 	.short	0x0008
        /*0064*/ 	.byte	0x00, 0xf5, 0x21, 0x00


	//----- nvinfo : EIATTR_KPARAM_INFO
	.align		4
.L_819:
        /*0068*/ 	.byte	0x04, 0x17
        /*006a*/ 	.short	(.L_821 - .L_820)
.L_820:
        /*006c*/ 	.word	0x00000000
        /*0070*/ 	.short	0x0000
        /*0072*/ 	.short	0x0000
        /*0074*/ 	.byte	0x00, 0xf5, 0x21, 0x00


	//----- nvinfo : EIATTR_SPARSE_MMA_MASK
	.align		4
.L_821:
        /*0078*/ 	.byte	0x03, 0x50
        /*007a*/ 	.short	0x0000


	//----- nvinfo : EIATTR_MAXREG_COUNT
	.align		4
        /*007c*/ 	.byte	0x03, 0x1b
        /*007e*/ 	.short	0x00ff


	//----- nvinfo : EIATTR_NUM_BARRIERS
	.align		4
        /*0080*/ 	.byte	0x02, 0x4c
        /*0082*/ 	.byte	0x01
	.zero		1


	//----- nvinfo : EIATTR_MERCURY_ISA_VERSION
	.align		4
        /*0084*/ 	.byte	0x03, 0x5f
        /*0086*/ 	.short	0x0101


	//----- nvinfo : EIATTR_VRC_CTA_INIT_COUNT
	.align		4
        /*0088*/ 	.byte	0x02, 0x4a
	.zero		1
	.zero		1


	//----- nvinfo : EIATTR_EXIT_INSTR_OFFSETS
	.align		4
        /*008c*/ 	.byte	0x04, 0x1c
        /*008e*/ 	.short	(.L_823 - .L_822)


	//   ....[0]....
.L_822:
        /*0090*/ 	.word	0x00000120


	//   ....[1]....
        /*0094*/ 	.word	0x00000b50


	//----- nvinfo : EIATTR_CBANK_PARAM_SIZE
	.align		4
.L_823:
        /*0098*/ 	.byte	0x03, 0x19
        /*009a*/ 	.short	0x0030


	//----- nvinfo : EIATTR_PARAM_CBANK
	.align		4
        /*009c*/ 	.byte	0x04, 0x0a
        /*009e*/ 	.short	(.L_825 - .L_824)
	.align		4
.L_824:
        /*00a0*/ 	.word	index@(.nv.constant0._Z22updateBoundHamFBSharedPdS_S_S_Ptii)
        /*00a4*/ 	.short	0x0380
        /*00a6*/ 	.short	0x0030


	//----- nvinfo : EIATTR_SW_WAR
	.align		4
.L_825:
        /*00a8*/ 	.byte	0x04, 0x36
        /*00aa*/ 	.short	(.L_827 - .L_826)
.L_826:
        /*00ac*/ 	.word	0x00000008
.L_827:


//--------------------- .nv.info._Z20updateBoundHamSharedPdS_S_Ptii --------------------------
	.section	.nv.info._Z20updateBoundHamSharedPdS_S_Ptii,"",@"SHT_CUDA_INFO"
	.sectionflags	@""
	.align	4


	//----- nvinfo : EIATTR_CUDA_API_VERSION
	.align		4
        /*0000*/ 	.byte	0x04, 0x37
        /*0002*/ 	.short	(.L_829 - .L_828)
.L_828:
        /*0004*/ 	.word	0x00000082


	//----- nvinfo : EIATTR_KPARAM_INFO
	.align		4
.L_829:
        /*0008*/ 	.byte	0x04, 0x17
        /*000a*/ 	.short	(.L_831 - .L_830)
.L_830:
        /*000c*/ 	.word	0x00000000
        /*0010*/ 	.short	0x0005
        /*0012*/ 	.short	0x0024
        /*0014*/ 	.byte	0x00, 0xf0, 0x11, 0x00


	//----- nvinfo : EIATTR_KPARAM_INFO
	.align		4
.L_831:
        /*0018*/ 	.byte	0x04, 0x17
        /*001a*/ 	.short	(.L_833 - .L_832)
.L_832:
        /*001c*/ 	.word	0x00000000
        /*0020*/ 	.short	0x0004
        /*0022*/ 	.short	0x0020
        /*0024*/ 	.byte	0x00, 0xf0, 0x11, 0x00


	//----- nvinfo : EIATTR_KPARAM_INFO
	.align		4
.L_833:
        /*0028*/ 	.byte	0x04, 0x17
        /*002a*/ 	.short	(.L_835 - .L_834)
.L_834:
        /*002c*/ 	.word	0x00000000
        /*0030*/ 	.short	0x0003
        /*0032*/ 	.short	0x0018
        /*0034*/ 	.byte	0x00, 0xf5, 0x21, 0x00


	//----- nvinfo : EIATTR_KPARAM_INFO
	.align		4
.L_835:
        /*0038*/ 	.byte	0x04, 0x17
        /*003a*/ 	.short	(.L_837 - .L_836)
.L_836:
        /*003c*/ 	.word	0x00000000
        /*0040*/ 	.short	0x0002
        /*0042*/ 	.short	0x0010
        /*0044*/ 	.byte	0x00, 0xf5, 0x21, 0x00


	//----- nvinfo : EIATTR_KPARAM_INFO
	.align		4
.L_837:
        /*0048*/ 	.byte	0x04, 0x17
        /*004a*/ 	.short	(.L_839 - .L_838)
.L_838:
        /*004c*/ 	.word	0x00000000
        /*0050*/ 	.short	0x0001
        /*0052*/ 	.short	0x0008
        /*0054*/ 	.byte	0x00, 0xf5, 0x21, 0x00


	//----- nvinfo : EIATTR_KPARAM_INFO
	.align		4
.L_839:
        /*0058*/ 	.byte	0x04, 0x17
        /*005a*/ 	.short	(.L_841 - .L_840)
.L_840:
        /*005c*/ 	.word	0x00000000
        /*0060*/ 	.short	0x0000
        /*0062*/ 	.short	0x0000
        /*0064*/ 	.byte	0x00, 0xf5, 0x21, 0x00


	//----- nvinfo : EIATTR_SPARSE_MMA_MASK
	.align		4
.L_841:
        /*0068*/ 	.byte	0x03, 0x50
        /*006a*/ 	.short	0x0000


	//----- nvinfo : EIATTR_MAXREG_COUNT
	.align		4
        /*006c*/ 	.byte	0x03, 0x1b
        /*006e*/ 	.short	0x00ff


	//----- nvinfo : EIATTR_NUM_BARRIERS
	.align		4
        /*0070*/ 	.byte	0x02, 0x4c
        /*0072*/ 	.byte	0x01
	.zero		1


	//----- nvinfo : EIATTR_MERCURY_ISA_VERSION
	.align		4
        /*0074*/ 	.byte	0x03, 0x5f
        /*0076*/ 	.short	0x0101


	//----- nvinfo : EIATTR_VRC_CTA_INIT_COUNT
	.align		4
        /*0078*/ 	.byte	0x02, 0x4a
	.zero		1
	.zero		1


	//----- nvinfo : EIATTR_EXIT_INSTR_OFFSETS
	.align		4
        /*007c*/ 	.byte	0x04, 0x1c
        /*007e*/ 	.short	(.L_843 - .L_842)


	//   ....[0]....
.L_842:
        /*0080*/ 	.word	0x00000120


	//   ....[1]....
        /*0084*/ 	.word	0x00000b20


	//----- nvinfo : EIATTR_CBANK_PARAM_SIZE
	.align		4
.L_843:
        /*0088*/ 	.byte	0x03, 0x19
        /*008a*/ 	.short	0x0028


	//----- nvinfo : EIATTR_PARAM_CBANK
	.align		4
        /*008c*/ 	.byte	0x04, 0x0a
        /*008e*/ 	.short	(.L_845 - .L_844)
	.align		4
.L_844:
        /*0090*/ 	.word	index@(.nv.constant0._Z20updateBoundHamSharedPdS_S_Ptii)
        /*0094*/ 	.short	0x0380
        /*0096*/ 	.short	0x0028


	//----- nvinfo : EIATTR_SW_WAR
	.align		4
.L_845:
        /*0098*/ 	.byte	0x04, 0x36
        /*009a*/ 	.short	(.L_847 - .L_846)
.L_846:
        /*009c*/ 	.word	0x00000008
.L_847:


//--------------------- .nv.info._Z14updateBoundHamPdS_S_Ptii --------------------------
	.section	.nv.info._Z14updateBoundHamPdS_S_Ptii,"",@"SHT_CUDA_INFO"
	.sectionflags	@""
	.align	4


	//----- nvinfo : EIATTR_CUDA_API_VERSION
	.align		4
        /*0000*/ 	.byte	0x04, 0x37
        /*0002*/ 	.short	(.L_849 - .L_848)
.L_848:
        /*0004*/ 	.word	0x00000082


	//----- nvinfo : EIATTR_KPARAM_INFO
	.align		4
.L_849:
        /*0008*/ 	.byte	0x04, 0x17
        /*000a*/ 	.short	(.L_851 - .L_850)
.L_850:
        /*000c*/ 	.word	0x00000000
        /*0010*/ 	.short	0x0005
        /*0012*/ 	.short	0x0024
        /*0014*/ 	.byte	0x00, 0xf0, 0x11, 0x00


	//----- nvinfo : EIATTR_KPARAM_INFO
	.align		4
.L_851:
        /*0018*/ 	.byte	0x04, 0x17
        /*001a*/ 	.short	(.L_853 - .L_852)
.L_852:
        /*001c*/ 	.word	0x00000000
        /*0020*/ 	.short	0x0004
        /*0022*/ 	.short	0x0020
        /*0024*/ 	.byte	0x00, 0xf0, 0x11, 0x00


	//----- nvinfo : EIATTR_KPARAM_INFO
	.align		4
.L_853:
        /*0028*/ 	.byte	0x04, 0x17
        /*002a*/ 	.short	(.L_855 - .L_854)
.L_854:
        /*002c*/ 	.word	0x00000000
        /*0030*/ 	.short	0x0003
        /*0032*/ 	.short	0x0018
        /*0034*/ 	.byte	0x00, 0xf5, 0x21, 0x00


	//----- nvinfo : EIATTR_KPARAM_INFO
	.align		4
.L_855:
        /*0038*/ 	.byte	0x04, 0x17
        /*003a*/ 	.short	(.L_857 - .L_856)
.L_856:
        /*003c*/ 	.word	0x00000000
        /*0040*/ 	.short	0x0002
        /*0042*/ 	.short	0x0010
        /*0044*/ 	.byte	0x00, 0xf5, 0x21, 0x00


	//----- nvinfo : EIATTR_KPARAM_INFO
	.align		4
.L_857:
        /*0048*/ 	.byte	0x04, 0x17
        /*004a*/ 	.short	(.L_859 - .L_858)
.L_858:
        /*004c*/ 	.word	0x00000000
        /*0050*/ 	.short	0x0001
        /*0052*/ 	.short	0x0008
        /*0054*/ 	.byte	0x00, 0xf5, 0x21, 0x00


	//----- nvinfo : EIATTR_KPARAM_INFO
	.align		4
.L_859:
        /*0058*/ 	.byte	0x04, 0x17
        /*005a*/ 	.short	(.L_861 - .L_860)
.L_860:
        /*005c*/ 	.word	0x00000000
        /*0060*/ 	.short	0x0000
        /*0062*/ 	.short	0x0000
        /*0064*/ 	.byte	0x00, 0xf5, 0x21, 0x00


	//----- nvinfo : EIATTR_SPARSE_MMA_MASK
	.align		4
.L_861:
        /*0068*/ 	.byte	0x03, 0x50
        /*006a*/ 	.short	0x0000


	//----- nvinfo : EIATTR_MAXREG_COUNT
	.align		4
        /*006c*/ 	.byte	0x03, 0x1b
        /*006e*/ 	.short	0x00ff


	//----- nvinfo : EIATTR_MERCURY_ISA_VERSION
	.align		4
        /*0070*/ 	.byte	0x03, 0x5f
        /*0072*/ 	.short	0x0101


	//----- nvinfo : EIATTR_VRC_CTA_INIT_COUNT
	.align		4
        /*0074*/ 	.byte	0x02, 0x4a
	.zero		1
	.zero		1


	//----- nvinfo : EIATTR_EXIT_INSTR_OFFSETS
	.align		4
        /*0078*/ 	.byte	0x04, 0x1c
        /*007a*/ 	.short	(.L_863 - .L_862)


	//   ....[0]....
.L_862:
        /*007c*/ 	.word	0x00000070


	//   ....[1]....
        /*0080*/ 	.word	0x00000bc0


	//----- nvinfo : EIATTR_CBANK_PARAM_SIZE
	.align		4
.L_863:
        /*0084*/ 	.byte	0x03, 0x19
        /*0086*/ 	.short	0x0028


	//----- nvinfo : EIATTR_PARAM_CBANK
	.align		4
        /*0088*/ 	.byte	0x04, 0x0a
        /*008a*/ 	.short	(.L_865 - .L_864)
	.align		4
.L_864:
        /*008c*/ 	.word	index@(.nv.constant0._Z14updateBoundHamPdS_S_Ptii)
        /*0090*/ 	.short	0x0380
        /*0092*/ 	.short	0x0028


	//----- nvinfo : EIATTR_SW_WAR
	.align		4
.L_865:
        /*0094*/ 	.byte	0x04, 0x36
        /*0096*/ 	.short	(.L_867 - .L_866)
.L_866:
        /*0098*/ 	.word	0x00000008
.L_867:


//--------------------- .nv.info._Z19updateBoundFBSharedPdS_S_S_Ptii --------------------------
	.section	.nv.info._Z19updateBoundFBSharedPdS_S_S_Ptii,"",@"SHT_CUDA_INFO"
	.sectionflags	@""
	.align	4


	//----- nvinfo : EIATTR_CUDA_API_VERSION
	.align		4
        /*0000*/ 	.byte	0x04, 0x37
        /*0002*/ 	.short	(.L_869 - .L_868)
.L_868:
        /*0004*/ 	.word	0x00000082


	//----- nvinfo : EIATTR_KPARAM_INFO
	.align		4
.L_869:
        /*0008*/ 	.byte	0x04, 0x17
        /*000a*/ 	.short	(.L_871 - .L_870)
.L_870:
        /*000c*/ 	.word	0x00000000
        /*0010*/ 	.short	0x0006
        /*0012*/ 	.short	0x002c
        /*0014*/ 	.byte	0x00, 0xf0, 0x11, 0x00


	//----- nvinfo : EIATTR_KPARAM_INFO
	.align		4
.L_871:
        /*0018*/ 	.byte	0x04, 0x17
        /*001a*/ 	.short	(.L_873 - .L_872)
.L_872:
        /*001c*/ 	.word	0x00000000
        /*0020*/ 	.short	0x0005
        /*0022*/ 	.short	0x0028
        /*0024*/ 	.byte	0x00, 0xf0, 0x11, 0x00


	//----- nvinfo : EIATTR_KPARAM_INFO
	.align		4
.L_873:
        /*0028*/ 	.byte	0x04, 0x17
        /*002a*/ 	.short	(.L_875 - .L_874)
.L_874:
        /*002c*/ 	.word	0x00000000
        /*0030*/ 	.short	0x0004
        /*0032*/ 	.short	0x0020
        /*0034*/ 	.byte	0x00, 0xf5, 0x21, 0x00


	//----- nvinfo : EIATTR_KPARAM_INFO
	.align		4
.L_875:
        /*0038*/ 	.byte	0x04, 0x17
        /*003a*/ 	.short	(.L_877 - .L_876)
.L_876:
        /*003c*/ 	.word	0x00000000
        /*0040*/ 	.short	0x0003
        /*0042*/ 	.short	0x0018
        /*0044*/ 	.byte	0x00, 0xf5, 0x21, 0x00


	//----- nvinfo : EIATTR_KPARAM_INFO
	.align		4
.L_877:
        /*0048*/ 	.byte	0x04, 0x17
        /*004a*/ 	.short	(.L_879 - .L_878)
.L_878:
        /*004c*/ 	.word	0x00000000
        /*0050*/ 	.short	0x0002
        /*0052*/ 	.short	0x0010
        /*0054*/ 	.byte	0x00, 0xf5, 0x21, 0x00


	//----- nvinfo : EIATTR_KPARAM_INFO
	.align		4
.L_879:
        /*0058*/ 	.byte	0x04, 0x17
        /*005a*/ 	.short	(.L_881 - .L_880)
.L_880:
        /*005c*/ 	.word	0x00000000
        /*0060*/ 	.short	0x0001
        /*0062*/ 	.short	0x0008
        /*0064*/ 	.byte	0x00, 0xf5, 0x21, 0x00


	//----- nvinfo : EIATTR_KPARAM_INFO
	.align		4
.L_881:
        /*0068*/ 	.byte	0x04, 0x17
        /*006a*/ 	.short	(.L_883 - .L_882)
.L_882:
        /*006c*/ 	.word	0x00000000
        /*0070*/ 	.short	0x0000
        /*0072*/ 	.short	0x0000
        /*0074*/ 	.byte	0x00, 0xf5, 0x21, 0x00


	//----- nvinfo : EIATTR_SPARSE_MMA_MASK
	.align		4
.L_883:
        /*0078*/ 	.byte	0x03, 0x50
        /*007a*/ 	.short	0x0000


	//----- nvinfo : EIATTR_MAXREG_COUNT
	.align		4
        /*007c*/ 	.byte	0x03, 0x1b
        /*007e*/ 	.short	0x00ff


	//----- nvinfo : EIATTR_NUM_BARRIERS
	.align		4
        /*0080*/ 	.byte	0x02, 0x4c
        /*0082*/ 	.byte	0x01
	.zero		1


	//----- nvinfo : EIATTR_MERCURY_ISA_VERSION
	.align		4
        /*0084*/ 	.byte	0x03, 0x5f
        /*0086*/ 	.short	0x0101


	//----- nvinfo : EIATTR_VRC_CTA_INIT_COUNT
	.align		4
        /*0088*/ 	.byte	0x02, 0x4a
	.zero		1
	.zero		1


	//----- nvinfo : EIATTR_EXIT_INSTR_OFFSETS
	.align		4
        /*008c*/ 	.byte	0x04, 0x1c
        /*008e*/ 	.short	(.L_885 - .L_884)


	//   ....[0]....
.L_884:
        /*0090*/ 	.word	0x00000120


	//   ....[1]....
        /*0094*/ 	.word	0x00000250


	//   ....[2]....
        /*0098*/ 	.word	0x00000730


	//   ....[3]....
        /*009c*/ 	.word	0x00000990


	//   ....[4]....
        /*00a0*/ 	.word	0x00000b10


	//   ....[5]....
        /*00a4*/ 	.word	0x00000c00


	//----- nvinfo : EIATTR_CBANK_PARAM_SIZE
	.align		4
.L_885:
        /*00a8*/ 	.byte	0x03, 0x19
        /*00aa*/ 	.short	0x0030


	//----- nvinfo : EIATTR_PARAM_CBANK
	.align		4
        /*00ac*/ 	.byte	0x04, 0x0a
        /*00ae*/ 	.short	(.L_887 - .L_886)
	.align		4
.L_886:
        /*00b0*/ 	.word	index@(.nv.constant0._Z19updateBoundFBSharedPdS_S_S_Ptii)
        /*00b4*/ 	.short	0x0380
        /*00b6*/ 	.short	0x0030


	//----- nvinfo : EIATTR_SW_WAR
	.align		4
.L_887:
        /*00b8*/ 	.byte	0x04, 0x36
        /*00ba*/ 	.short	(.L_889 - .L_888)
.L_888:
        /*00bc*/ 	.word	0x00000008
.L_889:


//--------------------- .nv.info._Z17updateBoundSharedPdS_S_Ptii --------------------------
	.section	.nv.info._Z17updateBoundSharedPdS_S_Ptii,"",@"SHT_CUDA_INFO"
	.sectionflags	@""
	.align	4


	//----- nvinfo : EIATTR_CUDA_API_VERSION
	.align		4
        /*0000*/ 	.byte	0x04, 0x37
        /*0002*/ 	.short	(.L_891 - .L_890)
.L_890:
        /*0004*/ 	.word	0x00000082


	//----- nvinfo : EIATTR_KPARAM_INFO
	.align		4
.L_891:
        /*0008*/ 	.byte	0x04, 0x17
        /*000a*/ 	.short	(.L_893 - .L_892)
.L_892:
        /*000c*/ 	.word	0x00000000
        /*0010*/ 	.short	0x0005
        /*0012*/ 	.short	0x0024
        /*0014*/ 	.byte	0x00, 0xf0, 0x11, 0x00


	//----- nvinfo : EIATTR_KPARAM_INFO
	.align		4
.L_893:
        /*0018*/ 	.byte	0x04, 0x17
        /*001a*/ 	.short	(.L_895 - .L_894)
.L_894:
        /*001c*/ 	.word	0x00000000
        /*0020*/ 	.short	0x0004
        /*0022*/ 	.short	0x0020
        /*0024*/ 	.byte	0x00, 0xf0, 0x11, 0x00


	//----- nvinfo : EIATTR_KPARAM_INFO
	.align		4
.L_895:
        /*0028*/ 	.byte	0x04, 0x17
        /*002a*/ 	.short	(.L_897 - .L_896)
.L_896:
        /*002c*/ 	.word	0x00000000
        /*0030*/ 	.short	0x0003
        /*0032*/ 	.short	0x0018
        /*0034*/ 	.byte	0x00, 0xf5, 0x21, 0x00


	//----- nvinfo : EIATTR_KPARAM_INFO
	.align		4
.L_897:
        /*0038*/ 	.byte	0x04, 0x17
        /*003a*/ 	.short	(.L_899 - .L_898)
.L_898:
        /*003c*/ 	.word	0x00000000
        /*0040*/ 	.short	0x0002
        /*0042*/ 	.short	0x0010
        /*0044*/ 	.byte	0x00, 0xf5, 0x21, 0x00


	//----- nvinfo : EIATTR_KPARAM_INFO
	.align		4
.L_899:
        /*0048*/ 	.byte	0x04, 0x17
        /*004a*/ 	.short	(.L_901 - .L_900)
.L_900:
        /*004c*/ 	.word	0x00000000
        /*0050*/ 	.short	0x0001
        /*0052*/ 	.short	0x0008
        /*0054*/ 	.byte	0x00, 0xf5, 0x21, 0x00


	//----- nvinfo : EIATTR_KPARAM_INFO
	.align		4
.L_901:
        /*0058*/ 	.byte	0x04, 0x17
        /*005a*/ 	.short	(.L_903 - .L_902)
.L_902:
        /*005c*/ 	.word	0x00000000
        /*0060*/ 	.short	0x0000
        /*0062*/ 	.short	0x0000
        /*0064*/ 	.byte	0x00, 0xf5, 0x21, 0x00


	//----- nvinfo : EIATTR_SPARSE_MMA_MASK
	.align		4
.L_903:
        /*0068*/ 	.byte	0x03, 0x50
        /*006a*/ 	.short	0x0000


	//----- nvinfo : EIATTR_MAXREG_COUNT
	.align		4
        /*006c*/ 	.byte	0x03, 0x1b
        /*006e*/ 	.short	0x00ff


	//----- nvinfo : EIATTR_NUM_BARRIERS
	.align		4
        /*0070*/ 	.byte	0x02, 0x4c
        /*0072*/ 	.byte	0x01
	.zero		1


	//----- nvinfo : EIATTR_MERCURY_ISA_VERSION
	.align		4
        /*0074*/ 	.byte	0x03, 0x5f
        /*0076*/ 	.short	0x0101


	//----- nvinfo : EIATTR_VRC_CTA_INIT_COUNT
	.align		4
        /*0078*/ 	.byte	0x02, 0x4a
	.zero		1
	.zero		1


	//----- nvinfo : EIATTR_EXIT_INSTR_OFFSETS
	.align		4
        /*007c*/ 	.byte	0x04, 0x1c
        /*007e*/ 	.short	(.L_905 - .L_904)


	//   ....[0]....
.L_904:
        /*0080*/ 	.word	0x00000120


	//   ....[1]....
        /*0084*/ 	.word	0x00000220


	//   ....[2]....
        /*0088*/ 	.word	0x00000700


	//   ....[3]....
        /*008c*/ 	.word	0x00000960


	//   ....[4]....
        /*0090*/ 	.word	0x00000ae0


	//   ....[5]....
        /*0094*/ 	.word	0x00000bd0


	//----- nvinfo : EIATTR_CBANK_PARAM_SIZE
	.align		4
.L_905:
        /*0098*/ 	.byte	0x03, 0x19
        /*009a*/ 	.short	0x0028


	//----- nvinfo : EIATTR_PARAM_CBANK
	.align		4
        /*009c*/ 	.byte	0x04, 0x0a
        /*009e*/ 	.short	(.L_907 - .L_906)
	.align		4
.L_906:
        /*00a0*/ 	.word	index@(.nv.constant0._Z17updateBoundSharedPdS_S_Ptii)
        /*00a4*/ 	.short	0x0380
        /*00a6*/ 	.short	0x0028


	//----- nvinfo : EIATTR_SW_WAR
	.align		4
.L_907:
        /*00a8*/ 	.byte	0x04, 0x36
        /*00aa*/ 	.short	(.L_909 - .L_908)
.L_908:
        /*00ac*/ 	.word	0x00000008
.L_909:


//--------------------- .nv.info._Z11updateBoundPdS_S_Ptii --------------------------
	.section	.nv.info._Z11updateBoundPdS_S_Ptii,"",@"SHT_CUDA_INFO"
	.sectionflags	@""
	.align	4


	//----- nvinfo : EIATTR_CUDA_API_VERSION
	.align		4
        /*0000*/ 	.byte	0x04, 0x37
        /*0002*/ 	.short	(.L_911 - .L_910)
.L_910:
        /*0004*/ 	.word	0x00000082


	//----- nvinfo : EIATTR_KPARAM_INFO
	.align		4
.L_911:
        /*0008*/ 	.byte	0x04, 0x17
        /*000a*/ 	.short	(.L_913 - .L_912)
.L_912:
        /*000c*/ 	.word	0x00000000
        /*0010*/ 	.short	0x0005
        /*0012*/ 	.short	0x0024
        /*0014*/ 	.byte	0x00, 0xf0, 0x11, 0x00


	//----- nvinfo : EIATTR_KPARAM_INFO
	.align		4
.L_913:
        /*0018*/ 	.byte	0x04, 0x17
        /*001a*/ 	.short	(.L_915 - .L_914)
.L_914:
        /*001c*/ 	.word	0x00000000
        /*0020*/ 	.short	0x0004
        /*0022*/ 	.short	0x0020
        /*0024*/ 	.byte	0x00, 0xf0, 0x11, 0x00


	//----- nvinfo : EIATTR_KPARAM_INFO
	.align		4
.L_915:
        /*0028*/ 	.byte	0x04, 0x17
        /*002a*/ 	.short	(.L_917 - .L_916)
.L_916:
        /*002c*/ 	.word	0x00000000
        /*0030*/ 	.short	0x0003
        /*0032*/ 	.short	0x0018
        /*0034*/ 	.byte	0x00, 0xf5, 0x21, 0x00


	//----- nvinfo : EIATTR_KPARAM_INFO
	.align		4
.L_917:
        /*0038*/ 	.byte	0x04, 0x17
        /*003a*/ 	.short	(.L_919 - .L_918)
.L_918:
        /*003c*/ 	.word	0x00000000
        /*0040*/ 	.short	0x0002
        /*0042*/ 	.short	0x0010
        /*0044*/ 	.byte	0x00, 0xf5, 0x21, 0x00


	//----- nvinfo : EIATTR_KPARAM_INFO
	.align		4
.L_919:
        /*0048*/ 	.byte	0x04, 0x17
        /*004a*/ 	.short	(.L_921 - .L_920)
.L_920:
        /*004c*/ 	.word	0x00000000
        /*0050*/ 	.short	0x0001
        /*0052*/ 	.short	0x0008
        /*0054*/ 	.byte	0x00, 0xf5, 0x21, 0x00


	//----- nvinfo : EIATTR_KPARAM_INFO
	.align		4
.L_921:
        /*0058*/ 	.byte	0x04, 0x17
        /*005a*/ 	.short	(.L_923 - .L_922)
.L_922:
        /*005c*/ 	.word	0x00000000
        /*0060*/ 	.short	0x0000
        /*0062*/ 	.short	0x0000
        /*0064*/ 	.byte	0x00, 0xf5, 0x21, 0x00


	//----- nvinfo : EIATTR_SPARSE_MMA_MASK
	.align		4
.L_923:
        /*0068*/ 	.byte	0x03, 0x50
        /*006a*/ 	.short	0x0000


	//----- nvinfo : EIATTR_MAXREG_COUNT
	.align		4
        /*006c*/ 	.byte	0x03, 0x1b
        /*006e*/ 	.short	0x00ff


	//----- nvinfo : EIATTR_MERCURY_ISA_VERSION
	.align		4
        /*0070*/ 	.byte	0x03, 0x5f
        /*0072*/ 	.short	0x0101


	//----- nvinfo : EIATTR_VRC_CTA_INIT_COUNT
	.align		4
        /*0074*/ 	.byte	0x02, 0x4a
	.zero		1
	.zero		1


	//----- nvinfo : EIATTR_EXIT_INSTR_OFFSETS
	.align		4
        /*0078*/ 	.byte	0x04, 0x1c
        /*007a*/ 	.short	(.L_925 - .L_924)


	//   ....[0]....
.L_924:
        /*007c*/ 	.word	0x00000070


	//   ....[1]....
        /*0080*/ 	.word	0x00000160


	//   ....[2]....
        /*0084*/ 	.word	0x00000730


	//   ....[3]....
        /*0088*/ 	.word	0x000009d0


	//   ....[4]....
        /*008c*/ 	.word	0x00000b70


	//   ....[5]....
        /*0090*/ 	.word	0x00000c90


	//----- nvinfo : EIATTR_CBANK_PARAM_SIZE
	.align		4
.L_925:
        /*0094*/ 	.byte	0x03, 0x19
        /*0096*/ 	.short	0x0028


	//----- nvinfo : EIATTR_PARAM_CBANK
	.align		4
        /*0098*/ 	.byte	0x04, 0x0a
        /*009a*/ 	.short	(.L_927 - .L_926)
	.align		4
.L_926:
        /*009c*/ 	.word	index@(.nv.constant0._Z11updateBoundPdS_S_Ptii)
        /*00a0*/ 	.short	0x0380
        /*00a2*/ 	.short	0x0028


	//----- nvinfo : EIATTR_SW_WAR
	.align		4
.L_927:
        /*00a4*/ 	.byte	0x04, 0x36
        /*00a6*/ 	.short	(.L_929 - .L_928)
.L_928:
        /*00a8*/ 	.word	0x00000008
.L_929:


//--------------------- .nv.info._Z22elkanFBMoveAdditionHamPdS_S_ii --------------------------
	.section	.nv.info._Z22elkanFBMoveAdditionHamPdS_S_ii,"",@"SHT_CUDA_INFO"
	.sectionflags	@""
	.align	4


	//----- nvinfo : EIATTR_CUDA_API_VERSION
	.align		4
        /*0000*/ 	.byte	0x04, 0x37
        /*0002*/ 	.short	(.L_931 - .L_930)
.L_930:
        /*0004*/ 	.word	0x00000082


	//----- nvinfo : EIATTR_KPARAM_INFO
	.align		4
.L_931:
        /*0008*/ 	.byte	0x04, 0x17
        /*000a*/ 	.short	(.L_933 - .L_932)
.L_932:
        /*000c*/ 	.word	0x00000000
        /*0010*/ 	.short	0x0004
        /*0012*/ 	.short	0x001c
        /*0014*/ 	.byte	0x00, 0xf0, 0x11, 0x00


	//----- nvinfo : EIATTR_KPARAM_INFO
	.align		4
.L_933:
        /*0018*/ 	.byte	0x04, 0x17
        /*001a*/ 	.short	(.L_935 - .L_934)
.L_934:
        /*001c*/ 	.word	0x00000000
        /*0020*/ 	.short	0x0003
        /*0022*/ 	.short	0x0018
        /*0024*/ 	.byte	0x00, 0xf0, 0x11, 0x00


	//----- nvinfo : EIATTR_KPARAM_INFO
	.align		4
.L_935:
        /*0028*/ 	.byte	0x04, 0x17
        /*002a*/ 	.short	(.L_937 - .L_936)
.L_936:
        /*002c*/ 	.word	0x00000000
        /*0030*/ 	.short	0x0002
        /*0032*/ 	.short	0x0010
        /*0034*/ 	.byte	0x00, 0xf5, 0x21, 0x00


	//----- nvinfo : EIATTR_KPARAM_INFO
	.align		4
.L_937:
        /*0038*/ 	.byte	0x04, 0x17
        /*003a*/ 	.short	(.L_939 - .L_938)
.L_938:
        /*003c*/ 	.word	0x00000000
        /*0040*/ 	.short	0x0001
        /*0042*/ 	.short	0x0008
        /*0044*/ 	.byte	0x00, 0xf5, 0x21, 0x00


	//----- nvinfo : EIATTR_KPARAM_INFO
	.align		4
.L_939:
        /*0048*/ 	.byte	0x04, 0x17
        /*004a*/ 	.short	(.L_941 - .L_940)
.L_940:
        /*004c*/ 	.word	0x00000000
        /*0050*/ 	.short	0x0000
        /*0052*/ 	.short	0x0000
        /*0054*/ 	.byte	0x00, 0xf5, 0x21, 0x00


	//----- nvinfo : EIATTR_SPARSE_MMA_MASK
	.align		4
.L_941:
        /*0058*/ 	.byte	0x03, 0x50
        /*005a*/ 	.short	0x0000


	//----- nvinfo : EIATTR_MAXREG_COUNT
	.align		4
        /*005c*/ 	.byte	0x03, 0x1b
        /*005e*/ 	.short	0x00ff


	//----- nvinfo : EIATTR_MERCURY_ISA_VERSION
	.align		4
        /*0060*/ 	.byte	0x03, 0x5f
        /*0062*/ 	.short	0x0101


	//----- nvinfo : EIATTR_VRC_CTA_INIT_COUNT
	.align		4
        /*0064*/ 	.byte	0x02, 0x4a
	.zero		1
	.zero		1


	//----- nvinfo : EIATTR_EXIT_INSTR_OFFSETS
	.align		4
        /*0068*/ 	.byte	0x04, 0x1c
        /*006a*/ 	.short	(.L_943 - .L_942)


	//   ....[0]....
.L_942:
        /*006c*/ 	.word	0x00000070


	//   ....[1]....
        /*0070*/ 	.word	0x00000b70


	//----- nvinfo : EIATTR_CBANK_PARAM_SIZE
	.align		4
.L_943:
        /*0074*/ 	.byte	0x03, 0x19
        /*0076*/ 	.short	0x0020


	//----- nvinfo : EIATTR_PARAM_CBANK
	.align		4
        /*0078*/ 	.byte	0x04, 0x0a
        /*007a*/ 	.short	(.L_945 - .L_944)
	.align		4
.L_944:
        /*007c*/ 	.word	index@(.nv.constant0._Z22elkanFBMoveAdditionHamPdS_S_ii)
        /*0080*/ 	.short	0x0380
        /*0082*/ 	.short	0x0020


	//----- nvinfo : EIATTR_SW_WAR
	.align		4
.L_945:
        /*0084*/ 	.byte	0x04, 0x36
        /*0086*/ 	.short	(.L_947 - .L_946)
.L_946:
        /*0088*/ 	.word	0x00000008
.L_947:


//--------------------- .nv.info._Z11innerProdMOPdS_S_PKdiii --------------------------
	.section	.nv.info._Z11innerProdMOPdS_S_PKdiii,"",@"SHT_CUDA_INFO"
	.sectionflags	@""
	.align	4


	//----- nvinfo : EIATTR_CUDA_API_VERSION
	.align		4
        /*0000*/ 	.byte	0x04, 0x37
        /*0002*/ 	.short	(.L_949 - .L_948)
.L_948:
        /*0004*/ 	.word	0x00000082


	//----- nvinfo : EIATTR_KPARAM_INFO
	.align		4
.L_949:
        /*0008*/ 	.byte	0x04, 0x17
        /*000a*/ 	.short	(.L_951 - .L_950)
.L_950:
        /*000c*/ 	.word	0x00000000
        /*0010*/ 	.short	0x0006
        /*0012*/ 	.short	0x0028
        /*0014*/ 	.byte	0x00, 0xf0, 0x11, 0x00


	//----- nvinfo : EIATTR_KPARAM_INFO
	.align		4
.L_951:
        /*0018*/ 	.byte	0x04, 0x17
        /*001a*/ 	.short	(.L_953 - .L_952)
.L_952:
        /*001c*/ 	.word	0x00000000
        /*0020*/ 	.short	0x0005
        /*0022*/ 	.short	0x0024
        /*0024*/ 	.byte	0x00, 0xf0, 0x11, 0x00


	//----- nvinfo : EIATTR_KPARAM_INFO
	.align		4
.L_953:
        /*0028*/ 	.byte	0x04, 0x17
        /*002a*/ 	.short	(.L_955 - .L_954)
.L_954:
        /*002c*/ 	.word	0x00000000
        /*0030*/ 	.short	0x0004
        /*0032*/ 	.short	0x0020
        /*0034*/ 	.byte	0x00, 0xf0, 0x11, 0x00


	//----- nvinfo : EIATTR_KPARAM_INFO
	.align		4
.L_955:
        /*0038*/ 	.byte	0x04, 0x17
        /*003a*/ 	.short	(.L_957 - .L_956)
.L_956:
        /*003c*/ 	.word	0x00000000
        /*0040*/ 	.short	0x0003
        /*0042*/ 	.short	0x0018
        /*0044*/ 	.byte	0x00, 0xf5, 0x21, 0x00


	//----- nvinfo : EIATTR_KPARAM_INFO
	.align		4
.L_957:
        /*0048*/ 	.byte	0x04, 0x17
        /*004a*/ 	.short	(.L_959 - .L_958)
.L_958:
        /*004c*/ 	.word	0x00000000
        /*0050*/ 	.short	0x0002
        /*0052*/ 	.short	0x0010
        /*0054*/ 	.byte	0x00, 0xf5, 0x21, 0x00


	//----- nvinfo : EIATTR_KPARAM_INFO
	.align		4
.L_959:
        /*0058*/ 	.byte	0x04, 0x17
        /*005a*/ 	.short	(.L_961 - .L_960)
.L_960:
        /*005c*/ 	.word	0x00000000
        /*0060*/ 	.short	0x0001
        /*0062*/ 	.short	0x0008
        /*0064*/ 	.byte	0x00, 0xf5, 0x21, 0x00


	//----- nvinfo : EIATTR_KPARAM_INFO
	.align		4
.L_961:
        /*0068*/ 	.byte	0x04, 0x17
        /*006a*/ 	.short	(.L_963 - .L_962)
.L_962:
        /*006c*/ 	.word	0x00000000
        /*0070*/ 	.short	0x0000
        /*0072*/ 	.short	0x0000
        /*0074*/ 	.byte	0x00, 0xf5, 0x21, 0x00


	//----- nvinfo : EIATTR_SPARSE_MMA_MASK
	.align		4
.L_963:
        /*0078*/ 	.byte	0x03, 0x50
        /*007a*/ 	.short	0x0000


	//----- nvinfo : EIATTR_MAXREG_COUNT
	.align		4
        /*007c*/ 	.byte	0x03, 0x1b
        /*007e*/ 	.short	0x00ff


	//----- nvinfo : EIATTR_MERCURY_ISA_VERSION
	.align		4
        /*0080*/ 	.byte	0x03, 0x5f
        /*0082*/ 	.short	0x0101


	//----- nvinfo : EIATTR_VRC_CTA_INIT_COUNT
	.align		4
        /*0084*/ 	.byte	0x02, 0x4a
	.zero		1
	.zero		1


	//----- nvinfo : EIATTR_EXIT_INSTR_OFFSETS
	.align		4
        /*0088*/ 	.byte	0x04, 0x1c
        /*008a*/ 	.short	(.L_965 - .L_964)


	//   ....[0]....
.L_964:
        /*008c*/ 	.word	0x00000220


	//   ....[1]....
        /*0090*/ 	.word	0x00000cc0


	//----- nvinfo : EIATTR_CRS_STACK_SIZE
	.align		4
.L_965:
        /*0094*/ 	.byte	0x04, 0x1e
        /*0096*/ 	.short	(.L_967 - .L_966)
.L_966:
        /*0098*/ 	.word	0x00000000


	//----- nvinfo : EIATTR_CBANK_PARAM_SIZE
	.align		4
.L_967:
        /*009c*/ 	.byte	0x03, 0x19
        /*009e*/ 	.short	0x002c


	//----- nvinfo : EIATTR_PARAM_CBANK
	.align		4
        /*00a0*/ 	.byte	0x04, 0x0a
        /*00a2*/ 	.short	(.L_969 - .L_968)
	.align		4
.L_968:
        /*00a4*/ 	.word	index@(.nv.constant0._Z11innerProdMOPdS_S_PKdiii)
        /*00a8*/ 	.short	0x0380
        /*00aa*/ 	.short	0x002c


	//----- nvinfo : EIATTR_SW_WAR
	.align		4
.L_969:
        /*00ac*/ 	.byte	0x04, 0x36
        /*00ae*/ 	.short	(.L_971 - .L_970)
.L_970:
        /*00b0*/ 	.word	0x00000008
.L_971:


//--------------------- .nv.info._Z9innerProdPdS_PKdii --------------------------
	.section	.nv.info._Z9innerProdPdS_PKdii,"",@"SHT_CUDA_INFO"
	.sectionflags	@""
	.align	4


	//----- nvinfo : EIATTR_CUDA_API_VERSION
	.align		4
        /*0000*/ 	.byte	0x04, 0x37
        /*0002*/ 	.short	(.L_973 - .L_972)
.L_972:
        /*0004*/ 	.word	0x00000082


	//----- nvinfo : EIATTR_KPARAM_INFO
	.align		4
.L_973:
        /*0008*/ 	.byte	0x04, 0x17
        /*000a*/ 	.short	(.L_975 - .L_974)
.L_974:
        /*000c*/ 	.word	0x00000000
        /*0010*/ 	.short	0x0004
        /*0012*/ 	.short	0x001c
        /*0014*/ 	.byte	0x00, 0xf0, 0x11, 0x00


	//----- nvinfo : EIATTR_KPARAM_INFO
	.align		4
.L_975:
        /*0018*/ 	.byte	0x04, 0x17
        /*001a*/ 	.short	(.L_977 - .L_976)
.L_976:
        /*001c*/ 	.word	0x00000000
        /*0020*/ 	.short	0x0003
        /*0022*/ 	.short	0x0018
        /*0024*/ 	.byte	0x00, 0xf0, 0x11, 0x00


	//----- nvinfo : EIATTR_KPARAM_INFO
	.align		4
.L_977:
        /*0028*/ 	.byte	0x04, 0x17
        /*002a*/ 	.short	(.L_979 - .L_978)
.L_978:
        /*002c*/ 	.word	0x00000000
        /*0030*/ 	.short	0x0002
        /*0032*/ 	.short	0x0010
        /*0034*/ 	.byte	0x00, 0xf5, 0x21, 0x00


	//----- nvinfo : EIATTR_KPARAM_INFO
	.align		4
.L_979:
        /*0038*/ 	.byte	0x04, 0x17
        /*003a*/ 	.short	(.L_981 - .L_980)
.L_980:
        /*003c*/ 	.word	0x00000000
        /*0040*/ 	.short	0x0001
        /*0042*/ 	.short	0x0008
        /*0044*/ 	.byte	0x00, 0xf5, 0x21, 0x00


	//----- nvinfo : EIATTR_KPARAM_INFO
	.align		4
.L_981:
        /*0048*/ 	.byte	0x04, 0x17
        /*004a*/ 	.short	(.L_983 - .L_982)
.L_982:
        /*004c*/ 	.word	0x00000000
        /*0050*/ 	.short	0x0000
        /*0052*/ 	.short	0x0000
        /*0054*/ 	.byte	0x00, 0xf5, 0x21, 0x00


	//----- nvinfo : EIATTR_SPARSE_MMA_MASK
	.align		4
.L_983:
        /*0058*/ 	.byte	0x03, 0x50
        /*005a*/ 	.short	0x0000


	//----- nvinfo : EIATTR_MAXREG_COUNT
	.align		4
        /*005c*/ 	.byte	0x03, 0x1b
        /*005e*/ 	.short	0x00ff


	//----- nvinfo : EIATTR_MERCURY_ISA_VERSION
	.align		4
        /*0060*/ 	.byte	0x03, 0x5f
        /*0062*/ 	.short	0x0101


	//----- nvinfo : EIATTR_VRC_CTA_INIT_COUNT
	.align		4
        /*0064*/ 	.byte	0x02, 0x4a
	.zero		1
	.zero		1


	//----- nvinfo : EIATTR_EXIT_INSTR_OFFSETS
	.align		4
        /*0068*/ 	.byte	0x04, 0x1c
        /*006a*/ 	.short	(.L_985 - .L_984)


	//   ....[0]....
.L_984:
        /*006c*/ 	.word	0x00000220


	//   ....[1]....
        /*0070*/ 	.word	0x00000c40


	//----- nvinfo : EIATTR_CRS_STACK_SIZE
	.align		4
.L_985:
        /*0074*/ 	.byte	0x04, 0x1e
        /*0076*/ 	.short	(.L_987 - .L_986)
.L_986:
        /*0078*/ 	.word	0x00000000


	//----- nvinfo : EIATTR_CBANK_PARAM_SIZE
	.align		4
.L_987:
        /*007c*/ 	.byte	0x03, 0x19
        /*007e*/ 	.short	0x0020


	//----- nvinfo : EIATTR_PARAM_CBANK
	.align		4
        /*0080*/ 	.byte	0x04, 0x0a
        /*0082*/ 	.short	(.L_989 - .L_988)
	.align		4
.L_988:
        /*0084*/ 	.word	index@(.nv.constant0._Z9innerProdPdS_PKdii)
        /*0088*/ 	.short	0x0380
        /*008a*/ 	.short	0x0020


	//----- nvinfo : EIATTR_SW_WAR
	.align		4
.L_989:
        /*008c*/ 	.byte	0x04, 0x36
        /*008e*/ 	.short	(.L_991 - .L_990)
.L_990:
        /*0090*/ 	.word	0x00000008
.L_991:


//--------------------- .nv.info._Z13initArrDoublePddi --------------------------
	.section	.nv.info._Z13initArrDoublePddi,"",@"SHT_CUDA_INFO"
	.sectionflags	@""
	.align	4


	//----- nvinfo : EIATTR_CUDA_API_VERSION
	.align		4
        /*0000*/ 	.byte	0x04, 0x37
        /*0002*/ 	.short	(.L_993 - .L_992)
.L_992:
        /*0004*/ 	.word	0x00000082


	//----- nvinfo : EIATTR_KPARAM_INFO
	.align		4
.L_993:
        /*0008*/ 	.byte	0x04, 0x17
        /*000a*/ 	.short	(.L_995 - .L_994)
.L_994:
        /*000c*/ 	.word	0x00000000
        /*0010*/ 	.short	0x0002
        /*0012*/ 	.short	0x0010
        /*0014*/ 	.byte	0x00, 0xf0, 0x11, 0x00


	//----- nvinfo : EIATTR_KPARAM_INFO
	.align		4
.L_995:
        /*0018*/ 	.byte	0x04, 0x17
        /*001a*/ 	.short	(.L_997 - .L_996)
.L_996:
        /*001c*/ 	.word	0x00000000
        /*0020*/ 	.short	0x0001
        /*0022*/ 	.short	0x0008
        /*0024*/ 	.byte	0x00, 0xf0, 0x21, 0x00


	//----- nvinfo : EIATTR_KPARAM_INFO
	.align		4
.L_997:
        /*0028*/ 	.byte	0x04, 0x17
        /*002a*/ 	.short	(.L_999 - .L_998)
.L_998:
        /*002c*/ 	.word	0x00000000
        /*0030*/ 	.short	0x0000
        /*0032*/ 	.short	0x0000
        /*0034*/ 	.byte	0x00, 0xf5, 0x21, 0x00


	//----- nvinfo : EIATTR_SPARSE_MMA_MASK
	.align		4
.L_999:
        /*0038*/ 	.byte	0x03, 0x50
        /*003a*/ 	.short	0x0000


	//----- nvinfo : EIATTR_MAXREG_COUNT
	.align		4
        /*003c*/ 	.byte	0x03, 0x1b
        /*003e*/ 	.short	0x00ff


	//----- nvinfo : EIATTR_MERCURY_ISA_VERSION
	.align		4
        /*0040*/ 	.byte	0x03, 0x5f
        /*0042*/ 	.short	0x0101


	//----- nvinfo : EIATTR_VRC_CTA_INIT_COUNT
	.align		4
        /*0044*/ 	.byte	0x02, 0x4a
	.zero		1
	.zero		1


	//----- nvinfo : EIATTR_EXIT_INSTR_OFFSETS
	.align		4
        /*0048*/ 	.byte	0x04, 0x1c
        /*004a*/ 	.short	(.L_1001 - .L_1000)


	//   ....[0]....
.L_1000:
        /*004c*/ 	.word	0x00000070


	//   ....[1]....
        /*0050*/ 	.word	0x000000d0


	//----- nvinfo : EIATTR_CBANK_PARAM_SIZE
	.align		4
.L_1001:
        /*0054*/ 	.byte	0x03, 0x19
        /*0056*/ 	.short	0x0014


	//----- nvinfo : EIATTR_PARAM_CBANK
	.align		4
        /*0058*/ 	.byte	0x04, 0x0a
        /*005a*/ 	.short	(.L_1003 - .L_1002)
	.align		4
.L_1002:
        /*005c*/ 	.word	index@(.nv.constant0._Z13initArrDoublePddi)
        /*0060*/ 	.short	0x0380
        /*0062*/ 	.short	0x0014


	//----- nvinfo : EIATTR_SW_WAR
	.align		4
.L_1003:
        /*0064*/ 	.byte	0x04, 0x36
        /*0066*/ 	.short	(.L_1005 - .L_1004)
.L_1004:
        /*0068*/ 	.word	0x00000008
.L_1005:


//--------------------- .nv.info._Z9changeAssPdPtS0_PiS_iii --------------------------
	.section	.nv.info._Z9changeAssPdPtS0_PiS_iii,"",@"SHT_CUDA_INFO"
	.sectionflags	@""
	.align	4


	//----- nvinfo : EIATTR_CUDA_API_VERSION
	.align		4
        /*0000*/ 	.byte	0x04, 0x37
        /*0002*/ 	.short	(.L_1007 - .L_1006)
.L_1006:
        /*0004*/ 	.word	0x00000082


	//----- nvinfo : EIATTR_KPARAM_INFO
	.align		4
.L_1007:
        /*0008*/ 	.byte	0x04, 0x17
        /*000a*/ 	.short	(.L_1009 - .L_1008)
.L_1008:
        /*000c*/ 	.word	0x00000000
        /*0010*/ 	.short	0x0007
        /*0012*/ 	.short	0x0030
        /*0014*/ 	.byte	0x00, 0xf0, 0x11, 0x00


	//----- nvinfo : EIATTR_KPARAM_INFO
	.align		4
.L_1009:
        /*0018*/ 	.byte	0x04, 0x17
        /*001a*/ 	.short	(.L_1011 - .L_1010)
.L_1010:
        /*001c*/ 	.word	0x00000000
        /*0020*/ 	.short	0x0006
        /*0022*/ 	.short	0x002c
        /*0024*/ 	.byte	0x00, 0xf0, 0x11, 0x00


	//----- nvinfo : EIATTR_KPARAM_INFO
	.align		4
.L_1011:
        /*0028*/ 	.byte	0x04, 0x17
        /*002a*/ 	.short	(.L_1013 - .L_1012)
.L_1012:
        /*002c*/ 	.word	0x00000000
        /*0030*/ 	.short	0x0005
        /*0032*/ 	.short	0x0028
        /*0034*/ 	.byte	0x00, 0xf0, 0x11, 0x00


	//----- nvinfo : EIATTR_KPARAM_INFO
	.align		4
.L_1013:
        /*0038*/ 	.byte	0x04, 0x17
        /*003a*/ 	.short	(.L_1015 - .L_1014)
.L_1014:
        /*003c*/ 	.word	0x00000000
        /*0040*/ 	.short	0x0004
        /*0042*/ 	.short	0x0020
        /*0044*/ 	.byte	0x00, 0xf5, 0x21, 0x00


	//----- nvinfo : EIATTR_KPARAM_INFO
	.align		4
.L_1015:
        /*0048*/ 	.byte	0x04, 0x17
        /*004a*/ 	.short	(.L_1017 - .L_1016)
.L_1016:
        /*004c*/ 	.word	0x00000000
        /*0050*/ 	.short	0x0003
        /*0052*/ 	.short	0x0018
        /*0054*/ 	.byte	0x00, 0xf5, 0x21, 0x00


	//----- nvinfo : EIATTR_KPARAM_INFO
	.align		4
.L_1017:
        /*0058*/ 	.byte	0x04, 0x17
        /*005a*/ 	.short	(.L_1019 - .L_1018)
.L_1018:
        /*005c*/ 	.word	0x00000000
        /*0060*/ 	.short	0x0002
        /*0062*/ 	.short	0x0010
        /*0064*/ 	.byte	0x00, 0xf5, 0x21, 0x00


	//----- nvinfo : EIATTR_KPARAM_INFO
	.align		4
.L_1019:
        /*0068*/ 	.byte	0x04, 0x17
        /*006a*/ 	.short	(.L_1021 - .L_1020)
.L_1020:
        /*006c*/ 	.word	0x00000000
        /*0070*/ 	.short	0x0001
        /*0072*/ 	.short	0x0008
        /*0074*/ 	.byte	0x00, 0xf5, 0x21, 0x00


	//----- nvinfo : EIATTR_KPARAM_INFO
	.align		4
.L_1021:
        /*0078*/ 	.byte	0x04, 0x17
        /*007a*/ 	.short	(.L_1023 - .L_1022)
.L_1022:
        /*007c*/ 	.word	0x00000000
        /*0080*/ 	.short	0x0000
        /*0082*/ 	.short	0x0000
        /*0084*/ 	.byte	0x00, 0xf5, 0x21, 0x00


	//----- nvinfo : EIATTR_SPARSE_MMA_MASK
	.align		4
.L_1023:
        /*0088*/ 	.byte	0x03, 0x50
        /*008a*/ 	.short	0x0000


	//----- nvinfo : EIATTR_MAXREG_COUNT
	.align		4
        /*008c*/ 	.byte	0x03, 0x1b
        /*008e*/ 	.short	0x00ff


	//----- nvinfo : EIATTR_MERCURY_ISA_VERSION
	.align		4
        /*0090*/ 	.byte	0x03, 0x5f
        /*0092*/ 	.short	0x0101


	//----- nvinfo : EIATTR_VRC_CTA_INIT_COUNT
	.align		4
        /*0094*/ 	.byte	0x02, 0x4a
	.zero		1
	.zero		1


	//----- nvinfo : EIATTR_EXIT_INSTR_OFFSETS
	.align		4
        /*0098*/ 	.byte	0x04, 0x1c
        /*009a*/ 	.short	(.L_1025 - .L_1024)


	//   ....[0]....
.L_1024:
        /*009c*/ 	.word	0x00000090


	//   ....[1]....
        /*00a0*/ 	.word	0x00000140


	//   ....[2]....
        /*00a4*/ 	.word	0x00000730


	//   ....[3]....
        /*00a8*/ 	.word	0x00000a70


	//   ....[4]....
        /*00ac*/ 	.word	0x00000bb0


	//----- nvinfo : EIATTR_CRS_STACK_SIZE
	.align		4
.L_1025:
        /*00b0*/ 	.byte	0x04, 0x1e
        /*00b2*/ 	.short	(.L_1027 - .L_1026)
.L_1026:
        /*00b4*/ 	.word	0x00000000


	//----- nvinfo : EIATTR_CBANK_PARAM_SIZE
	.align		4
.L_1027:
        /*00b8*/ 	.byte	0x03, 0x19
        /*00ba*/ 	.short	0x0034


	//----- nvinfo : EIATTR_PARAM_CBANK
	.align		4
        /*00bc*/ 	.byte	0x04, 0x0a
        /*00be*/ 	.short	(.L_1029 - .L_1028)
	.align		4
.L_1028:
        /*00c0*/ 	.word	index@(.nv.constant0._Z9changeAssPdPtS0_PiS_iii)
        /*00c4*/ 	.short	0x0380
        /*00c6*/ 	.short	0x0034


	//----- nvinfo : EIATTR_SW_WAR
	.align		4
.L_1029:
        /*00c8*/ 	.byte	0x04, 0x36
        /*00ca*/ 	.short	(.L_1031 - .L_1030)
.L_1030:
        /*00cc*/ 	.word	0x00000008
.L_1031:


//--------------------- .nv.info._Z19elkanFBMoveAdditionPdS_S_iii --------------------------
	.section	.nv.info._Z19elkanFBMoveAdditionPdS_S_iii,"",@"SHT_CUDA_INFO"
	.sectionflags	@""
	.align	4


	//----- nvinfo : EIATTR_CUDA_API_VERSION
	.align		4
        /*0000*/ 	.byte	0x04, 0x37
        /*0002*/ 	.short	(.L_1033 - .L_1032)
.L_1032:
        /*0004*/ 	.word	0x00000082


	//----- nvinfo : EIATTR_KPARAM_INFO
	.align		4
.L_1033:
        /*0008*/ 	.byte	0x04, 0x17
        /*000a*/ 	.short	(.L_1035 - .L_1034)
.L_1034:
        /*000c*/ 	.word	0x00000000
        /*0010*/ 	.short	0x0005
        /*0012*/ 	.short	0x0020
        /*0014*/ 	.byte	0x00, 0xf0, 0x11, 0x00


	//----- nvinfo : EIATTR_KPARAM_INFO
	.align		4
.L_1035:
        /*0018*/ 	.byte	0x04, 0x17
        /*001a*/ 	.short	(.L_1037 - .L_1036)
.L_1036:
        /*001c*/ 	.word	0x00000000
        /*0020*/ 	.short	0x0004
        /*0022*/ 	.short	0x001c
        /*0024*/ 	.byte	0x00, 0xf0, 0x11, 0x00


	//----- nvinfo : EIATTR_KPARAM_INFO
	.align		4
.L_1037:
        /*0028*/ 	.byte	0x04, 0x17
        /*002a*/ 	.short	(.L_1039 - .L_1038)
.L_1038:
        /*002c*/ 	.word	0x00000000
        /*0030*/ 	.short	0x0003
        /*0032*/ 	.short	0x0018
        /*0034*/ 	.byte	0x00, 0xf0, 0x11, 0x00


	//----- nvinfo : EIATTR_KPARAM_INFO
	.align		4
.L_1039:
        /*0038*/ 	.byte	0x04, 0x17
        /*003a*/ 	.short	(.L_1041 - .L_1040)
.L_1040:
        /*003c*/ 	.word	0x00000000
        /*0040*/ 	.short	0x0002
        /*0042*/ 	.short	0x0010
        /*0044*/ 	.byte	0x00, 0xf5, 0x21, 0x00


	//----- nvinfo : EIATTR_KPARAM_INFO
	.align		4
.L_1041:
        /*0048*/ 	.byte	0x04, 0x17
        /*004a*/ 	.short	(.L_1043 - .L_1042)
.L_1042:
        /*004c*/ 	.word	0x00000000
        /*0050*/ 	.short	0x0001
        /*0052*/ 	.short	0x0008
        /*0054*/ 	.byte	0x00, 0xf5, 0x21, 0x00


	//----- nvinfo : EIATTR_KPARAM_INFO
	.align		4
.L_1043:
        /*0058*/ 	.byte	0x04, 0x17
        /*005a*/ 	.short	(.L_1045 - .L_1044)
.L_1044:
        /*005c*/ 	.word	0x00000000
        /*0060*/ 	.short	0x0000
        /*0062*/ 	.short	0x0000
        /*0064*/ 	.byte	0x00, 0xf5, 0x21, 0x00


	//----- nvinfo : EIATTR_SPARSE_MMA_MASK
	.align		4
.L_1045:
        /*0068*/ 	.byte	0x03, 0x50
        /*006a*/ 	.short	0x0000


	//----- nvinfo : EIATTR_MAXREG_COUNT
	.align		4
        /*006c*/ 	.byte	0x03, 0x1b
        /*006e*/ 	.short	0x00ff


	//----- nvinfo : EIATTR_MERCURY_ISA_VERSION
	.align		4
        /*0070*/ 	.byte	0x03, 0x5f
        /*0072*/ 	.short	0x0101


	//----- nvinfo : EIATTR_VRC_CTA_INIT_COUNT
	.align		4
        /*0074*/ 	.byte	0x02, 0x4a
	.zero		1
	.zero		1


	//----- nvinfo : EIATTR_EXIT_INSTR_OFFSETS
	.align		4
        /*0078*/ 	.byte	0x04, 0x1c
        /*007a*/ 	.short	(.L_1047 - .L_1046)


	//   ....[0]....
.L_1046:
        /*007c*/ 	.word	0x00000230


	//   ....[1]....
        /*0080*/ 	.word	0x00000c70


	//----- nvinfo : EIATTR_CRS_STACK_SIZE
	.align		4
.L_1047:
        /*0084*/ 	.byte	0x04, 0x1e
        /*0086*/ 	.short	(.L_1049 - .L_1048)
.L_1048:
        /*0088*/ 	.word	0x00000000


	//----- nvinfo : EIATTR_CBANK_PARAM_SIZE
	.align		4
.L_1049:
        /*008c*/ 	.byte	0x03, 0x19
        /*008e*/ 	.short	0x0024


	//----- nvinfo : EIATTR_PARAM_CBANK
	.align		4
        /*0090*/ 	.byte	0x04, 0x0a
        /*0092*/ 	.short	(.L_1051 - .L_1050)
	.align		4
.L_1050:
        /*0094*/ 	.word	index@(.nv.constant0._Z19elkanFBMoveAdditionPdS_S_iii)
        /*0098*/ 	.short	0x0380
        /*009a*/ 	.short	0x0024


	//----- nvinfo : EIATTR_SW_WAR
	.align		4
.L_1051:
        /*009c*/ 	.byte	0x04, 0x36
        /*009e*/ 	.short	(.L_1053 - .L_1052)
.L_1052:
        /*00a0*/ 	.word	0x00000008
.L_1053:


//--------------------- .nv.info._Z17elkanMoveCenterFBPdPiS_S_S_Pbiii --------------------------
	.section	.nv.info._Z17elkanMoveCenterFBPdPiS_S_S_Pbiii,"",@"SHT_CUDA_INFO"
	.sectionflags	@""
	.align	4


	//----- nvinfo : EIATTR_CUDA_API_VERSION
	.align		4
        /*0000*/ 	.byte	0x04, 0x37
        /*0002*/ 	.short	(.L_1055 - .L_1054)
.L_1054:
        /*0004*/ 	.word	0x00000082


	//----- nvinfo : EIATTR_KPARAM_INFO
	.align		4
.L_1055:
        /*0008*/ 	.byte	0x04, 0x17
        /*000a*/ 	.short	(.L_1057 - .L_1056)
.L_1056:
        /*000c*/ 	.word	0x00000000
        /*0010*/ 	.short	0x0008
        /*0012*/ 	.short	0x0038
        /*0014*/ 	.byte	0x00, 0xf0, 0x11, 0x00


	//----- nvinfo : EIATTR_KPARAM_INFO
	.align		4
.L_1057:
        /*0018*/ 	.byte	0x04, 0x17
        /*001a*/ 	.short	(.L_1059 - .L_1058)
.L_1058:
        /*001c*/ 	.word	0x00000000
        /*0020*/ 	.short	0x0007
        /*0022*/ 	.short	0x0034
        /*0024*/ 	.byte	0x00, 0xf0, 0x11, 0x00


	//----- nvinfo : EIATTR_KPARAM_INFO
	.align		4
.L_1059:
        /*0028*/ 	.byte	0x04, 0x17
        /*002a*/ 	.short	(.L_1061 - .L_1060)
.L_1060:
        /*002c*/ 	.word	0x00000000
        /*0030*/ 	.short	0x0006
        /*0032*/ 	.short	0x0030
        /*0034*/ 	.byte	0x00, 0xf0, 0x11, 0x00


	//----- nvinfo : EIATTR_KPARAM_INFO
	.align		4
.L_1061:
        /*0038*/ 	.byte	0x04, 0x17
        /*003a*/ 	.short	(.L_1063 - .L_1062)
.L_1062:
        /*003c*/ 	.word	0x00000000
        /*0040*/ 	.short	0x0005
        /*0042*/ 	.short	0x0028
        /*0044*/ 	.byte	0x00, 0xf5, 0x21, 0x00


	//----- nvinfo : EIATTR_KPARAM_INFO
	.align		4
.L_1063:
        /*0048*/ 	.byte	0x04, 0x17
        /*004a*/ 	.short	(.L_1065 - .L_1064)
.L_1064:
        /*004c*/ 	.word	0x00000000
        /*0050*/ 	.short	0x0004
        /*0052*/ 	.short	0x0020
        /*0054*/ 	.byte	0x00, 0xf5, 0x21, 0x00


	//----- nvinfo : EIATTR_KPARAM_INFO
	.align		4
.L_1065:
        /*0058*/ 	.byte	0x04, 0x17
        /*005a*/ 	.short	(.L_1067 - .L_1066)
.L_1066:
        /*005c*/ 	.word	0x00000000
        /*0060*/ 	.short	0x0003
        /*0062*/ 	.short	0x0018
        /*0064*/ 	.byte	0x00, 0xf5, 0x21, 0x00


	//----- nvinfo : EIATTR_KPARAM_INFO
	.align		4
.L_1067:
        /*0068*/ 	.byte	0x04, 0x17
        /*006a*/ 	.short	(.L_1069 - .L_1068)
.L_1068:
        /*006c*/ 	.word	0x00000000
        /*0070*/ 	.short	0x0002
        /*0072*/ 	.short	0x0010
        /*0074*/ 	.byte	0x00, 0xf5, 0x21, 0x00


	//----- nvinfo : EIATTR_KPARAM_INFO
	.align		4
.L_1069:
        /*0078*/ 	.byte	0x04, 0x17
        /*007a*/ 	.short	(.L_1071 - .L_1070)
.L_1070:
        /*007c*/ 	.word	0x00000000
        /*0080*/ 	.short	0x0001
        /*0082*/ 	.short	0x0008
        /*0084*/ 	.byte	0x00, 0xf5, 0x21, 0x00


	//----- nvinfo : EIATTR_KPARAM_INFO
	.align		4
.L_1071:
        /*0088*/ 	.byte	0x04, 0x17
        /*008a*/ 	.short	(.L_1073 - .L_1072)
.L_1072:
        /*008c*/ 	.word	0x00000000
        /*0090*/ 	.short	0x0000
        /*0092*/ 	.short	0x0000
        /*0094*/ 	.byte	0x00, 0xf5, 0x21, 0x00


	//----- nvinfo : EIATTR_SPARSE_MMA_MASK
	.align		4
.L_1073:
        /*0098*/ 	.byte	0x03, 0x50
        /*009a*/ 	.short	0x0000


	//----- nvinfo : EIATTR_MAXREG_COUNT
	.align		4
        /*009c*/ 	.byte	0x03, 0x1b
        /*009e*/ 	.short	0x00ff


	//----- nvinfo : EIATTR_MERCURY_ISA_VERSION
	.align		4
        /*00a0*/ 	.byte	0x03, 0x5f
        /*00a2*/ 	.short	0x0101


	//----- nvinfo : EIATTR_VRC_CTA_INIT_COUNT
	.align		4
        /*00a4*/ 	.byte	0x02, 0x4a
	.zero		1
	.zero		1


	//----- nvinfo : EIATTR_EXIT_INSTR_OFFSETS
	.align		4
        /*00a8*/ 	.byte	0x04, 0x1c
        /*00aa*/ 	.short	(.L_1075 - .L_1074)


	//   ....[0]....
.L_1074:
        /*00ac*/ 	.word	0x00000070


	//   ....[1]....
        /*00b0*/ 	.word	0x00002440


	//   ....[2]....
        /*00b4*/ 	.word	0x00002470


	//----- nvinfo : EIATTR_CRS_STACK_SIZE
	.align		4
.L_1075:
        /*00b8*/ 	.byte	0x04, 0x1e
        /*00ba*/ 	.short	(.L_1077 - .L_1076)
.L_1076:
        /*00bc*/ 	.word	0x00000000


	//----- nvinfo : EIATTR_CBANK_PARAM_SIZE
	.align		4
.L_1077:
        /*00c0*/ 	.byte	0x03, 0x19
        /*00c2*/ 	.short	0x003c


	//----- nvinfo : EIATTR_PARAM_CBANK
	.align		4
        /*00c4*/ 	.byte	0x04, 0x0a
        /*00c6*/ 	.short	(.L_1079 - .L_1078)
	.align		4
.L_1078:
        /*00c8*/ 	.word	index@(.nv.constant0._Z17elkanMoveCenterFBPdPiS_S_S_Pbiii)
        /*00cc*/ 	.short	0x0380
        /*00ce*/ 	.short	0x003c


	//----- nvinfo : EIATTR_SW_WAR
	.align		4
.L_1079:
        /*00d0*/ 	.byte	0x04, 0x36
        /*00d2*/ 	.short	(.L_1081 - .L_1080)
.L_1080:
        /*00d4*/ 	.word	0x00000008
.L_1081:


//--------------------- .nv.info._Z15elkanMoveCenterPdPiS_S_Pbiii --------------------------
	.section	.nv.info._Z15elkanMoveCenterPdPiS_S_Pbiii,"",@"SHT_CUDA_INFO"
	.sectionflags	@""
	.align	4


	//----- nvinfo : EIATTR_CUDA_API_VERSION
	.align		4
        /*0000*/ 	.byte	0x04, 0x37
        /*0002*/ 	.short	(.L_1083 - .L_1082)
.L_1082:
        /*0004*/ 	.word	0x00000082


	//----- nvinfo : EIATTR_KPARAM_INFO
	.align		4
.L_1083:
        /*0008*/ 	.byte	0x04, 0x17
        /*000a*/ 	.short	(.L_1085 - .L_1084)
.L_1084:
        /*000c*/ 	.word	0x00000000
        /*0010*/ 	.short	0x0007
        /*0012*/ 	.short	0x0030
        /*0014*/ 	.byte	0x00, 0xf0, 0x11, 0x00


	//----- nvinfo : EIATTR_KPARAM_INFO
	.align		4
.L_1085:
        /*0018*/ 	.byte	0x04, 0x17
        /*001a*/ 	.short	(.L_1087 - .L_1086)
.L_1086:
        /*001c*/ 	.word	0x00000000
        /*0020*/ 	.short	0x0006
        /*0022*/ 	.short	0x002c
        /*0024*/ 	.byte	0x00, 0xf0, 0x11, 0x00


	//----- nvinfo : EIATTR_KPARAM_INFO
	.align		4
.L_1087:
        /*0028*/ 	.byte	0x04, 0x17
        /*002a*/ 	.short	(.L_1089 - .L_1088)
.L_1088:
        /*002c*/ 	.word	0x00000000
        /*0030*/ 	.short	0x0005
        /*0032*/ 	.short	0x0028
        /*0034*/ 	.byte	0x00, 0xf0, 0x11, 0x00


	//----- nvinfo : EIATTR_KPARAM_INFO
	.align		4
.L_1089:
        /*0038*/ 	.byte	0x04, 0x17
        /*003a*/ 	.short	(.L_1091 - .L_1090)
.L_1090:
        /*003c*/ 	.word	0x00000000
        /*0040*/ 	.short	0x0004
        /*0042*/ 	.short	0x0020
        /*0044*/ 	.byte	0x00, 0xf5, 0x21, 0x00


	//----- nvinfo : EIATTR_KPARAM_INFO
	.align		4
.L_1091:
        /*0048*/ 	.byte	0x04, 0x17
        /*004a*/ 	.short	(.L_1093 - .L_1092)
.L_1092:
        /*004c*/ 	.word	0x00000000
        /*0050*/ 	.short	0x0003
        /*0052*/ 	.short	0x0018
        /*0054*/ 	.byte	0x00, 0xf5, 0x21, 0x00


	//----- nvinfo : EIATTR_KPARAM_INFO
	.align		4
.L_1093:
        /*0058*/ 	.byte	0x04, 0x17
        /*005a*/ 	.short	(.L_1095 - .L_1094)
.L_1094:
        /*005c*/ 	.word	0x00000000
        /*0060*/ 	.short	0x0002
        /*0062*/ 	.short	0x0010
        /*0064*/ 	.byte	0x00, 0xf5, 0x21, 0x00


	//----- nvinfo : EIATTR_KPARAM_INFO
	.align		4
.L_1095:
        /*0068*/ 	.byte	0x04, 0x17
        /*006a*/ 	.short	(.L_1097 - .L_1096)
.L_1096:
        /*006c*/ 	.word	0x00000000
        /*0070*/ 	.short	0x0001
        /*0072*/ 	.short	0x0008
        /*0074*/ 	.byte	0x00, 0xf5, 0x21, 0x00


	//----- nvinfo : EIATTR_KPARAM_INFO
	.align		4
.L_1097:
        /*0078*/ 	.byte	0x04, 0x17
        /*007a*/ 	.short	(.L_1099 - .L_1098)
.L_1098:
        /*007c*/ 	.word	0x00000000
        /*0080*/ 	.short	0x0000
        /*0082*/ 	.short	0x0000
        /*0084*/ 	.byte	0x00, 0xf5, 0x21, 0x00


	//----- nvinfo : EIATTR_SPARSE_MMA_MASK
	.align		4
.L_1099:
        /*0088*/ 	.byte	0x03, 0x50
        /*008a*/ 	.short	0x0000


	//----- nvinfo : EIATTR_MAXREG_COUNT
	.align		4
        /*008c*/ 	.byte	0x03, 0x1b
        /*008e*/ 	.short	0x00ff


	//----- nvinfo : EIATTR_MERCURY_ISA_VERSION
	.align		4
        /*0090*/ 	.byte	0x03, 0x5f
        /*0092*/ 	.short	0x0101


	//----- nvinfo : EIATTR_VRC_CTA_INIT_COUNT
	.align		4
        /*0094*/ 	.byte	0x02, 0x4a
	.zero		1
	.zero		1


	//----- nvinfo : EIATTR_EXIT_INSTR_OFFSETS
	.align		4
        /*0098*/ 	.byte	0x04, 0x1c
        /*009a*/ 	.short	(.L_1101 - .L_1100)


	//   ....[0]....
.L_1100:
        /*009c*/ 	.word	0x00000070


	//   ....[1]....
        /*00a0*/ 	.word	0x00002220


	//   ....[2]....
        /*00a4*/ 	.word	0x00002250


	//----- nvinfo : EIATTR_CRS_STACK_SIZE
	.align		4
.L_1101:
        /*00a8*/ 	.byte	0x04, 0x1e
        /*00aa*/ 	.short	(.L_1103 - .L_1102)
.L_1102:
        /*00ac*/ 	.word	0x00000000


	//----- nvinfo : EIATTR_CBANK_PARAM_SIZE
	.align		4
.L_1103:
        /*00b0*/ 	.byte	0x03, 0x19
        /*00b2*/ 	.short	0x0034


	//----- nvinfo : EIATTR_PARAM_CBANK
	.align		4
        /*00b4*/ 	.byte	0x04, 0x0a
        /*00b6*/ 	.short	(.L_1105 - .L_1104)
	.align		4
.L_1104:
        /*00b8*/ 	.word	index@(.nv.constant0._Z15elkanMoveCenterPdPiS_S_Pbiii)
        /*00bc*/ 	.short	0x0380
        /*00be*/ 	.short	0x0034


	//----- nvinfo : EIATTR_SW_WAR
	.align		4
.L_1105:
        /*00c0*/ 	.byte	0x04, 0x36
        /*00c2*/ 	.short	(.L_1107 - .L_1106)
.L_1106:
        /*00c4*/ 	.word	0x00000008
.L_1107:


//--------------------- .nv.info._Z9addKernelPiPKiS1_ --------------------------
	.section	.nv.info._Z9addKernelPiPKiS1_,"",@"SHT_CUDA_INFO"
	.sectionflags	@""
	.align	4


	//----- nvinfo : EIATTR_CUDA_API_VERSION
	.align		4
        /*0000*/ 	.byte	0x04, 0x37
        /*0002*/ 	.short	(.L_1109 - .L_1108)
.L_1108:
        /*0004*/ 	.word	0x00000082


	//----- nvinfo : EIATTR_KPARAM_INFO
	.align		4
.L_1109:
        /*0008*/ 	.byte	0x04, 0x17
        /*000a*/ 	.short	(.L_1111 - .L_1110)
.L_1110:
        /*000c*/ 	.word	0x00000000
        /*0010*/ 	.short	0x0002
        /*0012*/ 	.short	0x0010
        /*0014*/ 	.byte	0x00, 0xf5, 0x21, 0x00


	//----- nvinfo : EIATTR_KPARAM_INFO
	.align		4
.L_1111:
        /*0018*/ 	.byte	0x04, 0x17
        /*001a*/ 	.short	(.L_1113 - .L_1112)
.L_1112:
        /*001c*/ 	.word	0x00000000
        /*0020*/ 	.short	0x0001
        /*0022*/ 	.short	0x0008
        /*0024*/ 	.byte	0x00, 0xf5, 0x21, 0x00


	//----- nvinfo : EIATTR_KPARAM_INFO
	.align		4
.L_1113:
        /*0028*/ 	.byte	0x04, 0x17
        /*002a*/ 	.short	(.L_1115 - .L_1114)
.L_1114:
        /*002c*/ 	.word	0x00000000
        /*0030*/ 	.short	0x0000
        /*0032*/ 	.short	0x0000
        /*0034*/ 	.byte	0x00, 0xf5, 0x21, 0x00


	//----- nvinfo : EIATTR_SPARSE_MMA_MASK
	.align		4
.L_1115:
        /*0038*/ 	.byte	0x03, 0x50
        /*003a*/ 	.short	0x0000


	//----- nvinfo : EIATTR_MAXREG_COUNT
	.align		4
        /*003c*/ 	.byte	0x03, 0x1b
        /*003e*/ 	.short	0x00ff


	//----- nvinfo : EIATTR_MERCURY_ISA_VERSION
	.align		4
        /*0040*/ 	.byte	0x03, 0x5f
        /*0042*/ 	.short	0x0101


	//----- nvinfo : EIATTR_VRC_CTA_INIT_COUNT
	.align		4
        /*0044*/ 	.byte	0x02, 0x4a
	.zero		1
	.zero		1


	//----- nvinfo : EIATTR_EXIT_INSTR_OFFSETS
	.align		4
        /*0048*/ 	.byte	0x04, 0x1c
        /*004a*/ 	.short	(.L_1117 - .L_1116)


	//   ....[0]....
.L_1116:
        /*004c*/ 	.word	0x000000d0


	//----- nvinfo : EIATTR_CBANK_PARAM_SIZE
	.align		4
.L_1117:
        /*0050*/ 	.byte	0x03, 0x19
        /*0052*/ 	.short	0x0018


	//----- nvinfo : EIATTR_PARAM_CBANK
	.align		4
        /*0054*/ 	.byte	0x04, 0x0a
        /*0056*/ 	.short	(.L_1119 - .L_1118)
	.align		4
.L_1118:
        /*0058*/ 	.word	index@(.nv.constant0._Z9addKernelPiPKiS1_)
        /*005c*/ 	.short	0x0380
        /*005e*/ 	.short	0x0018


	//----- nvinfo : EIATTR_SW_WAR
	.align		4
.L_1119:
        /*0060*/ 	.byte	0x04, 0x36
        /*0062*/ 	.short	(.L_1121 - .L_1120)
.L_1120:
        /*0064*/ 	.word	0x00000008
.L_1121:


//--------------------- .nv.callgraph             --------------------------
	.section	.nv.callgraph,"",@"SHT_CUDA_CALLGRAPH"
	.align	4
	.sectionentsize	8
	.align		4
        /*0000*/ 	.word	0x00000000
	.align		4
        /*0004*/ 	.word	0xffffffff
	.align		4
        /*0008*/ 	.word	0x00000000
	.align		4
        /*000c*/ 	.word	0xfffffffe
	.align		4
        /*0010*/ 	.word	0x00000000
	.align		4
        /*0014*/ 	.word	0xfffffffd
	.align		4
        /*0018*/ 	.word	0x00000000
	.align		4
        /*001c*/ 	.word	0xfffffffc


//--------------------- .text._Z13elkanFunFBHamPdS_PtS_S_S_S_S_S_iiiS0_Py --------------------------
	.section	.text._Z13elkanFunFBHamPdS_PtS_S_S_S_S_S_iiiS0_Py,"ax",@progbits
	.align	128
.text._Z13elkanFunFBHamPdS_PtS_S_S_S_S_S_iiiS0_Py:
        .type           _Z13elkanFunFBHamPdS_PtS_S_S_S_S_S_iiiS0_Py,@function
        .size           _Z13elkanFunFBHamPdS_PtS_S_S_S_S_S_iiiS0_Py,(.L_x_500 - _Z13elkanFunFBHamPdS_PtS_S_S_S_S_S_iiiS0_Py)
        .other          _Z13elkanFunFBHamPdS_PtS_S_S_S_S_S_iiiS0_Py,@"STO_CUDA_ENTRY STV_DEFAULT"
_Z13elkanFunFBHamPdS_PtS_S_S_S_S_S_iiiS0_Py:
[----:B------:R-:W-:Y:S01]  /*0000*/  LDC R1, c[0x0][0x37c] ;  /* 0x0000df00ff017b82 */ /* 0x000fe20000000800 */
[----:B------:R-:W0:Y:S07]  /*0010*/  S2R R3, SR_TID.X ;  /* 0x0000000000037919 */ /* 0x000e2e0000002100 */
[----:B------:R-:W0:Y:S01]  /*0020*/  S2UR UR4, SR_CTAID.X ;  /* 0x00000000000479c3 */ /* 0x000e220000002500 */
[----:B------:R-:W1:Y:S07]  /*0030*/  LDCU UR5, c[0x0][0x3d0] ;  /* 0x00007a00ff0577ac */ /* 0x000e6e0008000800 */
[----:B------:R-:W0:Y:S02]  /*0040*/  LDC R0, c[0x0][0x360] ;  /* 0x0000d800ff007b82 */ /* 0x000e240000000800 */
[----:B0-----:R-:W-:-:S05]  /*0050*/  IMAD R0, R0, UR4, R3 ;  /* 0x0000000400007c24 */ /* 0x001fca000f8e0203 */
[----:B-1----:R-:W-:-:S13]  /*0060*/  ISETP.GE.AND P0, PT, R0, UR5, PT ;  /* 0x0000000500007c0c */ /* 0x002fda000bf06270 */
[----:B------:R-:W-:Y:S05]  /*0070*/  @P0 EXIT ;  /* 0x000000000000094d */ /* 0x000fea0003800000 */
[----:B------:R-:W0:Y:S01]  /*0080*/  LDC.64 R4, c[0x0][0x390] ;  /* 0x0000e400ff047b82 */ /* 0x000e220000000a00 */
[----:B------:R-:W1:Y:S07]  /*0090*/  LDCU.64 UR8, c[0x0][0x358] ;  /* 0x00006b00ff0877ac */ /* 0x000e6e0008000a00 */
[----:B------:R-:W2:Y:S08]  /*00a0*/  LDC.64 R10, c[0x0][0x3d8] ;  /* 0x0000f600ff0a7b82 */ /* 0x000eb00000000a00 */
[----:B------:R-:W3:Y:S01]  /*00b0*/  LDC.64 R6, c[0x0][0x3a8] ;  /* 0x0000ea00ff067b82 */ /* 0x000ee20000000a00 */
[----:B0-----:R-:W-:-:S07]  /*00c0*/  IMAD.WIDE R4, R0, 0x2, R4 ;  /* 0x0000000200047825 */ /* 0x001fce00078e0204 */
[----:B------:R-:W0:Y:S01]  /*00d0*/  LDC.64 R8, c[0x0][0x3a0] ;  /* 0x0000e800ff087b82 */ /* 0x000e220000000a00 */
[----:B-1----:R-:W3:Y:S01]  /*00e0*/  LDG.E.U16 R15, desc[UR8][R4.64] ;  /* 0x00000008040f7981 */ /* 0x002ee2000c1e1500 */
[----:B--2---:R-:W-:-:S04]  /*00f0*/  IMAD.WIDE R10, R0, 0x2, R10 ;  /* 0x00000002000a7825 */ /* 0x004fc800078e020a */
[----:B0-----:R-:W-:-:S04]  /*0100*/  IMAD.WIDE R8, R0, 0x8, R8 ;  /* 0x0000000800087825 */ /* 0x001fc800078e0208 */
[----:B---3--:R-:W-:Y:S01]  /*0110*/  IMAD.WIDE.U32 R6, R15, 0x8, R6 ;  /* 0x000000080f067825 */ /* 0x008fe200078e0006 */
[----:B------:R0:W-:Y:S04]  /*0120*/  STG.E.U16 desc[UR8][R10.64], R15 ;  /* 0x0000000f0a007986 */ /* 0x0001e8000c101508 */
[----:B------:R-:W2:Y:S04]  /*0130*/  LDG.E.64 R2, desc[UR8][R8.64] ;  /* 0x0000000808027981 */ /* 0x000ea8000c1e1b00 */
[----:B------:R-:W2:Y:S02]  /*0140*/  LDG.E.64 R6, desc[UR8][R6.64] ;  /* 0x0000000806067981 */ /* 0x000ea4000c1e1b00 */
[----:B--2---:R-:W-:-:S14]  /*0150*/  DSETP.GT.AND P0, PT, R2, R6, PT ;  /* 0x000000060200722a */ /* 0x004fdc0003f04000 */
[----:B0-----:R-:W-:Y:S05]  /*0160*/  @!P0 EXIT ;  /* 0x000000000000894d */ /* 0x001fea0003800000 */
[----:B------:R-:W0:Y:S02]  /*0170*/  LDC.64 R6, c[0x0][0x398] ;  /* 0x0000e600ff067b82 */ /* 0x000e240000000a00 */
[----:B0-----:R-:W-:-:S05]  /*0180*/  IMAD.WIDE R6, R0, 0x8, R6 ;  /* 0x0000000800067825 */ /* 0x001fca00078e0206 */
[----:B------:R-:W2:Y:S02]  /*0190*/  LDG.E.64 R4, desc[UR8][R6.64] ;  /* 0x0000000806047981 */ /* 0x000ea4000c1e1b00 */
[----:B--2---:R-:W-:-:S14]  /*01a0*/  DSETP.GE.AND P0, PT, R2, R4, PT ;  /* 0x000000040200722a */ /* 0x004fdc0003f06000 */
[----:B------:R-:W-:Y:S05]  /*01b0*/  @!P0 EXIT ;  /* 0x000000000000894d */ /* 0x000fea0003800000 */
[----:B------:R-:W0:Y:S01]  /*01c0*/  LDC.64 R12, c[0x0][0x3c0] ;  /* 0x0000f000ff0c7b82 */ /* 0x000e220000000a00 */
[----:B------:R-:W1:Y:S02]  /*01d0*/  LDCU.64 UR4, c[0x0][0x3b8] ;  /* 0x00007700ff0477ac */ /* 0x000e640008000a00 */
[----:B-1----:R-:W-:Y:S01]  /*01e0*/  LEA R14, P0, R15, UR4, 0x3 ;  /* 0x000000040f0e7c11 */ /* 0x002fe2000f8018ff */
[----:B0-----:R-:W-:-:S04]  /*01f0*/  IMAD.WIDE R12, R0, 0x8, R12 ;  /* 0x00000008000c7825 */ /* 0x001fc800078e020c */
[----:B------:R-:W-:Y:S02]  /*0200*/  IMAD.X R15, RZ, RZ, UR5, P0 ;  /* 0x00000005ff0f7e24 */ /* 0x000fe400080e06ff */
[----:B------:R-:W2:Y:S04]  /*0210*/  LDG.E.64 R12, desc[UR8][R12.64] ;  /* 0x000000080c0c7981 */ /* 0x000ea8000c1e1b00 */
[----:B------:R-:W2:Y:S02]  /*0220*/  LDG.E.64 R4, desc[UR8][R14.64] ;  /* 0x000000080e047981 */ /* 0x000ea4000c1e1b00 */
[----:B--2---:R-:W-:-:S08]  /*0230*/  DADD R4, R4, -R12 ;  /* 0x0000000004047229 */ /* 0x004fd0000000080c */
[----:B------:R-:W-:-:S14]  /*0240*/  DSETP.GE.AND P0, PT, R2, R4, PT ;  /* 0x000000040200722a */ /* 0x000fdc0003f06000 */
[----:B------:R-:W-:Y:S05]  /*0250*/  @!P0 EXIT ;  /* 0x000000000000894d */ /* 0x000fea0003800000 */
[----:B------:R-:W0:Y:S01]  /*0260*/  LDCU UR4, c[0x0][0x3c8] ;  /* 0x00007900ff0477ac */ /* 0x000e220008000800 */
[----:B------:R-:W-:Y:S01]  /*0270*/  IMAD.MOV.U32 R24, RZ, RZ, 0x0 ;  /* 0x00000000ff187424 */ /* 0x000fe200078e00ff */
[----:B------:R-:W-:Y:S01]  /*0280*/  MOV R4, 0x0 ;  /* 0x0000000000047802 */ /* 0x000fe20000000f00 */
[----:B------:R-:W-:Y:S02]  /*0290*/  IMAD.MOV.U32 R25, RZ, RZ, 0x7ff00000 ;  /* 0x7ff00000ff197424 */ /* 0x000fe400078e00ff */
[----:B------:R-:W-:Y:S01]  /*02a0*/  IMAD.MOV.U32 R5, RZ, RZ, 0x7ff00000 ;  /* 0x7ff00000ff057424 */ /* 0x000fe200078e00ff */
[----:B0-----:R-:W-:-:S09]  /*02b0*/  UISETP.GE.AND UP0, UPT, UR4, 0x1, UPT ;  /* 0x000000010400788c */ /* 0x001fd2000bf06270 */
[----:B------:R-:W-:Y:S05]  /*02c0*/  BRA.U !UP0, `(.L_x_0) ;  /* 0x0000001108307547 */ /* 0x000fea000b800000 */
[----:B------:R-:W0:Y:S02]  /*02d0*/  LDC R3, c[0x0][0x3cc] ;  /* 0x0000f300ff037b82 */ /* 0x000e240000000800 */
[----:B0-----:R-:W-:-:S13]  /*02e0*/  ISETP.GE.AND P0, PT, R3, 0x1, PT ;  /* 0x000000010300780c */ /* 0x001fda0003f06270 */
[----:B------:R-:W-:Y:S05]  /*02f0*/  @!P0 BRA `(.L_x_1) ;  /* 0x0000000800c48947 */ /* 0x000fea0003800000 */
[----:B------:R-:W0:Y:S01]  /*0300*/  LDCU.64 UR6, c[0x0][0x380] ;  /* 0x00007000ff0677ac */ /* 0x000e220008000a00 */
[----:B------:R-:W-:Y:S01]  /*0310*/  IMAD R0, R0, R3, RZ ;  /* 0x0000000300007224 */ /* 0x000fe200078e02ff */
[C---:B------:R-:W-:Y:S01]  /*0320*/  LOP3.LUT R2, R3.reuse, 0x3, RZ, 0xc0, !PT ;  /* 0x0000000303027812 */ /* 0x040fe200078ec0ff */
[----:B------:R-:W-:Y:S01]  /*0330*/  IMAD.MOV.U32 R27, RZ, RZ, RZ ;  /* 0x000000ffff1b7224 */ /* 0x000fe200078e00ff */
[----:B------:R-:W-:Y:S01]  /*0340*/  LOP3.LUT R3, R3, 0x7ffffff8, RZ, 0xc0, !PT ;  /* 0x7ffffff803037812 */ /* 0x000fe200078ec0ff */
[----:B------:R-:W-:Y:S01]  /*0350*/  IMAD.MOV.U32 R4, RZ, RZ, 0x0 ;  /* 0x00000000ff047424 */ /* 0x000fe200078e00ff */
[----:B------:R-:W-:Y:S01]  /*0360*/  MOV R5, 0x7ff00000 ;  /* 0x7ff0000000057802 */ /* 0x000fe20000000f00 */
[----:B------:R-:W-:Y:S02]  /*0370*/  IMAD.MOV.U32 R12, RZ, RZ, 0x0 ;  /* 0x00000000ff0c7424 */ /* 0x000fe400078e00ff */
[----:B------:R-:W-:Y:S01]  /*0380*/  IMAD.MOV.U32 R13, RZ, RZ, 0x7ff00000 ;  /* 0x7ff00000ff0d7424 */ /* 0x000fe200078e00ff */
[----:B0-----:R-:W-:-:S04]  /*0390*/  UIADD3 UR5, UP0, UPT, UR6, 0x20, URZ ;  /* 0x0000002006057890 */ /* 0x001fc8000ff1e0ff */
[----:B------:R-:W-:-:S12]  /*03a0*/  UIADD3.X UR6, UPT, UPT, URZ, UR7, URZ, UP0, !UPT ;  /* 0x00000007ff067290 */ /* 0x000fd800087fe4ff */
.L_x_8:
[----:B------:R-:W0:Y:S01]  /*03b0*/  LDC R26, c[0x0][0x3cc] ;  /* 0x0000f300ff1a7b82 */ /* 0x000e220000000800 */
[----:B------:R-:W-:Y:S01]  /*03c0*/  IMAD.MOV.U32 R25, RZ, RZ, RZ ;  /* 0x000000ffff197224 */ /* 0x000fe200078e00ff */
[----:B------:R-:W-:Y:S02]  /*03d0*/  CS2R R22, SRZ ;  /* 0x0000000000167805 */ /* 0x000fe4000001ff00 */
[----:B0-----:R-:W-:Y:S01]  /*03e0*/  ISETP.GE.U32.AND P0, PT, R26, 0x8, PT ;  /* 0x000000081a00780c */ /* 0x001fe20003f06070 */
[----:B------:R-:W-:-:S12]  /*03f0*/  IMAD R26, R27, R26, RZ ;  /* 0x0000001a1b1a7224 */ /* 0x000fd800078e02ff */
[----:B------:R-:W-:Y:S05]  /*0400*/  @!P0 BRA `(.L_x_2) ;  /* 0x0000000000cc8947 */ /* 0x000fea0003800000 */
[----:B------:R-:W0:Y:S01]  /*0410*/  LDC.64 R14, c[0x0][0x388] ;  /* 0x0000e200ff0e7b82 */ /* 0x000e220000000a00 */
[----:B------:R-:W-:Y:S01]  /*0420*/  IADD3 R28, PT, PT, -R3, RZ, RZ ;  /* 0x000000ff031c7210 */ /* 0x000fe20007ffe1ff */
[----:B------:R-:W-:Y:S01]  /*0430*/  IMAD.MOV.U32 R29, RZ, RZ, R0 ;  /* 0x000000ffff1d7224 */ /* 0x000fe200078e0000 */
[----:B------:R-:W-:Y:S01]  /*0440*/  CS2R R22, SRZ ;  /* 0x0000000000167805 */ /* 0x000fe2000001ff00 */
[----:B0-----:R-:W-:-:S03]  /*0450*/  IMAD.WIDE.U32 R14, R26, 0x8, R14 ;  /* 0x000000081a0e7825 */ /* 0x001fc600078e000e */
[----:B------:R-:W-:-:S05]  /*0460*/  IADD3 R24, P0, PT, R14, 0x20, RZ ;  /* 0x000000200e187810 */ /* 0x000fca0007f1e0ff */
[----:B------:R-:W-:-:S08]  /*0470*/  IMAD.X R25, RZ, RZ, R15, P0 ;  /* 0x000000ffff197224 */ /* 0x000fd000000e060f */
.L_x_3:
[----:B------:R-:W-:Y:S01]  /*0480*/  MOV R14, UR5 ;  /* 0x00000005000e7c02 */ /* 0x000fe20008000f00 */
[----:B------:R-:W-:Y:S01]  /*0490*/  IMAD.U32 R15, RZ, RZ, UR6 ;  /* 0x00000006ff0f7e24 */ /* 0x000fe2000f8e00ff */
[----:B------:R-:W-:Y:S01]  /*04a0*/  MOV R17, R25 ;  /* 0x0000001900117202 */ /* 0x000fe20000000f00 */
[----:B------:R-:W-:Y:S02]  /*04b0*/  IMAD.MOV.U32 R16, RZ, RZ, R24 ;  /* 0x000000ffff107224 */ /* 0x000fe400078e0018 */
[----:B------:R-:W-:-:S03]  /*04c0*/  IMAD.WIDE R14, R29, 0x8, R14 ;  /* 0x000000081d0e7825 */ /* 0x000fc600078e020e */
[----:B------:R-:W2:Y:S04]  /*04d0*/  LDG.E.64 R24, desc[UR8][R16.64+-0x20] ;  /* 0xffffe00810187981 */ /* 0x000ea8000c1e1b00 */
[----:B------:R-:W2:Y:S04]  /*04e0*/  LDG.E.64 R18, desc[UR8][R14.64+-0x20] ;  /* 0xffffe0080e127981 */ /* 0x000ea8000c1e1b00 */
[----:B------:R-:W3:Y:S01]  /*04f0*/  LDG.E.64 R20, desc[UR8][R16.64+-0x18] ;  /* 0xffffe80810147981 */ /* 0x000ee2000c1e1b00 */
[----:B--2---:R-:W-:-:S03]  /*0500*/  DADD R24, R18, -R24 ;  /* 0x0000000012187229 */ /* 0x004fc60000000818 */
[----:B------:R-:W3:Y:S05]  /*0510*/  LDG.E.64 R18, desc[UR8][R14.64+-0x18] ;  /* 0xffffe8080e127981 */ /* 0x000eea000c1e1b00 */
[----:B------:R-:W-:Y:S01]  /*0520*/  DFMA R24, R24, R24, R22 ;  /* 0x000000181818722b */ /* 0x000fe20000000016 */
[----:B------:R-:W2:Y:S01]  /*0530*/  LDG.E.64 R22, desc[UR8][R16.64+-0x10] ;  /* 0xfffff00810167981 */ /* 0x000ea2000c1e1b00 */
[----:B---3--:R-:W-:-:S03]  /*0540*/  DADD R20, R18, -R20 ;  /* 0x0000000012147229 */ /* 0x008fc60000000814 */
[----:B------:R-:W2:Y:S05]  /*0550*/  LDG.E.64 R18, desc[UR8][R14.64+-0x10] ;  /* 0xfffff0080e127981 */ /* 0x000eaa000c1e1b00 */
[----:B------:R-:W-:Y:S01]  /*0560*/  DFMA R20, R20, R20, R24 ;  /* 0x000000141414722b */ /* 0x000fe20000000018 */
        /* <DEDUP_REMOVED lines=15> */
[----:B------:R-:W-:Y:S02]  /*0660*/  DFMA R18, R20, R20, R18 ;  /* 0x000000141412722b */ /* 0x000fe40000000012 */
[----:B------:R-:W3:Y:S01]  /*0670*/  LDG.E.64 R20, desc[UR8][R16.64+0x18] ;  /* 0x0000180810147981 */ /* 0x000ee2000c1e1b00 */
[----:B------:R-:W-:Y:S01]  /*0680*/  VIADD R28, R28, 0x8 ;  /* 0x000000081c1c7836 */ /* 0x000fe20000000000 */
[----:B--2---:R-:W-:Y:S02]  /*0690*/  DADD R22, R24, -R22 ;  /* 0x0000000018167229 */ /* 0x004fe40000000816 */
[----:B------:R-:W3:Y:S02]  /*06a0*/  LDG.E.64 R24, desc[UR8][R14.64+0x18] ;  /* 0x000018080e187981 */ /* 0x000ee4000c1e1b00 */
[----:B------:R-:W-:-:S04]  /*06b0*/  ISETP.NE.AND P0, PT, R28, RZ, PT ;  /* 0x000000ff1c00720c */ /* 0x000fc80003f05270 */
[----:B------:R-:W-:Y:S01]  /*06c0*/  DFMA R18, R22, R22, R18 ;  /* 0x000000161612722b */ /* 0x000fe20000000012 */
[----:B------:R-:W-:Y:S01]  /*06d0*/  IADD3 R29, PT, PT, R29, 0x8, RZ ;  /* 0x000000081d1d7810 */ /* 0x000fe20007ffe0ff */
[----:B---3--:R-:W-:Y:S01]  /*06e0*/  DADD R20, R24, -R20 ;  /* 0x0000000018147229 */ /* 0x008fe20000000814 */
[----:B------:R-:W-:-:S07]  /*06f0*/  IADD3 R24, P1, PT, R16, 0x40, RZ ;  /* 0x0000004010187810 */ /* 0x000fce0007f3e0ff */
[----:B------:R-:W-:Y:S01]  /*0700*/  DFMA R22, R20, R20, R18 ;  /* 0x000000141416722b */ /* 0x000fe20000000012 */
[----:B------:R-:W-:Y:S01]  /*0710*/  IMAD.X R25, RZ, RZ, R17, P1 ;  /* 0x000000ffff197224 */ /* 0x000fe200008e0611 */
[----:B------:R-:W-:Y:S09]  /*0720*/  @P0 BRA `(.L_x_3) ;  /* 0xfffffffc00540947 */ /* 0x000ff2000383ffff */
[----:B------:R-:W-:-:S07]  /*0730*/  IMAD.MOV.U32 R25, RZ, RZ, R3 ;  /* 0x000000ffff197224 */ /* 0x000fce00078e0003 */
.L_x_2:
[----:B------:R-:W0:Y:S02]  /*0740*/  LDCU UR4, c[0x0][0x3cc] ;  /* 0x00007980ff0477ac */ /* 0x000e240008000800 */
[----:B0-----:R-:W-:-:S04]  /*0750*/  ULOP3.LUT UR4, UR4, 0x7, URZ, 0xc0, !UPT ;  /* 0x0000000704047892 */ /* 0x001fc8000f8ec0ff */
[----:B------:R-:W-:-:S09]  /*0760*/  UISETP.NE.AND UP0, UPT, UR4, URZ, UPT ;  /* 0x000000ff0400728c */ /* 0x000fd2000bf05270 */
[----:B------:R-:W-:Y:S05]  /*0770*/  BRA.U !UP0, `(.L_x_4) ;  /* 0x0000000508087547 */ /* 0x000fea000b800000 */
[----:B------:R-:W-:Y:S01]  /*0780*/  UIADD3 UR4, UPT, UPT, UR4, -0x1, URZ ;  /* 0xffffffff04047890 */ /* 0x000fe2000fffe0ff */
[----:B------:R-:W-:-:S03]  /*0790*/  ISETP.NE.AND P0, PT, R2, RZ, PT ;  /* 0x000000ff0200720c */ /* 0x000fc60003f05270 */
[----:B------:R-:W-:-:S09]  /*07a0*/  UISETP.GE.U32.AND UP0, UPT, UR4, 0x3, UPT ;  /* 0x000000030400788c */ /* 0x000fd2000bf06070 */
[----:B------:R-:W-:Y:S05]  /*07b0*/  BRA.U !UP0, `(.L_x_5) ;  /* 0x0000000108707547 */ /* 0x000fea000b800000 */
[----:B------:R-:W0:Y:S01]  /*07c0*/  LDC.64 R16, c[0x0][0x380] ;  /* 0x0000e000ff107b82 */ /* 0x000e220000000a00 */
[----:B------:R-:W-:Y:S01]  /*07d0*/  IADD3 R19, PT, PT, R26, R25, RZ ;  /* 0x000000191a137210 */ /* 0x000fe20007ffe0ff */
[----:B------:R-:W-:-:S06]  /*07e0*/  IMAD.IADD R15, R0, 0x1, R25 ;  /* 0x00000001000f7824 */ /* 0x000fcc00078e0219 */
[----:B------:R-:W1:Y:S01]  /*07f0*/  LDC.64 R28, c[0x0][0x388] ;  /* 0x0000e200ff1c7b82 */ /* 0x000e620000000a00 */
[----:B0-----:R-:W-:-:S07]  /*0800*/  IMAD.WIDE R16, R15, 0x8, R16 ;  /* 0x000000080f107825 */ /* 0x001fce00078e0210 */
[----:B------:R-:W0:Y:S01]  /*0810*/  LDC.64 R14, c[0x0][0x388] ;  /* 0x0000e200ff0e7b82 */ /* 0x000e220000000a00 */
[----:B------:R-:W2:Y:S01]  /*0820*/  LDG.E.64 R20, desc[UR8][R16.64] ;  /* 0x0000000810147981 */ /* 0x000ea2000c1e1b00 */
[----:B-1----:R-:W-:-:S05]  /*0830*/  IMAD.WIDE.U32 R28, R19, 0x8, R28 ;  /* 0x00000008131c7825 */ /* 0x002fca00078e001c */
[----:B------:R-:W2:Y:S04]  /*0840*/  LDG.E.64 R18, desc[UR8][R28.64] ;  /* 0x000000081c127981 */ /* 0x000ea8000c1e1b00 */
[----:B------:R-:W3:Y:S01]  /*0850*/  LDG.E.64 R28, desc[UR8][R16.64+0x18] ;  /* 0x00001808101c7981 */ /* 0x000ee2000c1e1b00 */
[----:B--2---:R-:W-:Y:S01]  /*0860*/  DADD R18, R20, -R18 ;  /* 0x0000000014127229 */ /* 0x004fe20000000812 */
[----:B------:R-:W-:-:S04]  /*0870*/  IADD3 R20, P1, PT, R26, R25, RZ ;  /* 0x000000191a147210 */ /* 0x000fc80007f3e0ff */
[----:B0-----:R-:W-:Y:S01]  /*0880*/  LEA R14, P2, R20, R14, 0x3 ;  /* 0x0000000e140e7211 */ /* 0x001fe200078418ff */
[----:B------:R-:W-:Y:S02]  /*0890*/  IMAD.X R21, RZ, RZ, RZ, P1 ;  /* 0x000000ffff157224 */ /* 0x000fe400008e06ff */
[----:B------:R-:W-:-:S03]  /*08a0*/  DFMA R22, R18, R18, R22 ;  /* 0x000000121216722b */ /* 0x000fc60000000016 */
[----:B------:R-:W-:Y:S02]  /*08b0*/  LEA.HI.X R15, R20, R15, R21, 0x3, P2 ;  /* 0x0000000f140f7211 */ /* 0x000fe400010f1c15 */
[----:B------:R-:W2:Y:S04]  /*08c0*/  LDG.E.64 R20, desc[UR8][R16.64+0x8] ;  /* 0x0000080810147981 */ /* 0x000ea8000c1e1b00 */
[----:B------:R-:W2:Y:S02]  /*08d0*/  LDG.E.64 R18, desc[UR8][R14.64+0x8] ;  /* 0x000008080e127981 */ /* 0x000ea4000c1e1b00 */
[----:B--2---:R-:W-:Y:S02]  /*08e0*/  DADD R18, R20, -R18 ;  /* 0x0000000014127229 */ /* 0x004fe40000000812 */
[----:B------:R-:W2:Y:S06]  /*08f0*/  LDG.E.64 R20, desc[UR8][R16.64+0x10] ;  /* 0x0000100810147981 */ /* 0x000eac000c1e1b00 */
[----:B------:R-:W-:-:S02]  /*0900*/  DFMA R22, R18, R18, R22 ;  /* 0x000000121216722b */ /* 0x000fc40000000016 */
[----:B------:R-:W2:Y:S04]  /*0910*/  LDG.E.64 R18, desc[UR8][R14.64+0x10] ;  /* 0x000010080e127981 */ /* 0x000ea8000c1e1b00 */
[----:B------:R-:W3:Y:S01]  /*0920*/  LDG.E.64 R14, desc[UR8][R14.64+0x18] ;  /* 0x000018080e0e7981 */ /* 0x000ee2000c1e1b00 */
[----:B------:R-:W-:Y:S01]  /*0930*/  VIADD R25, R25, 0x4 ;  /* 0x0000000419197836 */ /* 0x000fe20000000000 */
[----:B--2---:R-:W-:-:S08]  /*0940*/  DADD R18, R20, -R18 ;  /* 0x0000000014127229 */ /* 0x004fd00000000812 */
[----:B------:R-:W-:Y:S02]  /*0950*/  DFMA R22, R18, R18, R22 ;  /* 0x000000121216722b */ /* 0x000fe40000000016 */
[----:B---3--:R-:W-:-:S08]  /*0960*/  DADD R28, R28, -R14 ;  /* 0x000000001c1c7229 */ /* 0x008fd0000000080e */
[----:B------:R-:W-:-:S11]  /*0970*/  DFMA R22, R28, R28, R22 ;  /* 0x0000001c1c16722b */ /* 0x000fd60000000016 */
.L_x_5:
[----:B------:R-:W-:Y:S05]  /*0980*/  @!P0 BRA `(.L_x_4) ;  /* 0x0000000000848947 */ /* 0x000fea0003800000 */
[----:B------:R-:W-:Y:S01]  /*0990*/  ISETP.NE.AND P0, PT, R2, 0x1, PT ;  /* 0x000000010200780c */ /* 0x000fe20003f05270 */
[----:B------:R-:W0:Y:S08]  /*09a0*/  LDC.64 R20, c[0x0][0x388] ;  /* 0x0000e200ff147b82 */ /* 0x000e300000000a00 */
[----:B------:R-:W1:Y:S04]  /*09b0*/  LDC.64 R16, c[0x0][0x380] ;  /* 0x0000e000ff107b82 */ /* 0x000e680000000a00 */
[C---:B------:R-:W-:Y:S01]  /*09c0*/  @P0 IADD3 R14, P1, PT, R26.reuse, R25, RZ ;  /* 0x000000191a0e0210 */ /* 0x040fe20007f3e0ff */
[----:B------:R-:W-:-:S03]  /*09d0*/  @P0 IMAD.IADD R19, R26, 0x1, R25 ;  /* 0x000000011a130824 */ /* 0x000fc600078e0219 */
[----:B------:R-:W2:Y:S01]  /*09e0*/  @P0 LDC.64 R28, c[0x0][0x388] ;  /* 0x0000e200ff1c0b82 */ /* 0x000ea20000000a00 */
[----:B------:R-:W-:Y:S01]  /*09f0*/  @P0 IADD3.X R15, PT, PT, RZ, RZ, RZ, P1, !PT ;  /* 0x000000ffff0f0210 */ /* 0x000fe20000ffe4ff */
[----:B0-----:R-:W-:-:S06]  /*0a00*/  @P0 IMAD.WIDE.U32 R20, R19, 0x8, R20 ;  /* 0x0000000813140825 */ /* 0x001fcc00078e0014 */
[----:B------:R-:W3:Y:S01]  /*0a10*/  @P0 LDG.E.64 R20, desc[UR8][R20.64] ;  /* 0x0000000814140981 */ /* 0x000ee2000c1e1b00 */
[----:B--2---:R-:W-:-:S04]  /*0a20*/  @P0 LEA R28, P2, R14, R28, 0x3 ;  /* 0x0000001c0e1c0211 */ /* 0x004fc800078418ff */
[----:B------:R-:W-:Y:S01]  /*0a30*/  @P0 LEA.HI.X R29, R14, R29, R15, 0x3, P2 ;  /* 0x0000001d0e1d0211 */ /* 0x000fe200010f1c0f */
[----:B------:R-:W-:-:S04]  /*0a40*/  @P0 IMAD.IADD R15, R0, 0x1, R25 ;  /* 0x00000001000f0824 */ /* 0x000fc800078e0219 */
[----:B-1----:R-:W-:Y:S02]  /*0a50*/  @P0 IMAD.WIDE R16, R15, 0x8, R16 ;  /* 0x000000080f100825 */ /* 0x002fe400078e0210 */
[----:B------:R-:W2:Y:S04]  /*0a60*/  @P0 LDG.E.64 R14, desc[UR8][R28.64+0x8] ;  /* 0x000008081c0e0981 */ /* 0x000ea8000c1e1b00 */
[----:B------:R-:W3:Y:S04]  /*0a70*/  @P0 LDG.E.64 R18, desc[UR8][R16.64] ;  /* 0x0000000810120981 */ /* 0x000ee8000c1e1b00 */
[----:B------:R-:W2:Y:S01]  /*0a80*/  @P0 LDG.E.64 R16, desc[UR8][R16.64+0x8] ;  /* 0x0000080810100981 */ /* 0x000ea2000c1e1b00 */
[----:B------:R-:W-:Y:S01]  /*0a90*/  @P0 IADD3 R25, PT, PT, R25, 0x2, RZ ;  /* 0x0000000219190810 */ /* 0x000fe20007ffe0ff */
[----:B---3--:R-:W-:Y:S01]  /*0aa0*/  @P0 DADD R20, R18, -R20 ;  /* 0x0000000012140229 */ /* 0x008fe20000000814 */
[----:B------:R-:W0:Y:S01]  /*0ab0*/  LDC R18, c[0x0][0x3cc] ;  /* 0x0000f300ff127b82 */ /* 0x000e220000000800 */
[----:B--2---:R-:W-:-:S07]  /*0ac0*/  @P0 DADD R14, R16, -R14 ;  /* 0x00000000100e0229 */ /* 0x004fce000000080e */
[----:B------:R-:W1:Y:S01]  /*0ad0*/  LDC.64 R16, c[0x0][0x380] ;  /* 0x0000e000ff107b82 */ /* 0x000e620000000a00 */
[----:B0-----:R-:W-:-:S07]  /*0ae0*/  LOP3.LUT P1, RZ, R18, 0x1, RZ, 0xc0, !PT ;  /* 0x0000000112ff7812 */ /* 0x001fce000782c0ff */
[----:B------:R-:W0:Y:S06]  /*0af0*/  LDC.64 R18, c[0x0][0x388] ;  /* 0x0000e200ff127b82 */ /* 0x000e2c0000000a00 */
[--C-:B------:R-:W-:Y:S02]  /*0b00*/  @P1 IMAD.IADD R26, R26, 0x1, R25.reuse ;  /* 0x000000011a1a1824 */ /* 0x100fe400078e0219 */
[----:B------:R-:W-:-:S04]  /*0b10*/  @P1 IMAD.IADD R25, R0, 0x1, R25 ;  /* 0x0000000100191824 */ /* 0x000fc800078e0219 */
[----:B-1----:R-:W-:-:S06]  /*0b20*/  @P1 IMAD.WIDE R16, R25, 0x8, R16 ;  /* 0x0000000819101825 */ /* 0x002fcc00078e0210 */
[----:B------:R-:W2:Y:S01]  /*0b30*/  @P1 LDG.E.64 R16, desc[UR8][R16.64] ;  /* 0x0000000810101981 */ /* 0x000ea2000c1e1b00 */
[----:B0-----:R-:W-:-:S06]  /*0b40*/  @P1 IMAD.WIDE.U32 R18, R26, 0x8, R18 ;  /* 0x000000081a121825 */ /* 0x001fcc00078e0012 */
[----:B------:R-:W2:Y:S01]  /*0b50*/  @P1 LDG.E.64 R18, desc[UR8][R18.64] ;  /* 0x0000000812121981 */ /* 0x000ea2000c1e1b00 */
[----:B------:R-:W-:-:S08]  /*0b60*/  @P0 DFMA R20, R20, R20, R22 ;  /* 0x000000141414022b */ /* 0x000fd00000000016 */
[----:B------:R-:W-:Y:S02]  /*0b70*/  @P0 DFMA R22, R14, R14, R20 ;  /* 0x0000000e0e16022b */ /* 0x000fe40000000014 */
[----:B--2---:R-:W-:-:S08]  /*0b80*/  @P1 DADD R24, R16, -R18 ;  /* 0x0000000010181229 */ /* 0x004fd00000000812 */
[----:B------:R-:W-:-:S11]  /*0b90*/  @P1 DFMA R22, R24, R24, R22 ;  /* 0x000000181816122b */ /* 0x000fd60000000016 */
.L_x_4:
[----:B------:R-:W0:Y:S01]  /*0ba0*/  MUFU.RSQ64H R29, R23 ;  /* 0x00000017001d7308 */ /* 0x000e220000001c00 */
[----:B------:R-:W-:Y:S01]  /*0bb0*/  IADD3 R28, PT, PT, R23, -0x3500000, RZ ;  /* 0xfcb00000171c7810 */ /* 0x000fe20007ffe0ff */
[----:B------:R-:W-:Y:S01]  /*0bc0*/  IMAD.MOV.U32 R20, RZ, RZ, 0x0 ;  /* 0x00000000ff147424 */ /* 0x000fe200078e00ff */
[----:B------:R-:W-:Y:S01]  /*0bd0*/  BSSY.RECONVERGENT B0, `(.L_x_6) ;  /* 0x0000012000007945 */ /* 0x000fe20003800200 */
[----:B------:R-:W-:Y:S01]  /*0be0*/  IMAD.MOV.U32 R21, RZ, RZ, 0x3fd80000 ;  /* 0x3fd80000ff157424 */ /* 0x000fe200078e00ff */
[----:B------:R-:W-:Y:S02]  /*0bf0*/  ISETP.GE.U32.AND P0, PT, R28, 0x7ca00000, PT ;  /* 0x7ca000001c00780c */ /* 0x000fe40003f06070 */
[----:B0-----:R-:W-:-:S08]  /*0c00*/  DMUL R14, R28, R28 ;  /* 0x0000001c1c0e7228 */ /* 0x001fd00000000000 */
[----:B------:R-:W-:-:S08]  /*0c10*/  DFMA R14, -R14, R22, 1 ;  /* 0x3ff000000e0e742b */ /* 0x000fd00000000116 */
[----:B------:R-:W-:Y:S02]  /*0c20*/  DFMA R20, R14, R20, 0.5 ;  /* 0x3fe000000e14742b */ /* 0x000fe40000000014 */
[----:B------:R-:W-:-:S08]  /*0c30*/  DMUL R14, R28, R14 ;  /* 0x0000000e1c0e7228 */ /* 0x000fd00000000000 */
[----:B------:R-:W-:-:S08]  /*0c40*/  DFMA R20, R20, R14, R28 ;  /* 0x0000000e1414722b */ /* 0x000fd0000000001c */
[----:B------:R-:W-:Y:S02]  /*0c50*/  DMUL R18, R20, R22 ;  /* 0x0000001614127228 */ /* 0x000fe40000000000 */
[----:B------:R-:W-:Y:S01]  /*0c60*/  IADD3 R15, PT, PT, R21, -0x100000, RZ ;  /* 0xfff00000150f7810 */ /* 0x000fe20007ffe0ff */
[----:B------:R-:W-:-:S05]  /*0c70*/  IMAD.MOV.U32 R14, RZ, RZ, R20 ;  /* 0x000000ffff0e7224 */ /* 0x000fca00078e0014 */
[----:B------:R-:W-:-:S08]  /*0c80*/  DFMA R16, R18, -R18, R22 ;  /* 0x800000121210722b */ /* 0x000fd00000000016 */
[----:B------:R-:W-:Y:S01]  /*0c90*/  DFMA R24, R16, R14, R18 ;  /* 0x0000000e1018722b */ /* 0x000fe20000000012 */
[----:B------:R-:W-:Y:S10]  /*0ca0*/  @!P0 BRA `(.L_x_7) ;  /* 0x0000000000108947 */ /* 0x000ff40003800000 */
[----:B------:R-:W-:-:S07]  /*0cb0*/  MOV R24, 0xcd0 ;  /* 0x00000cd000187802 */ /* 0x000fce0000000f00 */
[----:B------:R-:W-:Y:S05]  /*0cc0*/  CALL.REL.NOINC `($__internal_0_$__cuda_sm20_dsqrt_rn_f64_mediumpath_v1) ;  /* 0x0000000400bc7944 */ /* 0x000fea0003c00000 */
[----:B------:R-:W-:Y:S01]  /*0cd0*/  IMAD.MOV.U32 R24, RZ, RZ, R14 ;  /* 0x000000ffff187224 */ /* 0x000fe200078e000e */
[----:B------:R-:W-:-:S07]  /*0ce0*/  MOV R25, R15 ;  /* 0x0000000f00197202 */ /* 0x000fce0000000f00 */
.L_x_7:
[----:B------:R-:W-:Y:S05]  /*0cf0*/  BSYNC.RECONVERGENT B0 ;  /* 0x0000000000007941 */ /* 0x000fea0003800200 */
.L_x_6:
[----:B------:R-:W-:Y:S01]  /*0d00*/  DSETP.GEU.AND P0, PT, R24, R12, PT ;  /* 0x0000000c1800722a */ /* 0x000fe20003f0e000 */
[----:B------:R-:W0:Y:S01]  /*0d10*/  LDCU UR4, c[0x0][0x3c8] ;  /* 0x00007900ff0477ac */ /* 0x000e220008000800 */
[----:B------:R-:W-:-:S12]  /*0d20*/  VIADD R14, R27, 0x1 ;  /* 0x000000011b0e7836 */ /* 0x000fd80000000000 */
[----:B------:R-:W-:Y:S01]  /*0d30*/  @P0 DSETP.GEU.AND P1, PT, R24, R4, PT ;  /* 0x000000041800022a */ /* 0x000fe20003f2e000 */
[----:B------:R1:W-:Y:S05]  /*0d40*/  @!P0 STG.E.U16 desc[UR8][R10.64], R27 ;  /* 0x0000001b0a008986 */ /* 0x0003ea000c101508 */
[----:B------:R-:W-:Y:S01]  /*0d50*/  @P0 FSEL R4, R24, R4, !P1 ;  /* 0x0000000418040208 */ /* 0x000fe20004800000 */
[--C-:B------:R-:W-:Y:S01]  /*0d60*/  @P0 IMAD.MOV.U32 R24, RZ, RZ, R12.reuse ;  /* 0x000000ffff180224 */ /* 0x100fe200078e000c */
[----:B------:R-:W-:Y:S01]  /*0d70*/  @P0 FSEL R5, R25, R5, !P1 ;  /* 0x0000000519050208 */ /* 0x000fe20004800000 */
[----:B------:R-:W-:Y:S01]  /*0d80*/  @!P0 IMAD.MOV.U32 R4, RZ, RZ, R12 ;  /* 0x000000ffff048224 */ /* 0x000fe200078e000c */
[----:B0-----:R-:W-:Y:S01]  /*0d90*/  ISETP.NE.AND P1, PT, R14, UR4, PT ;  /* 0x000000040e007c0c */ /* 0x001fe2000bf25270 */
[----:B------:R-:W-:Y:S01]  /*0da0*/  @!P0 IMAD.MOV.U32 R5, RZ, RZ, R13 ;  /* 0x000000ffff058224 */ /* 0x000fe200078e000d */
[----:B------:R-:W-:-:S02]  /*0db0*/  @P0 MOV R25, R13 ;  /* 0x0000000d00190202 */ /* 0x000fc40000000f00 */
[----:B------:R-:W-:-:S03]  /*0dc0*/  @!P0 MOV R12, R24 ;  /* 0x00000018000c8202 */ /* 0x000fc60000000f00 */
[----:B------:R-:W-:-:S06]  /*0dd0*/  @!P0 IMAD.MOV.U32 R13, RZ, RZ, R25 ;  /* 0x000000ffff0d8224 */ /* 0x000fcc00078e0019 */
[----:B-1----:R-:W-:Y:S05]  /*0de0*/  @!P1 BRA `(.L_x_0) ;  /* 0x0000000400689947 */ /* 0x002fea0003800000 */
[----:B------:R-:W-:Y:S01]  /*0df0*/  IMAD.MOV.U32 R27, RZ, RZ, R14 ;  /* 0x000000ffff1b7224 */ /* 0x000fe200078e000e */
[----:B------:R-:W-:Y:S06]  /*0e00*/  BRA `(.L_x_8) ;  /* 0xfffffff400687947 */ /* 0x000fec000383ffff */
.L_x_1:
[----:B------:R-:W-:Y:S01]  /*0e10*/  UISETP.GE.U32.AND UP0, UPT, UR4, 0x8, UPT ;  /* 0x000000080400788c */ /* 0x000fe2000bf06070 */
[----:B------:R-:W-:Y:S01]  /*0e20*/  HFMA2 R3, -RZ, RZ, 0, 0 ;  /* 0x00000000ff037431 */ /* 0x000fe200000001ff */
[----:B------:R-:W-:Y:S01]  /*0e30*/  ULOP3.LUT UR5, UR4, 0x7, URZ, 0xc0, !UPT ;  /* 0x0000000704057892 */ /* 0x000fe2000f8ec0ff */
[----:B------:R-:W-:Y:S01]  /*0e40*/  IMAD.MOV.U32 R4, RZ, RZ, 0x0 ;  /* 0x00000000ff047424 */ /* 0x000fe200078e00ff */
[----:B------:R-:W-:Y:S01]  /*0e50*/  MOV R24, 0x0 ;  /* 0x0000000000187802 */ /* 0x000fe20000000f00 */
[----:B------:R-:W-:Y:S01]  /*0e60*/  IMAD.MOV.U32 R5, RZ, RZ, 0x7ff00000 ;  /* 0x7ff00000ff057424 */ /* 0x000fe200078e00ff */
[----:B------:R-:W-:Y:S01]  /*0e70*/  UISETP.NE.AND UP1, UPT, UR5, URZ, UPT ;  /* 0x000000ff0500728c */ /* 0x000fe2000bf25270 */
[----:B------:R-:W-:Y:S02]  /*0e80*/  IMAD.MOV.U32 R25, RZ, RZ, 0x7ff00000 ;  /* 0x7ff00000ff197424 */ /* 0x000fe400078e00ff */
[----:B------:R-:W-:Y:S08]  /*0e90*/  BRA.U !UP0, `(.L_x_9) ;  /* 0x0000000108687547 */ /* 0x000ff0000b800000 */
[----:B------:R-:W-:Y:S01]  /*0ea0*/  ULOP3.LUT UR4, UR4, 0x7ffffff8, URZ, 0xc0, !UPT ;  /* 0x7ffffff804047892 */ /* 0x000fe2000f8ec0ff */
[----:B------:R-:W-:Y:S01]  /*0eb0*/  IMAD.MOV.U32 R0, RZ, RZ, RZ ;  /* 0x000000ffff007224 */ /* 0x000fe200078e00ff */
[----:B------:R-:W-:Y:S01]  /*0ec0*/  MOV R4, 0x0 ;  /* 0x0000000000047802 */ /* 0x000fe20000000f00 */
[----:B------:R-:W-:Y:S01]  /*0ed0*/  IMAD.MOV.U32 R5, RZ, RZ, 0x7ff00000 ;  /* 0x7ff00000ff057424 */ /* 0x000fe200078e00ff */
[----:B------:R-:W-:Y:S01]  /*0ee0*/  MOV R13, 0x7ff00000 ;  /* 0x7ff00000000d7802 */ /* 0x000fe20000000f00 */
[----:B------:R-:W-:Y:S02]  /*0ef0*/  IMAD.MOV.U32 R12, RZ, RZ, 0x0 ;  /* 0x00000000ff0c7424 */ /* 0x000fe400078e00ff */
[----:B------:R-:W-:-:S07]  /*0f00*/  IMAD.U32 R3, RZ, RZ, UR4 ;  /* 0x00000004ff037e24 */ /* 0x000fce000f8e00ff */
.L_x_10:
[----:B------:R-:W-:-:S14]  /*0f10*/  DSETP.GT.AND P0, PT, R12, RZ, PT ;  /* 0x000000ff0c00722a */ /* 0x000fdc0003f04000 */
[----:B------:R-:W-:Y:S01]  /*0f20*/  @!P0 DSETP.GT.AND P1, PT, R4, RZ, PT ;  /* 0x000000ff0400822a */ /* 0x000fe20003f24000 */
[----:B------:R0:W-:Y:S01]  /*0f30*/  @P0 STG.E.U16 desc[UR8][R10.64], R0 ;  /* 0x000000000a000986 */ /* 0x0001e2000c101508 */
[----:B------:R-:W-:-:S04]  /*0f40*/  @P0 CS2R R24, SRZ ;  /* 0x0000000000180805 */ /* 0x000fc8000001ff00 */
[----:B------:R-:W-:Y:S01]  /*0f50*/  @!P0 FSEL R2, R4, RZ, !P1 ;  /* 0x000000ff04028208 */ /* 0x000fe20004800000 */
[----:B------:R-:W-:Y:S01]  /*0f60*/  @P0 IMAD.MOV.U32 R4, RZ, RZ, R12 ;  /* 0x000000ffff040224 */ /* 0x000fe200078e000c */
[----:B------:R-:W-:Y:S02]  /*0f70*/  @!P0 FSEL R15, R5, RZ, !P1 ;  /* 0x000000ff050f8208 */ /* 0x000fe40004800000 */
[----:B------:R-:W-:Y:S01]  /*0f80*/  @P0 MOV R5, R13 ;  /* 0x0000000d00050202 */ /* 0x000fe20000000f00 */
[----:B------:R-:W-:Y:S01]  /*0f90*/  @!P0 IMAD.MOV.U32 R4, RZ, RZ, R2 ;  /* 0x000000ffff048224 */ /* 0x000fe200078e0002 */
[----:B------:R-:W-:Y:S01]  /*0fa0*/  @!P0 MOV R5, R15 ;  /* 0x0000000f00058202 */ /* 0x000fe20000000f00 */
[----:B0-----:R-:W-:Y:S01]  /*0fb0*/  VIADD R0, R0, 0x8 ;  /* 0x0000000800007836 */ /* 0x001fe20000000000 */
[----:B------:R-:W-:-:S04]  /*0fc0*/  @P0 CS2R R12, SRZ ;  /* 0x00000000000c0805 */ /* 0x000fc8000001ff00 */
[----:B------:R-:W-:Y:S01]  /*0fd0*/  ISETP.NE.AND P2, PT, R0, R3, PT ;  /* 0x000000030000720c */ /* 0x000fe20003f45270 */
[----:B------:R-:W-:Y:S01]  /*0fe0*/  DSETP.GT.AND P1, PT, R4, RZ, PT ;  /* 0x000000ff0400722a */ /* 0x000fe20003f24000 */
[----:B------:R-:W-:Y:S02]  /*0ff0*/  @!P0 IMAD.MOV.U32 R24, RZ, RZ, R12 ;  /* 0x000000ffff188224 */ /* 0x000fe400078e000c */
[----:B------:R-:W-:-:S03]  /*1000*/  @!P0 IMAD.MOV.U32 R25, RZ, RZ, R13 ;  /* 0x000000ffff198224 */ /* 0x000fc600078e000d */
[----:B------:R-:W-:Y:S02]  /*1010*/  FSEL R4, R4, RZ, !P1 ;  /* 0x000000ff04047208 */ /* 0x000fe40004800000 */
[----:B------:R-:W-:-:S04]  /*1020*/  FSEL R5, R5, RZ, !P1 ;  /* 0x000000ff05057208 */ /* 0x000fc80004800000 */
[----:B------:R-:W-:Y:S05]  /*1030*/  @P2 BRA `(.L_x_10) ;  /* 0xfffffffc00b42947 */ /* 0x000fea000383ffff */
.L_x_9:
[----:B------:R-:W-:Y:S05]  /*1040*/  BRA.U !UP1, `(.L_x_0) ;  /* 0x0000000109d07547 */ /* 0x000fea000b800000 */
[----:B------:R-:W0:Y:S01]  /*1050*/  LDCU UR4, c[0x0][0x3c8] ;  /* 0x00007900ff0477ac */ /* 0x000e220008000800 */
[----:B------:R-:W-:Y:S02]  /*1060*/  UISETP.GE.U32.AND UP0, UPT, UR5, 0x4, UPT ;  /* 0x000000040500788c */ /* 0x000fe4000bf06070 */
[----:B0-----:R-:W-:-:S04]  /*1070*/  ULOP3.LUT UR6, UR4, 0x3, URZ, 0xc0, !UPT ;  /* 0x0000000304067892 */ /* 0x001fc8000f8ec0ff */
[----:B------:R-:W-:-:S03]  /*1080*/  UISETP.NE.AND UP1, UPT, UR6, URZ, UPT ;  /* 0x000000ff0600728c */ /* 0x000fc6000bf25270 */
[----:B------:R-:W-:Y:S08]  /*1090*/  BRA.U !UP0, `(.L_x_11) ;  /* 0x0000000108307547 */ /* 0x000ff0000b800000 */
[----:B------:R-:W-:-:S14]  /*10a0*/  DSETP.GT.AND P1, PT, R24, RZ, PT ;  /* 0x000000ff1800722a */ /* 0x000fdc0003f24000 */
[----:B------:R-:W-:Y:S01]  /*10b0*/  @!P1 DSETP.GT.AND P0, PT, R4, RZ, PT ;  /* 0x000000ff0400922a */ /* 0x000fe20003f04000 */
[----:B------:R0:W-:Y:S05]  /*10c0*/  @P1 STG.E.U16 desc[UR8][R10.64], R3 ;  /* 0x000000030a001986 */ /* 0x0001ea000c101508 */
[----:B------:R-:W-:Y:S02]  /*10d0*/  @!P1 FSEL R4, R4, RZ, !P0 ;  /* 0x000000ff04049208 */ /* 0x000fe40004000000 */
[----:B------:R-:W-:Y:S01]  /*10e0*/  @!P1 FSEL R5, R5, RZ, !P0 ;  /* 0x000000ff05059208 */ /* 0x000fe20004000000 */
[----:B------:R-:W-:Y:S01]  /*10f0*/  @P1 IMAD.MOV.U32 R5, RZ, RZ, R25 ;  /* 0x000000ffff051224 */ /* 0x000fe200078e0019 */
[----:B------:R-:W-:-:S02]  /*1100*/  @P1 MOV R4, R24 ;  /* 0x0000001800041202 */ /* 0x000fc40000000f00 */
[----:B------:R-:W-:Y:S01]  /*1110*/  @P1 CS2R R24, SRZ ;  /* 0x0000000000181805 */ /* 0x000fe2000001ff00 */
[----:B0-----:R-:W-:-:S03]  /*1120*/  VIADD R3, R3, 0x4 ;  /* 0x0000000403037836 */ /* 0x001fc60000000000 */
[----:B------:R-:W-:-:S06]  /*1130*/  DSETP.GT.AND P0, PT, R4, RZ, PT ;  /* 0x000000ff0400722a */ /* 0x000fcc0003f04000 */
[----:B------:R-:W-:Y:S02]  /*1140*/  FSEL R4, R4, RZ, !P0 ;  /* 0x000000ff04047208 */ /* 0x000fe40004000000 */
[----:B------:R-:W-:-:S07]  /*1150*/  FSEL R5, R5, RZ, !P0 ;  /* 0x000000ff05057208 */ /* 0x000fce0004000000 */
.L_x_11:
[----:B------:R-:W-:Y:S05]  /*1160*/  BRA.U !UP1, `(.L_x_0) ;  /* 0x0000000109887547 */ /* 0x000fea000b800000 */
[----:B------:R-:W-:Y:S01]  /*1170*/  UISETP.NE.AND UP0, UPT, UR6, 0x1, UPT ;  /* 0x000000010600788c */ /* 0x000fe2000bf05270 */
[----:B------:R-:W-:Y:S01]  /*1180*/  MOV R12, R24 ;  /* 0x00000018000c7202 */ /* 0x000fe20000000f00 */
[----:B------:R-:W-:Y:S01]  /*1190*/  ULOP3.LUT UR4, UR4, 0x1, URZ, 0xc0, !UPT ;  /* 0x0000000104047892 */ /* 0x000fe2000f8ec0ff */
[----:B------:R-:W-:-:S03]  /*11a0*/  IMAD.MOV.U32 R13, RZ, RZ, R25 ;  /* 0x000000ffff0d7224 */ /* 0x000fc600078e0019 */
[----:B------:R-:W-:-:S03]  /*11b0*/  UISETP.NE.U32.AND UP1, UPT, UR4, 0x1, UPT ;  /* 0x000000010400788c */ /* 0x000fc6000bf25070 */
[----:B------:R-:W-:Y:S08]  /*11c0*/  BRA.U !UP0, `(.L_x_12) ;  /* 0x00000001083c7547 */ /* 0x000ff0000b800000 */
[----:B------:R-:W-:-:S14]  /*11d0*/  DSETP.GT.AND P1, PT, R24, RZ, PT ;  /* 0x000000ff1800722a */ /* 0x000fdc0003f24000 */
[----:B------:R-:W-:Y:S01]  /*11e0*/  @!P1 DSETP.GT.AND P0, PT, R4, RZ, PT ;  /* 0x000000ff0400922a */ /* 0x000fe20003f04000 */
[----:B------:R0:W-:Y:S01]  /*11f0*/  @P1 STG.E.U16 desc[UR8][R10.64], R3 ;  /* 0x000000030a001986 */ /* 0x0001e2000c101508 */
[--C-:B------:R-:W-:Y:S02]  /*1200*/  @!P1 IMAD.MOV.U32 R12, RZ, RZ, R24.reuse ;  /* 0x000000ffff0c9224 */ /* 0x100fe400078e0018 */
[----:B------:R-:W-:Y:S01]  /*1210*/  @!P1 IMAD.MOV.U32 R13, RZ, RZ, R25 ;  /* 0x000000ffff0d9224 */ /* 0x000fe200078e0019 */
[----:B------:R-:W-:Y:S02]  /*1220*/  @P1 CS2R R12, SRZ ;  /* 0x00000000000c1805 */ /* 0x000fe4000001ff00 */
[----:B------:R-:W-:Y:S01]  /*1230*/  @!P1 FSEL R4, R4, RZ, !P0 ;  /* 0x000000ff04049208 */ /* 0x000fe20004000000 */
[----:B------:R-:W-:Y:S01]  /*1240*/  @P1 IMAD.MOV.U32 R4, RZ, RZ, R24 ;  /* 0x000000ffff041224 */ /* 0x000fe200078e0018 */
[----:B------:R-:W-:Y:S02]  /*1250*/  @!P1 FSEL R5, R5, RZ, !P0 ;  /* 0x000000ff05059208 */ /* 0x000fe40004000000 */
[----:B------:R-:W-:-:S02]  /*1260*/  @P1 MOV R5, R25 ;  /* 0x0000001900051202 */ /* 0x000fc40000000f00 */
[----:B------:R-:W-:Y:S02]  /*1270*/  @P1 CS2R R24, SRZ ;  /* 0x0000000000181805 */ /* 0x000fe4000001ff00 */
[----:B0-----:R-:W-:Y:S02]  /*1280*/  IADD3 R3, PT, PT, R3, 0x2, RZ ;  /* 0x0000000203037810 */ /* 0x001fe40007ffe0ff */
[----:B------:R-:W-:-:S06]  /*1290*/  DSETP.GT.AND P0, PT, R4, RZ, PT ;  /* 0x000000ff0400722a */ /* 0x000fcc0003f04000 */
[----:B------:R-:W-:Y:S02]  /*12a0*/  FSEL R4, R4, RZ, !P0 ;  /* 0x000000ff04047208 */ /* 0x000fe40004000000 */
[----:B------:R-:W-:-:S07]  /*12b0*/  FSEL R5, R5, RZ, !P0 ;  /* 0x000000ff05057208 */ /* 0x000fce0004000000 */
.L_x_12:
[----:B------:R-:W-:Y:S05]  /*12c0*/  BRA.U UP1, `(.L_x_0) ;  /* 0x0000000101307547 */ /* 0x000fea000b800000 */
[----:B------:R-:W-:-:S14]  /*12d0*/  DSETP.GT.AND P0, PT, R12, RZ, PT ;  /* 0x000000ff0c00722a */ /* 0x000fdc0003f04000 */
[----:B------:R0:W-:Y:S01]  /*12e0*/  @P0 STG.E.U16 desc[UR8][R10.64], R3 ;  /* 0x000000030a000986 */ /* 0x0001e2000c101508 */
[----:B------:R-:W-:Y:S01]  /*12f0*/  @!P0 DSETP.GT.AND P1, PT, R4, RZ, PT ;  /* 0x000000ff0400822a */ /* 0x000fe20003f24000 */
[----:B------:R-:W-:Y:S02]  /*1300*/  @!P0 IMAD.MOV.U32 R24, RZ, RZ, R12 ;  /* 0x000000ffff188224 */ /* 0x000fe400078e000c */
[----:B------:R-:W-:Y:S01]  /*1310*/  @!P0 IMAD.MOV.U32 R25, RZ, RZ, R13 ;  /* 0x000000ffff198224 */ /* 0x000fe200078e000d */
[----:B------:R-:W-:Y:S02]  /*1320*/  @P0 CS2R R24, SRZ ;  /* 0x0000000000180805 */ /* 0x000fe4000001ff00 */
[----:B------:R-:W-:Y:S02]  /*1330*/  @!P0 FSEL R15, R5, RZ, !P1 ;  /* 0x000000ff050f8208 */ /* 0x000fe40004800000 */
[----:B------:R-:W-:-:S03]  /*1340*/  @!P0 FSEL R0, R4, RZ, !P1 ;  /* 0x000000ff04008208 */ /* 0x000fc60004800000 */
[----:B------:R-:W-:Y:S01]  /*1350*/  @!P0 IMAD.MOV.U32 R5, RZ, RZ, R15 ;  /* 0x000000ffff058224 */ /* 0x000fe200078e000f */
[----:B------:R-:W-:Y:S01]  /*1360*/  @!P0 MOV R4, R0 ;  /* 0x0000000000048202 */ /* 0x000fe20000000f00 */
[----:B------:R-:W-:Y:S01]  /*1370*/  @P0 IMAD.MOV.U32 R4, RZ, RZ, R12 ;  /* 0x000000ffff040224 */ /* 0x000fe200078e000c */
[----:B0-----:R-:W-:-:S07]  /*1380*/  @P0 MOV R5, R13 ;  /* 0x0000000d00050202 */ /* 0x001fce0000000f00 */
.L_x_0:
[----:B------:R-:W-:Y:S04]  /*1390*/  STG.E.64 desc[UR8][R8.64], R24 ;  /* 0x0000001808007986 */ /* 0x000fe8000c101b08 */
[----:B------:R-:W-:Y:S01]  /*13a0*/  STG.E.64 desc[UR8][R6.64], R4 ;  /* 0x0000000406007986 */ /* 0x000fe2000c101b08 */
[----:B------:R-:W-:Y:S05]  /*13b0*/  EXIT ;  /* 0x000000000000794d */ /* 0x000fea0003800000 */
        .weak           $__internal_0_$__cuda_sm20_dsqrt_rn_f64_mediumpath_v1
        .type           $__internal_0_$__cuda_sm20_dsqrt_rn_f64_mediumpath_v1,@function
        .size           $__internal_0_$__cuda_sm20_dsqrt_rn_f64_mediumpath_v1,(.L_x_500 - $__internal_0_$__cuda_sm20_dsqrt_rn_f64_mediumpath_v1)
$__internal_0_$__cuda_sm20_dsqrt_rn_f64_mediumpath_v1:
[----:B------:R-:W-:Y:S01]  /*13c0*/  ISETP.GE.U32.AND P0, PT, R28, -0x3400000, PT ;  /* 0xfcc000001c00780c */ /* 0x000fe20003f06070 */
[----:B------:R-:W-:Y:S01]  /*13d0*/  BSSY.RECONVERGENT B1, `(.L_x_13) ;  /* 0x0000024000017945 */ /* 0x000fe20003800200 */
[----:B------:R-:W-:-:S11]  /*13e0*/  IMAD.MOV.U32 R14, RZ, RZ, R20 ;  /* 0x000000ffff0e7224 */ /* 0x000fd600078e0014 */
[----:B------:R-:W-:Y:S05]  /*13f0*/  @!P0 BRA `(.L_x_14) ;  /* 0x0000000000208947 */ /* 0x000fea0003800000 */
[----:B------:R-:W-:-:S10]  /*1400*/  DFMA.RM R14, R16, R14, R18 ;  /* 0x0000000e100e722b */ /* 0x000fd40000004012 */
[----:B------:R-:W-:-:S05]  /*1410*/  IADD3 R16, P0, PT, R14, 0x1, RZ ;  /* 0x000000010e107810 */ /* 0x000fca0007f1e0ff */
[----:B------:R-:W-:-:S06]  /*1420*/  IMAD.X R17, RZ, RZ, R15, P0 ;  /* 0x000000ffff117224 */ /* 0x000fcc00000e060f */
[----:B------:R-:W-:-:S08]  /*1430*/  DFMA.RP R22, -R14, R16, R22 ;  /* 0x000000100e16722b */ /* 0x000fd00000008116 */
[----:B------:R-:W-:-:S06]  /*1440*/  DSETP.GT.AND P0, PT, R22, RZ, PT ;  /* 0x000000ff1600722a */ /* 0x000fcc0003f04000 */
[----:B------:R-:W-:Y:S02]  /*1450*/  FSEL R14, R16, R14, P0 ;  /* 0x0000000e100e7208 */ /* 0x000fe40000000000 */
[----:B------:R-:W-:Y:S01]  /*1460*/  FSEL R15, R17, R15, P0 ;  /* 0x0000000f110f7208 */ /* 0x000fe20000000000 */
[----:B------:R-:W-:Y:S06]  /*1470*/  BRA `(.L_x_15) ;  /* 0x0000000000647947 */ /* 0x000fec0003800000 */
.L_x_14:
[----:B------:R-:W-:-:S14]  /*1480*/  DSETP.NE.AND P0, PT, R22, RZ, PT ;  /* 0x000000ff1600722a */ /* 0x000fdc0003f05000 */
[----:B------:R-:W-:Y:S05]  /*1490*/  @!P0 BRA `(.L_x_16) ;  /* 0x0000000000588947 */ /* 0x000fea0003800000 */
[----:B------:R-:W-:-:S13]  /*14a0*/  ISETP.GE.AND P0, PT, R23, RZ, PT ;  /* 0x000000ff1700720c */ /* 0x000fda0003f06270 */
[----:B------:R-:W-:Y:S01]  /*14b0*/  @!P0 MOV R14, 0x0 ;  /* 0x00000000000e8802 */ /* 0x000fe20000000f00 */
[----:B------:R-:W-:Y:S01]  /*14c0*/  @!P0 IMAD.MOV.U32 R15, RZ, RZ, -0x80000 ;  /* 0xfff80000ff0f8424 */ /* 0x000fe200078e00ff */
[----:B------:R-:W-:Y:S06]  /*14d0*/  @!P0 BRA `(.L_x_15) ;  /* 0x00000000004c8947 */ /* 0x000fec0003800000 */
[----:B------:R-:W-:-:S13]  /*14e0*/  ISETP.GT.AND P0, PT, R23, 0x7fefffff, PT ;  /* 0x7fefffff1700780c */ /* 0x000fda0003f04270 */
[----:B------:R-:W-:Y:S05]  /*14f0*/  @P0 BRA `(.L_x_16) ;  /* 0x0000000000400947 */ /* 0x000fea0003800000 */
[----:B------:R-:W-:Y:S01]  /*1500*/  DMUL R14, R22, 8.11296384146066816958e+31 ;  /* 0x46900000160e7828 */ /* 0x000fe20000000000 */
[----:B------:R-:W-:Y:S01]  /*1510*/  IMAD.MOV.U32 R16, RZ, RZ, RZ ;  /* 0x000000ffff107224 */ /* 0x000fe200078e00ff */
[----:B------:R-:W-:Y:S01]  /*1520*/  MOV R18, 0x0 ;  /* 0x0000000000127802 */ /* 0x000fe20000000f00 */
[----:B------:R-:W-:-:S03]  /*1530*/  IMAD.MOV.U32 R19, RZ, RZ, 0x3fd80000 ;  /* 0x3fd80000ff137424 */ /* 0x000fc600078e00ff */
[----:B------:R-:W0:Y:S02]  /*1540*/  MUFU.RSQ64H R17, R15 ;  /* 0x0000000f00117308 */ /* 0x000e240000001c00 */
[----:B0-----:R-:W-:-:S08]  /*1550*/  DMUL R20, R16, R16 ;  /* 0x0000001010147228 */ /* 0x001fd00000000000 */
[----:B------:R-:W-:-:S08]  /*1560*/  DFMA R20, R14, -R20, 1 ;  /* 0x3ff000000e14742b */ /* 0x000fd00000000814 */
[----:B------:R-:W-:Y:S02]  /*1570*/  DFMA R18, R20, R18, 0.5 ;  /* 0x3fe000001412742b */ /* 0x000fe40000000012 */
[----:B------:R-:W-:-:S08]  /*1580*/  DMUL R20, R16, R20 ;  /* 0x0000001410147228 */ /* 0x000fd00000000000 */
[----:B------:R-:W-:-:S08]  /*1590*/  DFMA R18, R18, R20, R16 ;  /* 0x000000141212722b */ /* 0x000fd00000000010 */
[----:B------:R-:W-:Y:S02]  /*15a0*/  DMUL R16, R14, R18 ;  /* 0x000000120e107228 */ /* 0x000fe40000000000 */
[----:B------:R-:W-:-:S06]  /*15b0*/  VIADD R19, R19, 0xfff00000 ;  /* 0xfff0000013137836 */ /* 0x000fcc0000000000 */
[----:B------:R-:W-:-:S08]  /*15c0*/  DFMA R20, R16, -R16, R14 ;  /* 0x800000101014722b */ /* 0x000fd0000000000e */
[----:B------:R-:W-:-:S10]  /*15d0*/  DFMA R14, R18, R20, R16 ;  /* 0x00000014120e722b */ /* 0x000fd40000000010 */
[----:B------:R-:W-:Y:S01]  /*15e0*/  IADD3 R15, PT, PT, R15, -0x3500000, RZ ;  /* 0xfcb000000f0f7810 */ /* 0x000fe20007ffe0ff */
[----:B------:R-:W-:Y:S06]  /*15f0*/  BRA `(.L_x_15) ;  /* 0x0000000000047947 */ /* 0x000fec0003800000 */
.L_x_16:
[----:B------:R-:W-:-:S11]  /*1600*/  DADD R14, R22, R22 ;  /* 0x00000000160e7229 */ /* 0x000fd60000000016 */
.L_x_15:
[----:B------:R-:W-:Y:S05]  /*1610*/  BSYNC.RECONVERGENT B1 ;  /* 0x0000000000017941 */ /* 0x000fea0003800200 */
.L_x_13:
[----:B------:R-:W-:-:S04]  /*1620*/  IMAD.MOV.U32 R25, RZ, RZ, 0x0 ;  /* 0x00000000ff197424 */ /* 0x000fc800078e00ff */
[----:B------:R-:W-:Y:S05]  /*1630*/  RET.REL.NODEC R24 `(_Z13elkanFunFBHamPdS_PtS_S_S_S_S_S_iiiS0_Py) ;  /* 0xffffffe818707950 */ /* 0x000fea0003c3ffff */
.L_x_17:
[----:B------:R-:W-:-:S00]  /*1640*/  BRA `(.L_x_17) ;  /* 0xfffffffc00fc7947 */ /* 0x000fc0000383ffff */
[----:B------:R-:W-:-:S00]  /*1650*/  NOP ;  /* 0x0000000000007918 */ /* 0x000fc00000000000 */
        /* <DEDUP_REMOVED lines=10> */
.L_x_500:


//--------------------- .text._Z10elkanFunMOPdS_PtS_S_S_S_S_S_S_iiiS0_Py --------------------------
	.section	.text._Z10elkanFunMOPdS_PtS_S_S_S_S_S_S_iiiS0_Py,"ax",@progbits
	.align	128
.text._Z10elkanFunMOPdS_PtS_S_S_S_S_S_S_iiiS0_Py:
        .type           _Z10elkanFunMOPdS_PtS_S_S_S_S_S_S_iiiS0_Py,@function
        .size           _Z10elkanFunMOPdS_PtS_S_S_S_S_S_S_iiiS0_Py,(.L_x_502 - _Z10elkanFunMOPdS_PtS_S_S_S_S_S_S_iiiS0_Py)
        .other          _Z10elkanFunMOPdS_PtS_S_S_S_S_S_S_iiiS0_Py,@"STO_CUDA_ENTRY STV_DEFAULT"
_Z10elkanFunMOPdS_PtS_S_S_S_S_S_S_iiiS0_Py:
        /* <DEDUP_REMOVED lines=9> */
[----:B------:R-:W1:Y:S01]  /*0090*/  LDCU.64 UR4, c[0x0][0x358] ;  /* 0x00006b00ff0477ac */ /* 0x000e620008000a00 */
[----:B------:R-:W2:Y:S06]  /*00a0*/  LDCU.64 UR8, c[0x0][0x3b8] ;  /* 0x00007700ff0877ac */ /* 0x000eac0008000a00 */
[----:B------:R-:W3:Y:S01]  /*00b0*/  LDC.64 R12, c[0x0][0x3e0] ;  /* 0x0000f800ff0c7b82 */ /* 0x000ee20000000a00 */
[----:B------:R-:W4:Y:S01]  /*00c0*/  LDCU.64 UR10, c[0x0][0x3b0] ;  /* 0x00007600ff0a77ac */ /* 0x000f220008000a00 */
[----:B------:R-:W0:Y:S06]  /*00d0*/  LDCU.64 UR12, c[0x0][0x3a8] ;  /* 0x00007500ff0c77ac */ /* 0x000e2c0008000a00 */
[----:B------:R-:W5:Y:S01]  /*00e0*/  LDC.64 R2, c[0x0][0x3a0] ;  /* 0x0000e800ff027b82 */ /* 0x000f620000000a00 */
[----:B0-----:R-:W-:-:S07]  /*00f0*/  IMAD.WIDE R14, R25, 0x2, R14 ;  /* 0x00000002190e7825 */ /* 0x001fce00078e020e */
[----:B------:R-:W0:Y:S01]  /*0100*/  LDC.64 R10, c[0x0][0x398] ;  /* 0x0000e600ff0a7b82 */ /* 0x000e220000000a00 */
[----:B-1----:R-:W5:Y:S01]  /*0110*/  LDG.E.U16 R5, desc[UR4][R14.64] ;  /* 0x000000040e057981 */ /* 0x002f62000c1e1500 */
[----:B---3--:R-:W-:-:S06]  /*0120*/  IMAD.WIDE R12, R25, 0x2, R12 ;  /* 0x00000002190c7825 */ /* 0x008fcc00078e020c */
[----:B------:R-:W1:Y:S01]  /*0130*/  LDC R4, c[0x0][0x3d0] ;  /* 0x0000f400ff047b82 */ /* 0x000e620000000800 */
[----:B0-----:R-:W-:-:S04]  /*0140*/  IMAD.WIDE R10, R25, 0x8, R10 ;  /* 0x00000008190a7825 */ /* 0x001fc800078e020a */
[----:B-----5:R-:W-:Y:S01]  /*0150*/  IMAD.WIDE.U32 R2, R5, 0x8, R2 ;  /* 0x0000000805027825 */ /* 0x020fe200078e0002 */
[----:B------:R0:W-:Y:S04]  /*0160*/  STG.E.U16 desc[UR4][R12.64], R5 ;  /* 0x000000050c007986 */ /* 0x0001e8000c101504 */
[----:B------:R-:W3:Y:S04]  /*0170*/  LDG.E.64 R18, desc[UR4][R10.64] ;  /* 0x000000040a127981 */ /* 0x000ee8000c1e1b00 */
[----:B------:R-:W3:Y:S01]  /*0180*/  LDG.E.64 R2, desc[UR4][R2.64] ;  /* 0x0000000402027981 */ /* 0x000ee2000c1e1b00 */
[----:B-1----:R-:W-:Y:S01]  /*0190*/  ISETP.GE.AND P0, PT, R4, 0x1, PT ;  /* 0x000000010400780c */ /* 0x002fe20003f06270 */
[----:B------:R-:W-:-:S12]  /*01a0*/  BSSY.RECONVERGENT B0, `(.L_x_18) ;  /* 0x000022b000007945 */ /* 0x000fd80003800200 */
[----:B---3--:R-:W-:-:S14]  /*01b0*/  DSETP.LEU.OR P0, PT, R18, R2, !P0 ;  /* 0x000000021200722a */ /* 0x008fdc000470b400 */
[----:B0-2-4-:R-:W-:Y:S05]  /*01c0*/  @P0 BRA `(.L_x_19) ;  /* 0x0000002000a00947 */ /* 0x015fea0003800000 */
[----:B------:R-:W0:Y:S01]  /*01d0*/  LDC R0, c[0x0][0x3d4] ;  /* 0x0000f500ff007b82 */ /* 0x000e220000000800 */
[----:B------:R-:W-:-:S07]  /*01e0*/  PRMT R26, R5, 0x7610, R26 ;  /* 0x00007610051a7816 */ /* 0x000fce000000001a */
[----:B------:R-:W1:Y:S01]  /*01f0*/  LDC.64 R8, c[0x0][0x3c0] ;  /* 0x0000f000ff087b82 */ /* 0x000e620000000a00 */
[----:B0-----:R-:W-:Y:S01]  /*0200*/  ISETP.GE.AND P0, PT, R0, 0x1, PT ;  /* 0x000000010000780c */ /* 0x001fe20003f06270 */
[----:B-1----:R-:W-:-:S12]  /*0210*/  IMAD.WIDE R8, R25, 0x8, R8 ;  /* 0x0000000819087825 */ /* 0x002fd800078e0208 */
[----:B------:R-:W-:Y:S05]  /*0220*/  @!P0 BRA `(.L_x_20) ;  /* 0x0000001400c88947 */ /* 0x000fea0003800000 */
[----:B------:R-:W-:Y:S01]  /*0230*/  IMAD.MOV.U32 R2, RZ, RZ, 0x1 ;  /* 0x00000001ff027424 */ /* 0x000fe200078e00ff */
[C---:B------:R-:W-:Y:S01]  /*0240*/  LOP3.LUT R24, R0.reuse, 0x7ffffff8, RZ, 0xc0, !PT ;  /* 0x7ffffff800187812 */ /* 0x040fe200078ec0ff */
[----:B------:R-:W-:Y:S01]  /*0250*/  IMAD R25, R25, R0, RZ ;  /* 0x0000000019197224 */ /* 0x000fe200078e02ff */
[----:B------:R-:W-:Y:S01]  /*0260*/  LOP3.LUT R23, R0, 0x1, RZ, 0xc0, !PT ;  /* 0x0000000100177812 */ /* 0x000fe200078ec0ff */
[----:B------:R-:W-:Y:S01]  /*0270*/  IMAD.MOV.U32 R22, RZ, RZ, RZ ;  /* 0x000000ffff167224 */ /* 0x000fe200078e00ff */
[----:B------:R-:W-:-:S07]  /*0280*/  PRMT R0, R2, 0x7610, R0 ;  /* 0x0000761002007816 */ /* 0x000fce0000000000 */
.L_x_38:
[----:B------:R-:W-:Y:S01]  /*0290*/  LOP3.LUT R21, R26, 0xffff, RZ, 0xc0, !PT ;  /* 0x0000ffff1a157812 */ /* 0x000fe200078ec0ff */
[----:B------:R-:W-:Y:S03]  /*02a0*/  BSSY.RECONVERGENT B1, `(.L_x_21) ;  /* 0x0000165000017945 */ /* 0x000fe60003800200 */
[----:B------:R-:W-:-:S13]  /*02b0*/  ISETP.NE.AND P0, PT, R22, R21, PT ;  /* 0x000000151600720c */ /* 0x000fda0003f05270 */
[----:B------:R-:W-:Y:S05]  /*02c0*/  @!P0 BRA `(.L_x_22) ;  /* 0x0000001400888947 */ /* 0x000fea0003800000 */
[----:B------:R-:W2:Y:S01]  /*02d0*/  LDG.E.U16 R27, desc[UR4][R14.64] ;  /* 0x000000040e1b7981 */ /* 0x000ea2000c1e1500 */
[----:B------:R-:W2:Y:S08]  /*02e0*/  LDC R20, c[0x0][0x3d0] ;  /* 0x0000f400ff147b82 */ /* 0x000eb00000000800 */
[----:B------:R-:W0:Y:S08]  /*02f0*/  LDC.64 R2, c[0x0][0x3b8] ;  /* 0x0000ee00ff027b82 */ /* 0x000e300000000a00 */
[----:B------:R-:W1:Y:S02]  /*0300*/  LDC.64 R4, c[0x0][0x3c8] ;  /* 0x0000f200ff047b82 */ /* 0x000e640000000a00 */
[----:B-1----:R-:W-:-:S05]  /*0310*/  IMAD.WIDE.U32 R4, R22, 0x8, R4 ;  /* 0x0000000816047825 */ /* 0x002fca00078e0004 */
[----:B------:R1:W3:Y:S01]  /*0320*/  LDG.E.64 R16, desc[UR4][R4.64] ;  /* 0x0000000404107981 */ /* 0x0002e2000c1e1b00 */
[----:B--2---:R-:W-:-:S04]  /*0330*/  IMAD R27, R27, R20, R22 ;  /* 0x000000141b1b7224 */ /* 0x004fc800078e0216 */
[----:B0-----:R-:W-:-:S05]  /*0340*/  IMAD.WIDE.U32 R2, R27, 0x8, R2 ;  /* 0x000000081b027825 */ /* 0x001fca00078e0002 */
[----:B------:R-:W1:Y:S04]  /*0350*/  LDG.E.64 R6, desc[UR4][R2.64] ;  /* 0x0000000402067981 */ /* 0x000e68000c1e1b00 */
[----:B------:R-:W2:Y:S01]  /*0360*/  LDG.E.64 R2, desc[UR4][R8.64] ;  /* 0x0000000408027981 */ /* 0x000ea2000c1e1b00 */
[----:B-1----:R-:W-:-:S08]  /*0370*/  DADD R4, R6, R6 ;  /* 0x0000000006047229 */ /* 0x002fd00000000006 */
[----:B--2---:R-:W-:-:S08]  /*0380*/  DADD R4, R4, -R2 ;  /* 0x0000000004047229 */ /* 0x004fd00000000802 */
[----:B---3--:R-:W-:-:S08]  /*0390*/  DADD R16, R4, -R16 ;  /* 0x0000000004107229 */ /* 0x008fd00000000810 */
[----:B------:R-:W-:-:S14]  /*03a0*/  DSETP.GTU.AND P0, PT, R18, R16, PT ;  /* 0x000000101200722a */ /* 0x000fdc0003f0c000 */
[----:B------:R-:W-:Y:S05]  /*03b0*/  @!P0 BRA `(.L_x_22) ;  /* 0x00000014004c8947 */ /* 0x000fea0003800000 */
[----:B------:R-:W0:Y:S02]  /*03c0*/  LDC.64 R4, c[0x0][0x3b0] ;  /* 0x0000ec00ff047b82 */ /* 0x000e240000000a00 */
[----:B0-----:R-:W-:-:S06]  /*03d0*/  IMAD.WIDE.U32 R4, R27, 0x8, R4 ;  /* 0x000000081b047825 */ /* 0x001fcc00078e0004 */
[----:B------:R-:W2:Y:S02]  /*03e0*/  LDG.E.64 R4, desc[UR4][R4.64] ;  /* 0x0000000404047981 */ /* 0x000ea4000c1e1b00 */
[----:B--2---:R-:W-:-:S08]  /*03f0*/  DADD R2, -R2, R4 ;  /* 0x0000000002027229 */ /* 0x004fd00000000104 */
[----:B------:R-:W-:-:S14]  /*0400*/  DSETP.GTU.AND P0, PT, R18, R2, PT ;  /* 0x000000021200722a */ /* 0x000fdc0003f0c000 */
[----:B------:R-:W-:Y:S05]  /*0410*/  @!P0 BRA `(.L_x_22) ;  /* 0x0000001400348947 */ /* 0x000fea0003800000 */
[----:B------:R-:W0:Y:S01]  /*0420*/  LDC.64 R2, c[0x0][0x3a8] ;  /* 0x0000ea00ff027b82 */ /* 0x000e220000000a00 */
[----:B------:R-:W-:-:S04]  /*0430*/  IMAD R5, R21, R20, R22 ;  /* 0x0000001415057224 */ /* 0x000fc800078e0216 */
[----:B0-----:R-:W-:-:S06]  /*0440*/  IMAD.WIDE.U32 R2, R5, 0x8, R2 ;  /* 0x0000000805027825 */ /* 0x001fcc00078e0002 */
[----:B------:R-:W2:Y:S02]  /*0450*/  LDG.E.64 R2, desc[UR4][R2.64] ;  /* 0x0000000402027981 */ /* 0x000ea4000c1e1b00 */
[----:B--2---:R-:W-:-:S14]  /*0460*/  DSETP.GTU.AND P0, PT, R18, R2, PT ;  /* 0x000000021200722a */ /* 0x004fdc0003f0c000 */
[----:B------:R-:W-:Y:S05]  /*0470*/  @!P0 BRA `(.L_x_22) ;  /* 0x00000014001c8947 */ /* 0x000fea0003800000 */
[----:B------:R-:W-:Y:S01]  /*0480*/  LOP3.LUT P0, RZ, R0, 0xff, RZ, 0xc0, !PT ;  /* 0x000000ff00ff7812 */ /* 0x000fe2000780c0ff */
[----:B------:R-:W-:-:S12]  /*0490*/  BSSY.RELIABLE B2, `(.L_x_23) ;  /* 0x00000a8000027945 */ /* 0x000fd80003800100 */
[----:B------:R-:W-:Y:S05]  /*04a0*/  @!P0 BRA `(.L_x_24) ;  /* 0x0000000800988947 */ /* 0x000fea0003800000 */
[----:B------:R-:W0:Y:S01]  /*04b0*/  LDCU UR6, c[0x0][0x3d4] ;  /* 0x00007a80ff0677ac */ /* 0x000e220008000800 */
[----:B------:R-:W-:Y:S01]  /*04c0*/  IMAD.MOV.U32 R20, RZ, RZ, RZ ;  /* 0x000000ffff147224 */ /* 0x000fe200078e00ff */
[----:B------:R-:W-:Y:S01]  /*04d0*/  CS2R R18, SRZ ;  /* 0x0000000000127805 */ /* 0x000fe2000001ff00 */
[----:B0-----:R-:W-:Y:S02]  /*04e0*/  UISETP.GE.U32.AND UP0, UPT, UR6, 0x8, UPT ;  /* 0x000000080600788c */ /* 0x001fe4000bf06070 */
[----:B------:R-:W-:-:S07]  /*04f0*/  IMAD R21, R21, UR6, RZ ;  /* 0x0000000615157c24 */ /* 0x000fce000f8e02ff */
[----:B------:R-:W-:Y:S05]  /*0500*/  BRA.U !UP0, `(.L_x_25) ;  /* 0x0000000108c07547 */ /* 0x000fea000b800000 */
[----:B------:R-:W0:Y:S01]  /*0510*/  LDC.64 R2, c[0x0][0x388] ;  /* 0x0000e200ff027b82 */ /* 0x000e220000000a00 */
[----:B------:R-:W-:Y:S01]  /*0520*/  IMAD.MOV R0, RZ, RZ, -R24 ;  /* 0x000000ffff007224 */ /* 0x000fe200078e0a18 */
[----:B------:R-:W-:Y:S01]  /*0530*/  CS2R R18, SRZ ;  /* 0x0000000000127805 */ /* 0x000fe2000001ff00 */
[----:B------:R-:W-:Y:S02]  /*0540*/  IMAD.MOV.U32 R20, RZ, RZ, R25 ;  /* 0x000000ffff147224 */ /* 0x000fe400078e0019 */
[----:B0-----:R-:W-:-:S03]  /*0550*/  IMAD.WIDE.U32 R2, R21, 0x8, R2 ;  /* 0x0000000815027825 */ /* 0x001fc600078e0002 */
[----:B------:R-:W-:-:S04]  /*0560*/  IADD3 R2, P0, PT, R2, 0x20, RZ ;  /* 0x0000002002027810 */ /* 0x000fc80007f1e0ff */
[----:B------:R-:W-:-:S09]  /*0570*/  IADD3.X R3, PT, PT, RZ, R3, RZ, P0, !PT ;  /* 0x00000003ff037210 */ /* 0x000fd200007fe4ff */
.L_x_26:
[----:B------:R-:W0:Y:S01]  /*0580*/  LDC.64 R4, c[0x0][0x380] ;  /* 0x0000e000ff047b82 */ /* 0x000e220000000a00 */
[----:B------:R-:W2:Y:S01]  /*0590*/  LDG.E.64 R6, desc[UR4][R2.64+-0x20] ;  /* 0xffffe00402067981 */ /* 0x000ea2000c1e1b00 */
[----:B0-----:R-:W-:-:S05]  /*05a0*/  IMAD.WIDE R4, R20, 0x8, R4 ;  /* 0x0000000814047825 */ /* 0x001fca00078e0204 */
[----:B------:R-:W2:Y:S02]  /*05b0*/  LDG.E.64 R28, desc[UR4][R4.64] ;  /* 0x00000004041c7981 */ /* 0x000ea4000c1e1b00 */
[----:B--2---:R-:W-:Y:S02]  /*05c0*/  DADD R28, R28, -R6 ;  /* 0x000000001c1c7229 */ /* 0x004fe40000000806 */
[----:B------:R-:W2:Y:S06]  /*05d0*/  LDG.E.64 R6, desc[UR4][R2.64+-0x18] ;  /* 0xffffe80402067981 */ /* 0x000eac000c1e1b00 */
[----:B------:R-:W-:Y:S01]  /*05e0*/  DFMA R28, R28, R28, R18 ;  /* 0x0000001c1c1c722b */ /* 0x000fe20000000012 */
[----:B------:R-:W2:Y:S02]  /*05f0*/  LDG.E.64 R18, desc[UR4][R4.64+0x8] ;  /* 0x0000080404127981 */ /* 0x000ea4000c1e1b00 */
[----:B--2---:R-:W-:-:S02]  /*0600*/  DADD R6, R18, -R6 ;  /* 0x0000000012067229 */ /* 0x004fc40000000806 */
[----:B------:R-:W2:Y:S06]  /*0610*/  LDG.E.64 R18, desc[UR4][R4.64+0x10] ;  /* 0x0000100404127981 */ /* 0x000eac000c1e1b00 */
[----:B------:R-:W-:Y:S02]  /*0620*/  DFMA R28, R6, R6, R28 ;  /* 0x00000006061c722b */ /* 0x000fe4000000001c */
        /* <DEDUP_REMOVED lines=16> */
[----:B------:R-:W2:Y:S04]  /*0730*/  LDG.E.64 R6, desc[UR4][R4.64+0x30] ;  /* 0x0000300404067981 */ /* 0x000ea8000c1e1b00 */
[----:B------:R-:W3:Y:S01]  /*0740*/  LDG.E.64 R4, desc[UR4][R4.64+0x38] ;  /* 0x0000380404047981 */ /* 0x000ee2000c1e1b00 */
[----:B--2---:R-:W-:-:S03]  /*0750*/  DADD R18, R6, -R18 ;  /* 0x0000000006127229 */ /* 0x004fc60000000812 */
[----:B------:R0:W3:Y:S01]  /*0760*/  LDG.E.64 R6, desc[UR4][R2.64+0x18] ;  /* 0x0000180402067981 */ /* 0x0000e2000c1e1b00 */
[----:B------:R-:W-:-:S05]  /*0770*/  VIADD R0, R0, 0x8 ;  /* 0x0000000800007836 */ /* 0x000fca0000000000 */
[----:B------:R-:W-:Y:S01]  /*0780*/  ISETP.NE.AND P0, PT, R0, RZ, PT ;  /* 0x000000ff0000720c */ /* 0x000fe20003f05270 */
[----:B------:R-:W-:Y:S01]  /*0790*/  DFMA R18, R18, R18, R28 ;  /* 0x000000121212722b */ /* 0x000fe2000000001c */
[----:B0-----:R-:W-:Y:S01]  /*07a0*/  IADD3 R2, P1, PT, R2, 0x40, RZ ;  /* 0x0000004002027810 */ /* 0x001fe20007f3e0ff */
[----:B------:R-:W-:-:S04]  /*07b0*/  VIADD R20, R20, 0x8 ;  /* 0x0000000814147836 */ /* 0x000fc80000000000 */
[----:B------:R-:W-:Y:S01]  /*07c0*/  IMAD.X R3, RZ, RZ, R3, P1 ;  /* 0x000000ffff037224 */ /* 0x000fe200008e0603 */
[----:B---3--:R-:W-:-:S08]  /*07d0*/  DADD R4, R4, -R6 ;  /* 0x0000000004047229 */ /* 0x008fd00000000806 */
[----:B------:R-:W-:Y:S01]  /*07e0*/  DFMA R18, R4, R4, R18 ;  /* 0x000000040412722b */ /* 0x000fe20000000012 */
[----:B------:R-:W-:Y:S10]  /*07f0*/  @P0 BRA `(.L_x_26) ;  /* 0xfffffffc00600947 */ /* 0x000ff4000383ffff */
[----:B------:R-:W-:-:S07]  /*0800*/  IMAD.MOV.U32 R20, RZ, RZ, R24 ;  /* 0x000000ffff147224 */ /* 0x000fce00078e0018 */
.L_x_25:
[----:B------:R-:W0:Y:S02]  /*0810*/  LDC R0, c[0x0][0x3d4] ;  /* 0x0000f500ff007b82 */ /* 0x000e240000000800 */
[----:B0-----:R-:W-:-:S04]  /*0820*/  LOP3.LUT R2, R0, 0x7, RZ, 0xc0, !PT ;  /* 0x0000000700027812 */ /* 0x001fc800078ec0ff */
[----:B------:R-:W-:-:S13]  /*0830*/  ISETP.NE.AND P0, PT, R2, RZ, PT ;  /* 0x000000ff0200720c */ /* 0x000fda0003f05270 */
[----:B------:R-:W-:Y:S05]  /*0840*/  @!P0 BRA `(.L_x_27) ;  /* 0x0000000400088947 */ /* 0x000fea0003800000 */
[----:B------:R-:W-:Y:S01]  /*0850*/  VIADD R2, R2, 0xffffffff ;  /* 0xffffffff02027836 */ /* 0x000fe20000000000 */
[----:B------:R-:W-:-:S04]  /*0860*/  LOP3.LUT R0, R0, 0x3, RZ, 0xc0, !PT ;  /* 0x0000000300007812 */ /* 0x000fc800078ec0ff */
[----:B------:R-:W-:Y:S02]  /*0870*/  ISETP.GE.U32.AND P1, PT, R2, 0x3, PT ;  /* 0x000000030200780c */ /* 0x000fe40003f26070 */
[----:B------:R-:W-:-:S11]  /*0880*/  ISETP.NE.AND P0, PT, R0, RZ, PT ;  /* 0x000000ff0000720c */ /* 0x000fd60003f05270 */
[----:B------:R-:W-:Y:S05]  /*0890*/  @!P1 BRA `(.L_x_28) ;  /* 0x0000000000709947 */ /* 0x000fea0003800000 */
[----:B------:R-:W0:Y:S01]  /*08a0*/  LDC.64 R4, c[0x0][0x388] ;  /* 0x0000e200ff047b82 */ /* 0x000e220000000a00 */
[----:B------:R-:W-:Y:S01]  /*08b0*/  IADD3 R27, PT, PT, R21, R20, RZ ;  /* 0x00000014151b7210 */ /* 0x000fe20007ffe0ff */
[----:B------:R-:W-:Y:S01]  /*08c0*/  IMAD.IADD R7, R25, 0x1, R20 ;  /* 0x0000000119077824 */ /* 0x000fe200078e0214 */
[----:B------:R-:W1:Y:S05]  /*08d0*/  LDCU.64 UR6, c[0x0][0x388] ;  /* 0x00007100ff0677ac */ /* 0x000e6a0008000a00 */
[----:B------:R-:W2:Y:S01]  /*08e0*/  LDC.64 R2, c[0x0][0x380] ;  /* 0x0000e000ff027b82 */ /* 0x000ea20000000a00 */
[----:B0-----:R-:W-:-:S06]  /*08f0*/  IMAD.WIDE.U32 R4, R27, 0x8, R4 ;  /* 0x000000081b047825 */ /* 0x001fcc00078e0004 */
[----:B------:R-:W3:Y:S01]  /*0900*/  LDG.E.64 R4, desc[UR4][R4.64] ;  /* 0x0000000404047981 */ /* 0x000ee2000c1e1b00 */
[----:B--2---:R-:W-:-:S05]  /*0910*/  IMAD.WIDE R2, R7, 0x8, R2 ;  /* 0x0000000807027825 */ /* 0x004fca00078e0202 */
[----:B------:R-:W3:Y:S02]  /*0920*/  LDG.E.64 R6, desc[UR4][R2.64] ;  /* 0x0000000402067981 */ /* 0x000ee4000c1e1b00 */
[----:B---3--:R-:W-:Y:S01]  /*0930*/  DADD R4, R6, -R4 ;  /* 0x0000000006047229 */ /* 0x008fe20000000804 */
[----:B------:R-:W-:-:S05]  /*0940*/  IADD3 R6, P1, PT, R21, R20, RZ ;  /* 0x0000001415067210 */ /* 0x000fca0007f3e0ff */
[----:B------:R-:W-:Y:S01]  /*0950*/  IMAD.X R7, RZ, RZ, RZ, P1 ;  /* 0x000000ffff077224 */ /* 0x000fe200008e06ff */
[----:B-1----:R-:W-:-:S04]  /*0960*/  LEA R28, P1, R6, UR6, 0x3 ;  /* 0x00000006061c7c11 */ /* 0x002fc8000f8218ff */
[----:B------:R-:W-:Y:S01]  /*0970*/  LEA.HI.X R29, R6, UR7, R7, 0x3, P1 ;  /* 0x00000007061d7c11 */ /* 0x000fe200088f1c07 */
[----:B------:R-:W-:Y:S01]  /*0980*/  DFMA R18, R4, R4, R18 ;  /* 0x000000040412722b */ /* 0x000fe20000000012 */
[----:B------:R-:W2:Y:S04]  /*0990*/  LDG.E.64 R6, desc[UR4][R2.64+0x8] ;  /* 0x0000080402067981 */ /* 0x000ea8000c1e1b00 */
[----:B------:R-:W2:Y:S02]  /*09a0*/  LDG.E.64 R4, desc[UR4][R28.64+0x8] ;  /* 0x000008041c047981 */ /* 0x000ea4000c1e1b00 */
[----:B--2---:R-:W-:Y:S02]  /*09b0*/  DADD R4, R6, -R4 ;  /* 0x0000000006047229 */ /* 0x004fe40000000804 */
[----:B------:R-:W2:Y:S06]  /*09c0*/  LDG.E.64 R6, desc[UR4][R2.64+0x10] ;  /* 0x0000100402067981 */ /* 0x000eac000c1e1b00 */
[----:B------:R-:W-:Y:S01]  /*09d0*/  DFMA R4, R4, R4, R18 ;  /* 0x000000040404722b */ /* 0x000fe20000000012 */
[----:B------:R-:W2:Y:S04]  /*09e0*/  LDG.E.64 R18, desc[UR4][R28.64+0x10] ;  /* 0x000010041c127981 */ /* 0x000ea8000c1e1b00 */
[----:B------:R-:W3:Y:S04]  /*09f0*/  LDG.E.64 R2, desc[UR4][R2.64+0x18] ;  /* 0x0000180402027981 */ /* 0x000ee8000c1e1b00 */
[----:B------:R-:W3:Y:S01]  /*0a00*/  LDG.E.64 R28, desc[UR4][R28.64+0x18] ;  /* 0x000018041c1c7981 */ /* 0x000ee2000c1e1b00 */
[----:B------:R-:W-:Y:S01]  /*0a10*/  VIADD R20, R20, 0x4 ;  /* 0x0000000414147836 */ /* 0x000fe20000000000 */
[----:B--2---:R-:W-:-:S08]  /*0a20*/  DADD R6, R6, -R18 ;  /* 0x0000000006067229 */ /* 0x004fd00000000812 */
[----:B------:R-:W-:Y:S02]  /*0a30*/  DFMA R4, R6, R6, R4 ;  /* 0x000000060604722b */ /* 0x000fe40000000004 */
[----:B---3--:R-:W-:-:S08]  /*0a40*/  DADD R2, R2, -R28 ;  /* 0x0000000002027229 */ /* 0x008fd0000000081c */
[----:B------:R-:W-:-:S11]  /*0a50*/  DFMA R18, R2, R2, R4 ;  /* 0x000000020212722b */ /* 0x000fd60000000004 */
.L_x_28:
[----:B------:R-:W-:Y:S05]  /*0a60*/  @!P0 BRA `(.L_x_27) ;  /* 0x0000000000808947 */ /* 0x000fea0003800000 */
[----:B------:R-:W0:Y:S01]  /*0a70*/  LDC.64 R2, c[0x0][0x388] ;  /* 0x0000e200ff027b82 */ /* 0x000e220000000a00 */
[----:B------:R-:W-:-:S07]  /*0a80*/  ISETP.NE.AND P0, PT, R0, 0x1, PT ;  /* 0x000000010000780c */ /* 0x000fce0003f05270 */
[----:B------:R-:W1:Y:S06]  /*0a90*/  LDC.64 R6, c[0x0][0x380] ;  /* 0x0000e000ff067b82 */ /* 0x000e6c0000000a00 */
[--C-:B------:R-:W-:Y:S02]  /*0aa0*/  @P0 IMAD.IADD R27, R21, 0x1, R20.reuse ;  /* 0x00000001151b0824 */ /* 0x100fe400078e0214 */
[----:B------:R-:W-:Y:S02]  /*0ab0*/  @P0 IMAD.IADD R5, R25, 0x1, R20 ;  /* 0x0000000119050824 */ /* 0x000fe400078e0214 */
[----:B0-----:R-:W-:-:S06]  /*0ac0*/  @P0 IMAD.WIDE.U32 R2, R27, 0x8, R2 ;  /* 0x000000081b020825 */ /* 0x001fcc00078e0002 */
[----:B------:R-:W2:Y:S01]  /*0ad0*/  @P0 LDG.E.64 R2, desc[UR4][R2.64] ;  /* 0x0000000402020981 */ /* 0x000ea2000c1e1b00 */
[----:B-1----:R-:W-:-:S05]  /*0ae0*/  @P0 IMAD.WIDE R6, R5, 0x8, R6 ;  /* 0x0000000805060825 */ /* 0x002fca00078e0206 */
[----:B------:R-:W2:Y:S01]  /*0af0*/  @P0 LDG.E.64 R4, desc[UR4][R6.64] ;  /* 0x0000000406040981 */ /* 0x000ea2000c1e1b00 */
[----:B------:R-:W-:-:S04]  /*0b00*/  @P0 IADD3 R0, P1, PT, R21, R20, RZ ;  /* 0x0000001415000210 */ /* 0x000fc80007f3e0ff */
[----:B------:R-:W-:Y:S01]  /*0b10*/  @P0 IADD3.X R27, PT, PT, RZ, RZ, RZ, P1, !PT ;  /* 0x000000ffff1b0210 */ /* 0x000fe20000ffe4ff */
[----:B------:R-:W3:Y:S01]  /*0b20*/  @P0 LDG.E.64 R6, desc[UR4][R6.64+0x8] ;  /* 0x0000080406060981 */ /* 0x000ee2000c1e1b00 */
[----:B--2---:R-:W-:Y:S01]  /*0b30*/  @P0 DADD R4, R4, -R2 ;  /* 0x0000000004040229 */ /* 0x004fe20000000802 */
[----:B------:R-:W0:Y:S02]  /*0b40*/  @P0 LDC.64 R2, c[0x0][0x388] ;  /* 0x0000e200ff020b82 */ /* 0x000e240000000a00 */
[----:B0-----:R-:W-:-:S04]  /*0b50*/  @P0 LEA R2, P2, R0, R2, 0x3 ;  /* 0x0000000200020211 */ /* 0x001fc800078418ff */
[----:B------:R-:W-:-:S06]  /*0b60*/  @P0 LEA.HI.X R3, R0, R3, R27, 0x3, P2 ;  /* 0x0000000300030211 */ /* 0x000fcc00010f1c1b */
[----:B------:R-:W3:Y:S01]  /*0b70*/  @P0 LDG.E.64 R2, desc[UR4][R2.64+0x8] ;  /* 0x0000080402020981 */ /* 0x000ee2000c1e1b00 */
[----:B------:R-:W-:Y:S01]  /*0b80*/  ISETP.NE.AND P1, PT, R23, RZ, PT ;  /* 0x000000ff1700720c */ /* 0x000fe20003f25270 */
[----:B------:R-:W-:-:S12]  /*0b90*/  @P0 VIADD R20, R20, 0x2 ;  /* 0x0000000214140836 */ /* 0x000fd80000000000 */
[--C-:B------:R-:W-:Y:S02]  /*0ba0*/  @P1 IMAD.IADD R27, R25, 0x1, R20.reuse ;  /* 0x00000001191b1824 */ /* 0x100fe400078e0214 */
[----:B------:R-:W-:Y:S01]  /*0bb0*/  @P1 IMAD.IADD R29, R21, 0x1, R20 ;  /* 0x00000001151d1824 */ /* 0x000fe200078e0214 */
[----:B---3--:R-:W-:Y:S01]  /*0bc0*/  @P0 DADD R6, R6, -R2 ;  /* 0x0000000006060229 */ /* 0x008fe20000000802 */
[----:B------:R-:W0:Y:S02]  /*0bd0*/  LDC.64 R2, c[0x0][0x380] ;  /* 0x0000e000ff027b82 */ /* 0x000e240000000a00 */
[----:B0-----:R-:W-:-:S06]  /*0be0*/  @P1 IMAD.WIDE R20, R27, 0x8, R2 ;  /* 0x000000081b141825 */ /* 0x001fcc00078e0202 */
[----:B------:R-:W0:Y:S01]  /*0bf0*/  LDC.64 R2, c[0x0][0x388] ;  /* 0x0000e200ff027b82 */ /* 0x000e220000000a00 */
[----:B------:R-:W2:Y:S01]  /*0c00*/  @P1 LDG.E.64 R20, desc[UR4][R20.64] ;  /* 0x0000000414141981 */ /* 0x000ea2000c1e1b00 */
[----:B0-----:R-:W-:-:S06]  /*0c10*/  @P1 IMAD.WIDE.U32 R2, R29, 0x8, R2 ;  /* 0x000000081d021825 */ /* 0x001fcc00078e0002 */
[----:B------:R-:W2:Y:S01]  /*0c20*/  @P1 LDG.E.64 R2, desc[UR4][R2.64] ;  /* 0x0000000402021981 */ /* 0x000ea2000c1e1b00 */
[----:B------:R-:W-:-:S08]  /*0c30*/  @P0 DFMA R4, R4, R4, R18 ;  /* 0x000000040404022b */ /* 0x000fd00000000012 */
[----:B------:R-:W-:Y:S02]  /*0c40*/  @P0 DFMA R18, R6, R6, R4 ;  /* 0x000000060612022b */ /* 0x000fe40000000004 */
[----:B--2---:R-:W-:-:S08]  /*0c50*/  @P1 DADD R28, R20, -R2 ;  /* 0x00000000141c1229 */ /* 0x004fd00000000802 */
[----:B------:R-:W-:-:S11]  /*0c60*/  @P1 DFMA R18, R28, R28, R18 ;  /* 0x0000001c1c12122b */ /* 0x000fd60000000012 */
.L_x_27:
[----:B------:R-:W0:Y:S01]  /*0c70*/  MUFU.RSQ64H R21, R19 ;  /* 0x0000001300157308 */ /* 0x000e220000001c00 */
[----:B------:R-:W-:Y:S01]  /*0c80*/  VIADD R20, R19, 0xfcb00000 ;  /* 0xfcb0000013147836 */ /* 0x000fe20000000000 */
[----:B------:R-:W-:Y:S01]  /*0c90*/  MOV R5, 0x3fd80000 ;  /* 0x3fd8000000057802 */ /* 0x000fe20000000f00 */
[----:B------:R-:W-:Y:S01]  /*0ca0*/  IMAD.MOV.U32 R4, RZ, RZ, 0x0 ;  /* 0x00000000ff047424 */ /* 0x000fe200078e00ff */
[----:B------:R-:W-:Y:S02]  /*0cb0*/  BSSY.RECONVERGENT B3, `(.L_x_29) ;  /* 0x0000016000037945 */ /* 0x000fe40003800200 */
[----:B------:R-:W-:Y:S01]  /*0cc0*/  ISETP.GE.U32.AND P0, PT, R20, 0x7ca00000, PT ;  /* 0x7ca000001400780c */ /* 0x000fe20003f06070 */
[----:B0-----:R-:W-:-:S08]  /*0cd0*/  DMUL R2, R20, R20 ;  /* 0x0000001414027228 */ /* 0x001fd00000000000 */
[----:B------:R-:W-:-:S08]  /*0ce0*/  DFMA R2, -R2, R18, 1 ;  /* 0x3ff000000202742b */ /* 0x000fd00000000112 */
[----:B------:R-:W-:Y:S02]  /*0cf0*/  DFMA R4, R2, R4, 0.5 ;  /* 0x3fe000000204742b */ /* 0x000fe40000000004 */
[----:B------:R-:W-:-:S08]  /*0d00*/  DMUL R2, R20, R2 ;  /* 0x0000000214027228 */ /* 0x000fd00000000000 */
[----:B------:R-:W-:-:S08]  /*0d10*/  DFMA R4, R4, R2, R20 ;  /* 0x000000020404722b */ /* 0x000fd00000000014 */
[----:B------:R-:W-:Y:S02]  /*0d20*/  DMUL R28, R4, R18 ;  /* 0x00000012041c7228 */ /* 0x000fe40000000000 */
[----:B------:R-:W-:Y:S02]  /*0d30*/  VIADD R7, R5, 0xfff00000 ;  /* 0xfff0000005077836 */ /* 0x000fe40000000000 */
[----:B------:R-:W-:-:S04]  /*0d40*/  IMAD.MOV.U32 R6, RZ, RZ, R4 ;  /* 0x000000ffff067224 */ /* 0x000fc800078e0004 */
[----:B------:R-:W-:-:S08]  /*0d50*/  DFMA R2, R28, -R28, R18 ;  /* 0x8000001c1c02722b */ /* 0x000fd00000000012 */
[----:B------:R-:W-:Y:S01]  /*0d60*/  DFMA R30, R2, R6, R28 ;  /* 0x00000006021e722b */ /* 0x000fe2000000001c */
[----:B------:R-:W-:Y:S10]  /*0d70*/  @!P0 BRA `(.L_x_30) ;  /* 0x0000000000248947 */ /* 0x000ff40003800000 */
[----:B------:R-:W-:Y:S01]  /*0d80*/  IMAD.MOV.U32 R6, RZ, RZ, R4 ;  /* 0x000000ffff067224 */ /* 0x000fe200078e0004 */
[----:B------:R-:W-:Y:S01]  /*0d90*/  MOV R27, 0xe10 ;  /* 0x00000e10001b7802 */ /* 0x000fe20000000f00 */
[----:B------:R-:W-:Y:S02]  /*0da0*/  IMAD.MOV.U32 R5, RZ, RZ, R2 ;  /* 0x000000ffff057224 */ /* 0x000fe400078e0002 */
[----:B------:R-:W-:Y:S01]  /*0db0*/  IMAD.MOV.U32 R4, RZ, RZ, R3 ;  /* 0x000000ffff047224 */ /* 0x000fe200078e0003 */
[----:B------:R-:W-:Y:S01]  /*0dc0*/  MOV R3, R28 ;  /* 0x0000001c00037202 */ /* 0x000fe20000000f00 */
[----:B------:R-:W-:Y:S02]  /*0dd0*/  IMAD.MOV.U32 R2, RZ, RZ, R29 ;  /* 0x000000ffff027224 */ /* 0x000fe400078e001d */
[----:B------:R-:W-:Y:S02]  /*0de0*/  IMAD.MOV.U32 R0, RZ, RZ, R18 ;  /* 0x000000ffff007224 */ /* 0x000fe400078e0012 */
[----:B------:R-:W-:-:S07]  /*0df0*/  IMAD.MOV.U32 R21, RZ, RZ, R19 ;  /* 0x000000ffff157224 */ /* 0x000fce00078e0013 */
[----:B------:R-:W-:Y:S05]  /*0e00*/  CALL.REL.NOINC `($__internal_1_$__cuda_sm20_dsqrt_rn_f64_mediumpath_v1) ;  /* 0x0000001400a07944 */ /* 0x000fea0003c00000 */
.L_x_30:
[----:B------:R-:W-:Y:S05]  /*0e10*/  BSYNC.RECONVERGENT B3 ;  /* 0x0000000000037941 */ /* 0x000fea0003800200 */
.L_x_29:
[----:B------:R-:W-:Y:S01]  /*0e20*/  DSETP.GTU.AND P0, PT, R30, R16, PT ;  /* 0x000000101e00722a */ /* 0x000fe20003f0c000 */
[----:B------:R-:W-:Y:S01]  /*0e30*/  IMAD.MOV.U32 R18, RZ, RZ, R30 ;  /* 0x000000ffff127224 */ /* 0x000fe200078e001e */
[----:B------:R-:W-:Y:S01]  /*0e40*/  PRMT R0, RZ, 0x7610, R0 ;  /* 0x00007610ff007816 */ /* 0x000fe20000000000 */
[----:B------:R-:W-:-:S11]  /*0e50*/  IMAD.MOV.U32 R19, RZ, RZ, R31 ;  /* 0x000000ffff137224 */ /* 0x000fd600078e001f */
[----:B------:R-:W-:Y:S05]  /*0e60*/  @!P0 BREAK.RELIABLE B2 ;  /* 0x0000000000028942 */ /* 0x000fea0003800100 */
[----:B------:R-:W-:Y:S05]  /*0e70*/  @!P0 BRA `(.L_x_22) ;  /* 0x00000008009c8947 */ /* 0x000fea0003800000 */
[----:B------:R-:W0:Y:S01]  /*0e80*/  LDC.64 R2, c[0x0][0x3a8] ;  /* 0x0000ea00ff027b82 */ /* 0x000e220000000a00 */
[----:B------:R-:W1:Y:S01]  /*0e90*/  LDCU UR6, c[0x0][0x3d0] ;  /* 0x00007a00ff0677ac */ /* 0x000e620008000800 */
[----:B------:R-:W-:-:S05]  /*0ea0*/  LOP3.LUT R5, R26, 0xffff, RZ, 0xc0, !PT ;  /* 0x0000ffff1a057812 */ /* 0x000fca00078ec0ff */
[----:B-1----:R-:W-:-:S04]  /*0eb0*/  IMAD R5, R5, UR6, R22 ;  /* 0x0000000605057c24 */ /* 0x002fc8000f8e0216 */
[----:B0-----:R-:W-:-:S06]  /*0ec0*/  IMAD.WIDE.U32 R2, R5, 0x8, R2 ;  /* 0x0000000805027825 */ /* 0x001fcc00078e0002 */
[----:B------:R-:W2:Y:S02]  /*0ed0*/  LDG.E.64 R2, desc[UR4][R2.64] ;  /* 0x0000000402027981 */ /* 0x000ea4000c1e1b00 */
[----:B--2---:R-:W-:-:S14]  /*0ee0*/  DSETP.GTU.AND P0, PT, R18, R2, PT ;  /* 0x000000021200722a */ /* 0x004fdc0003f0c000 */
[----:B------:R-:W-:Y:S05]  /*0ef0*/  @!P0 BREAK.RELIABLE B2 ;  /* 0x0000000000028942 */ /* 0x000fea0003800100 */
[----:B------:R-:W-:Y:S05]  /*0f00*/  @!P0 BRA `(.L_x_22) ;  /* 0x0000000800788947 */ /* 0x000fea0003800000 */
.L_x_24:
[----:B------:R-:W-:Y:S05]  /*0f10*/  BSYNC.RELIABLE B2 ;  /* 0x0000000000027941 */ /* 0x000fea0003800100 */
.L_x_23:
[----:B------:R-:W0:Y:S01]  /*0f20*/  LDCU UR6, c[0x0][0x3d4] ;  /* 0x00007a80ff0677ac */ /* 0x000e220008000800 */
[----:B------:R-:W-:Y:S02]  /*0f30*/  MOV R27, RZ ;  /* 0x000000ff001b7202 */ /* 0x000fe40000000f00 */
[----:B------:R-:W-:Y:S01]  /*0f40*/  CS2R R20, SRZ ;  /* 0x0000000000147805 */ /* 0x000fe2000001ff00 */
[----:B0-----:R-:W-:Y:S02]  /*0f50*/  UISETP.GE.U32.AND UP0, UPT, UR6, 0x8, UPT ;  /* 0x000000080600788c */ /* 0x001fe4000bf06070 */
[----:B------:R-:W-:-:S07]  /*0f60*/  IMAD R28, R22, UR6, RZ ;  /* 0x00000006161c7c24 */ /* 0x000fce000f8e02ff */
[----:B------:R-:W-:Y:S05]  /*0f70*/  BRA.U !UP0, `(.L_x_31) ;  /* 0x0000000108b87547 */ /* 0x000fea000b800000 */
[----:B------:R-:W-:Y:S01]  /*0f80*/  BSSY.RECONVERGENT B2, `(.L_x_32) ;  /* 0x000002c000027945 */ /* 0x000fe20003800200 */
[----:B------:R-:W-:Y:S01]  /*0f90*/  IMAD.MOV.U32 R0, RZ, RZ, RZ ;  /* 0x000000ffff007224 */ /* 0x000fe200078e00ff */
[----:B------:R-:W-:-:S07]  /*0fa0*/  CS2R R20, SRZ ;  /* 0x0000000000147805 */ /* 0x000fce000001ff00 */
.L_x_33:
[----:B------:R-:W0:Y:S01]  /*0fb0*/  LDC.64 R2, c[0x0][0x380] ;  /* 0x0000e000ff027b82 */ /* 0x000e220000000a00 */
[--C-:B------:R-:W-:Y:S02]  /*0fc0*/  IMAD.IADD R7, R25, 0x1, R0.reuse ;  /* 0x0000000119077824 */ /* 0x100fe400078e0200 */
[----:B------:R-:W-:-:S05]  /*0fd0*/  IMAD.IADD R17, R28, 0x1, R0 ;  /* 0x000000011c117824 */ /* 0x000fca00078e0200 */
[----:B------:R-:W1:Y:S01]  /*0fe0*/  LDC.64 R4, c[0x0][0x388] ;  /* 0x0000e200ff047b82 */ /* 0x000e620000000a00 */
[----:B0-----:R-:W-:-:S05]  /*0ff0*/  IMAD.WIDE R2, R7, 0x8, R2 ;  /* 0x0000000807027825 */ /* 0x001fca00078e0202 */
[----:B------:R-:W2:Y:S01]  /*1000*/  LDG.E.64 R6, desc[UR4][R2.64] ;  /* 0x0000000402067981 */ /* 0x000ea2000c1e1b00 */
[----:B-1----:R-:W-:-:S05]  /*1010*/  IMAD.WIDE.U32 R4, R17, 0x8, R4 ;  /* 0x0000000811047825 */ /* 0x002fca00078e0004 */
        /* <DEDUP_REMOVED lines=21> */
[----:B------:R-:W2:Y:S04]  /*1170*/  LDG.E.64 R16, desc[UR4][R2.64+0x30] ;  /* 0x0000300402107981 */ /* 0x000ea8000c1e1b00 */
[----:B------:R-:W4:Y:S01]  /*1180*/  LDG.E.64 R2, desc[UR4][R2.64+0x38] ;  /* 0x0000380402027981 */ /* 0x000f22000c1e1b00 */
[----:B---3--:R-:W-:-:S03]  /*1190*/  DADD R20, R6, -R20 ;  /* 0x0000000006147229 */ /* 0x008fc60000000814 */
[----:B------:R-:W2:Y:S04]  /*11a0*/  LDG.E.64 R6, desc[UR4][R4.64+0x30] ;  /* 0x0000300404067981 */ /* 0x000ea8000c1e1b00 */
[----:B------:R-:W4:Y:S01]  /*11b0*/  LDG.E.64 R4, desc[UR4][R4.64+0x38] ;  /* 0x0000380404047981 */ /* 0x000f22000c1e1b00 */
[----:B------:R-:W-:Y:S01]  /*11c0*/  VIADD R0, R0, 0x8 ;  /* 0x0000000800007836 */ /* 0x000fe20000000000 */
[----:B------:R-:W-:-:S04]  /*11d0*/  DFMA R30, R20, R20, R30 ;  /* 0x00000014141e722b */ /* 0x000fc8000000001e */
[----:B------:R-:W-:Y:S01]  /*11e0*/  ISETP.NE.AND P0, PT, R0, R24, PT ;  /* 0x000000180000720c */ /* 0x000fe20003f05270 */
[----:B--2---:R-:W-:-:S08]  /*11f0*/  DADD R6, R16, -R6 ;  /* 0x0000000010067229 */ /* 0x004fd00000000806 */
[----:B------:R-:W-:Y:S02]  /*1200*/  DFMA R30, R6, R6, R30 ;  /* 0x00000006061e722b */ /* 0x000fe4000000001e */
[----:B----4-:R-:W-:-:S08]  /*1210*/  DADD R2, R2, -R4 ;  /* 0x0000000002027229 */ /* 0x010fd00000000804 */
[----:B------:R-:W-:Y:S01]  /*1220*/  DFMA R20, R2, R2, R30 ;  /* 0x000000020214722b */ /* 0x000fe2000000001e */
[----:B------:R-:W-:Y:S10]  /*1230*/  @P0 BRA `(.L_x_33) ;  /* 0xfffffffc005c0947 */ /* 0x000ff4000383ffff */
[----:B------:R-:W-:Y:S05]  /*1240*/  BSYNC.RECONVERGENT B2 ;  /* 0x0000000000027941 */ /* 0x000fea0003800200 */
.L_x_32:
[----:B------:R-:W-:-:S07]  /*1250*/  IMAD.MOV.U32 R27, RZ, RZ, R24 ;  /* 0x000000ffff1b7224 */ /* 0x000fce00078e0018 */
.L_x_31:
[----:B------:R-:W0:Y:S02]  /*1260*/  LDC R0, c[0x0][0x3d4] ;  /* 0x0000f500ff007b82 */ /* 0x000e240000000800 */
[----:B0-----:R-:W-:-:S04]  /*1270*/  LOP3.LUT R2, R0, 0x7, RZ, 0xc0, !PT ;  /* 0x0000000700027812 */ /* 0x001fc800078ec0ff */
[----:B------:R-:W-:-:S13]  /*1280*/  ISETP.NE.AND P0, PT, R2, RZ, PT ;  /* 0x000000ff0200720c */ /* 0x000fda0003f05270 */
[----:B------:R-:W-:Y:S05]  /*1290*/  @!P0 BRA `(.L_x_34) ;  /* 0x0000000400108947 */ /* 0x000fea0003800000 */
[----:B------:R-:W-:Y:S02]  /*12a0*/  IADD3 R2, PT, PT, R2, -0x1, RZ ;  /* 0xffffffff02027810 */ /* 0x000fe40007ffe0ff */
[----:B------:R-:W-:Y:S02]  /*12b0*/  LOP3.LUT R0, R0, 0x3, RZ, 0xc0, !PT ;  /* 0x0000000300007812 */ /* 0x000fe400078ec0ff */
[----:B------:R-:W-:Y:S02]  /*12c0*/  ISETP.GE.U32.AND P1, PT, R2, 0x3, PT ;  /* 0x000000030200780c */ /* 0x000fe40003f26070 */
[----:B------:R-:W-:-:S11]  /*12d0*/  ISETP.NE.AND P0, PT, R0, RZ, PT ;  /* 0x000000ff0000720c */ /* 0x000fd60003f05270 */
[----:B------:R-:W-:Y:S05]  /*12e0*/  @!P1 BRA `(.L_x_35) ;  /* 0x0000000000789947 */ /* 0x000fea0003800000 */
[----:B------:R-:W0:Y:S01]  /*12f0*/  LDC.64 R2, c[0x0][0x388] ;  /* 0x0000e200ff027b82 */ /* 0x000e220000000a00 */
[--C-:B------:R-:W-:Y:S01]  /*1300*/  IMAD.IADD R7, R28, 0x1, R27.reuse ;  /* 0x000000011c077824 */ /* 0x100fe200078e021b */
[----:B------:R-:W1:Y:S01]  /*1310*/  LDCU.64 UR6, c[0x0][0x388] ;  /* 0x00007100ff0677ac */ /* 0x000e620008000a00 */
[----:B------:R-:W-:-:S05]  /*1320*/  IMAD.IADD R6, R25, 0x1, R27 ;  /* 0x0000000119067824 */ /* 0x000fca00078e021b */
[----:B------:R-:W2:Y:S01]  /*1330*/  LDC.64 R4, c[0x0][0x380] ;  /* 0x0000e000ff047b82 */ /* 0x000ea20000000a00 */
[----:B0-----:R-:W-:-:S06]  /*1340*/  IMAD.WIDE.U32 R2, R7, 0x8, R2 ;  /* 0x0000000807027825 */ /* 0x001fcc00078e0002 */
[----:B------:R-:W3:Y:S01]  /*1350*/  LDG.E.64 R2, desc[UR4][R2.64] ;  /* 0x0000000402027981 */ /* 0x000ee2000c1e1b00 */
[----:B--2---:R-:W-:-:S05]  /*1360*/  IMAD.WIDE R4, R6, 0x8, R4 ;  /* 0x0000000806047825 */ /* 0x004fca00078e0204 */
[----:B------:R-:W3:Y:S01]  /*1370*/  LDG.E.64 R16, desc[UR4][R4.64] ;  /* 0x0000000404107981 */ /* 0x000ee2000c1e1b00 */
[----:B------:R-:W-:-:S05]  /*1380*/  IADD3 R7, P1, PT, R28, R27, RZ ;  /* 0x0000001b1c077210 */ /* 0x000fca0007f3e0ff */
[----:B------:R-:W-:Y:S01]  /*1390*/  IMAD.X R30, RZ, RZ, RZ, P1 ;  /* 0x000000ffff1e7224 */ /* 0x000fe200008e06ff */
[----:B------:R-:W2:Y:S01]  /*13a0*/  LDG.E.64 R4, desc[UR4][R4.64+0x8] ;  /* 0x0000080404047981 */ /* 0x000ea2000c1e1b00 */
[----:B---3--:R-:W-:-:S08]  /*13b0*/  DADD R16, R16, -R2 ;  /* 0x0000000010107229 */ /* 0x008fd00000000802 */
[----:B------:R-:W-:Y:S01]  /*13c0*/  DFMA R16, R16, R16, R20 ;  /* 0x000000101010722b */ /* 0x000fe20000000014 */
[----:B-1----:R-:W-:-:S04]  /*13d0*/  LEA R20, P1, R7, UR6, 0x3 ;  /* 0x0000000607147c11 */ /* 0x002fc8000f8218ff */
[----:B------:R-:W-:-:S05]  /*13e0*/  LEA.HI.X R21, R7, UR7, R30, 0x3, P1 ;  /* 0x0000000707157c11 */ /* 0x000fca00088f1c1e */
[----:B------:R-:W2:Y:S02]  /*13f0*/  LDG.E.64 R2, desc[UR4][R20.64+0x8] ;  /* 0x0000080414027981 */ /* 0x000ea4000c1e1b00 */
[----:B--2---:R-:W-:Y:S01]  /*1400*/  DADD R2, R4, -R2 ;  /* 0x0000000004027229 */ /* 0x004fe20000000802 */
[----:B------:R-:W0:Y:S07]  /*1410*/  LDC.64 R4, c[0x0][0x380] ;  /* 0x0000e000ff047b82 */ /* 0x000e2e0000000a00 */
[----:B------:R-:W-:Y:S01]  /*1420*/  DFMA R2, R2, R2, R16 ;  /* 0x000000020202722b */ /* 0x000fe20000000010 */
[----:B------:R-:W2:Y:S04]  /*1430*/  LDG.E.64 R16, desc[UR4][R20.64+0x10] ;  /* 0x0000100414107981 */ /* 0x000ea8000c1e1b00 */
[----:B------:R-:W3:Y:S01]  /*1440*/  LDG.E.64 R20, desc[UR4][R20.64+0x18] ;  /* 0x0000180414147981 */ /* 0x000ee2000c1e1b00 */
[----:B0-----:R-:W-:-:S05]  /*1450*/  IMAD.WIDE R4, R6, 0x8, R4 ;  /* 0x0000000806047825 */ /* 0x001fca00078e0204 */
[----:B------:R-:W2:Y:S04]  /*1460*/  LDG.E.64 R6, desc[UR4][R4.64+0x10] ;  /* 0x0000100404067981 */ /* 0x000ea8000c1e1b00 */
[----:B------:R-:W3:Y:S01]  /*1470*/  LDG.E.64 R4, desc[UR4][R4.64+0x18] ;  /* 0x0000180404047981 */ /* 0x000ee2000c1e1b00 */
[----:B------:R-:W-:Y:S01]  /*1480*/  VIADD R27, R27, 0x4 ;  /* 0x000000041b1b7836 */ /* 0x000fe20000000000 */
[----:B--2---:R-:W-:-:S08]  /*1490*/  DADD R6, R6, -R16 ;  /* 0x0000000006067229 */ /* 0x004fd00000000810 */
[----:B------:R-:W-:Y:S02]  /*14a0*/  DFMA R2, R6, R6, R2 ;  /* 0x000000060602722b */ /* 0x000fe40000000002 */
[----:B---3--:R-:W-:-:S08]  /*14b0*/  DADD R20, R4, -R20 ;  /* 0x0000000004147229 */ /* 0x008fd00000000814 */
[----:B------:R-:W-:-:S11]  /*14c0*/  DFMA R20, R20, R20, R2 ;  /* 0x000000141414722b */ /* 0x000fd60000000002 */
.L_x_35:
[----:B------:R-:W-:Y:S05]  /*14d0*/  @!P0 BRA `(.L_x_34) ;  /* 0x0000000000808947 */ /* 0x000fea0003800000 */
[----:B------:R-:W0:Y:S01]  /*14e0*/  LDC.64 R2, c[0x0][0x388] ;  /* 0x0000e200ff027b82 */ /* 0x000e220000000a00 */
[----:B------:R-:W-:-:S07]  /*14f0*/  ISETP.NE.AND P0, PT, R0, 0x1, PT ;  /* 0x000000010000780c */ /* 0x000fce0003f05270 */
[----:B------:R-:W1:Y:S06]  /*1500*/  LDC.64 R6, c[0x0][0x380] ;  /* 0x0000e000ff067b82 */ /* 0x000e6c0000000a00 */
[----:B------:R-:W-:Y:S01]  /*1510*/  @P0 IMAD.IADD R17, R28, 0x1, R27 ;  /* 0x000000011c110824 */ /* 0x000fe200078e021b */
[----:B------:R-:W-:-:S03]  /*1520*/  @P0 IADD3 R5, PT, PT, R25, R27, RZ ;  /* 0x0000001b19050210 */ /* 0x000fc60007ffe0ff */
[----:B0-----:R-:W-:-:S06]  /*1530*/  @P0 IMAD.WIDE.U32 R2, R17, 0x8, R2 ;  /* 0x0000000811020825 */ /* 0x001fcc00078e0002 */
[----:B------:R-:W2:Y:S01]  /*1540*/  @P0 LDG.E.64 R2, desc[UR4][R2.64] ;  /* 0x0000000402020981 */ /* 0x000ea2000c1e1b00 */
[----:B-1----:R-:W-:-:S05]  /*1550*/  @P0 IMAD.WIDE R6, R5, 0x8, R6 ;  /* 0x0000000805060825 */ /* 0x002fca00078e0206 */
[----:B------:R-:W2:Y:S01]  /*1560*/  @P0 LDG.E.64 R4, desc[UR4][R6.64] ;  /* 0x0000000406040981 */ /* 0x000ea2000c1e1b00 */
[----:B------:R-:W-:-:S05]  /*1570*/  @P0 IADD3 R0, P1, PT, R28, R27, RZ ;  /* 0x0000001b1c000210 */ /* 0x000fca0007f3e0ff */
[----:B------:R-:W-:Y:S01]  /*1580*/  @P0 IMAD.X R16, RZ, RZ, RZ, P1 ;  /* 0x000000ffff100224 */ /* 0x000fe200008e06ff */
        /* <DEDUP_REMOVED lines=21> */
.L_x_34:
        /* <DEDUP_REMOVED lines=18> */
[----:B------:R-:W-:Y:S01]  /*1800*/  MOV R5, R2 ;  /* 0x0000000200057202 */ /* 0x000fe20000000f00 */
[----:B------:R-:W-:Y:S01]  /*1810*/  IMAD.MOV.U32 R4, RZ, RZ, R3 ;  /* 0x000000ffff047224 */ /* 0x000fe200078e0003 */
[----:B------:R-:W-:Y:S01]  /*1820*/  MOV R27, 0x1880 ;  /* 0x00001880001b7802 */ /* 0x000fe20000000f00 */
[----:B------:R-:W-:Y:S01]  /*1830*/  IMAD.MOV.U32 R0, RZ, RZ, R20 ;  /* 0x000000ffff007224 */ /* 0x000fe200078e0014 */
[----:B------:R-:W-:Y:S01]  /*1840*/  MOV R20, R16 ;  /* 0x0000001000147202 */ /* 0x000fe20000000f00 */
[----:B------:R-:W-:Y:S02]  /*1850*/  IMAD.MOV.U32 R3, RZ, RZ, R28 ;  /* 0x000000ffff037224 */ /* 0x000fe400078e001c */
[----:B------:R-:W-:-:S07]  /*1860*/  IMAD.MOV.U32 R2, RZ, RZ, R29 ;  /* 0x000000ffff027224 */ /* 0x000fce00078e001d */
[----:B------:R-:W-:Y:S05]  /*1870*/  CALL.REL.NOINC `($__internal_1_$__cuda_sm20_dsqrt_rn_f64_mediumpath_v1) ;  /* 0x0000000c00047944 */ /* 0x000fea0003c00000 */
.L_x_37:
[----:B------:R-:W-:Y:S05]  /*1880*/  BSYNC.RECONVERGENT B2 ;  /* 0x0000000000027941 */ /* 0x000fea0003800200 */
.L_x_36:
[----:B------:R-:W-:Y:S01]  /*1890*/  DSETP.GEU.AND P0, PT, R30, R18, PT ;  /* 0x000000121e00722a */ /* 0x000fe20003f0e000 */
[----:B------:R-:W-:-:S13]  /*18a0*/  PRMT R0, RZ, 0x7610, R0 ;  /* 0x00007610ff007816 */ /* 0x000fda0000000000 */
[----:B------:R0:W-:Y:S01]  /*18b0*/  @!P0 STG.E.U16 desc[UR4][R12.64], R22 ;  /* 0x000000160c008986 */ /* 0x0001e2000c101504 */
[----:B------:R-:W-:Y:S01]  /*18c0*/  @!P0 IMAD.MOV.U32 R18, RZ, RZ, R30 ;  /* 0x000000ffff128224 */ /* 0x000fe200078e001e */
[----:B------:R-:W-:Y:S01]  /*18d0*/  @!P0 PRMT R26, R22, 0x7610, R26 ;  /* 0x00007610161a8816 */ /* 0x000fe2000000001a */
[----:B------:R-:W-:-:S07]  /*18e0*/  @!P0 IMAD.MOV.U32 R19, RZ, RZ, R31 ;  /* 0x000000ffff138224 */ /* 0x000fce00078e001f */
.L_x_22:
[----:B------:R-:W-:Y:S05]  /*18f0*/  BSYNC.RECONVERGENT B1 ;  /* 0x0000000000017941 */ /* 0x000fea0003800200 */
.L_x_21:
[----:B------:R-:W1:Y:S01]  /*1900*/  LDCU UR6, c[0x0][0x3d0] ;  /* 0x00007a00ff0677ac */ /* 0x000e620008000800 */
[----:B0-----:R-:W-:-:S05]  /*1910*/  VIADD R22, R22, 0x1 ;  /* 0x0000000116167836 */ /* 0x001fca0000000000 */
[----:B-1----:R-:W-:-:S13]  /*1920*/  ISETP.NE.AND P0, PT, R22, UR6, PT ;  /* 0x0000000616007c0c */ /* 0x002fda000bf05270 */
[----:B------:R-:W-:Y:S05]  /*1930*/  @!P0 BRA `(.L_x_19) ;  /* 0x0000000800c48947 */ /* 0x000fea0003800000 */
[----:B------:R-:W-:Y:S05]  /*1940*/  BRA `(.L_x_38) ;  /* 0xffffffe800507947 */ /* 0x000fea000383ffff */
.L_x_20:
[----:B------:R-:W-:Y:S01]  /*1950*/  ISETP.NE.AND P1, PT, R4, 0x1, PT ;  /* 0x000000010400780c */ /* 0x000fe20003f25270 */
[----:B------:R-:W-:Y:S01]  /*1960*/  IMAD.MOV.U32 R0, RZ, RZ, RZ ;  /* 0x000000ffff007224 */ /* 0x000fe200078e00ff */
[----:B------:R-:W-:-:S11]  /*1970*/  PLOP3.LUT P0, PT, PT, PT, PT, 0x8, 0x80 ;  /* 0x000000000080781c */ /* 0x000fd60003f0e170 */
[----:B------:R-:W-:Y:S05]  /*1980*/  @!P1 BRA `(.L_x_39) ;  /* 0x0000000400e49947 */ /* 0x000fea0003800000 */
[----:B------:R-:W-:Y:S01]  /*1990*/  HFMA2 R3, -RZ, RZ, 0, 5.9604644775390625e-08 ;  /* 0x00000001ff037431 */ /* 0x000fe200000001ff */
[----:B------:R-:W-:Y:S01]  /*19a0*/  LOP3.LUT R0, R4, 0x7ffffffe, RZ, 0xc0, !PT ;  /* 0x7ffffffe04007812 */ /* 0x000fe200078ec0ff */
[----:B------:R-:W-:-:S07]  /*19b0*/  IMAD.MOV.U32 R2, RZ, RZ, RZ ;  /* 0x000000ffff027224 */ /* 0x000fce00078e00ff */
.L_x_48:
[----:B------:R-:W0:Y:S01]  /*19c0*/  LDC.64 R20, c[0x0][0x3c8] ;  /* 0x0000f200ff147b82 */ /* 0x000e220000000a00 */
[----:B-1----:R-:W-:Y:S01]  /*19d0*/  LOP3.LUT R4, R26, 0xffff, RZ, 0xc0, !PT ;  /* 0x0000ffff1a047812 */ /* 0x002fe200078ec0ff */
[----:B------:R-:W-:Y:S03]  /*19e0*/  BSSY.RECONVERGENT B1, `(.L_x_40) ;  /* 0x0000033000017945 */ /* 0x000fe60003800200 */
[C---:B------:R-:W-:Y:S01]  /*19f0*/  ISETP.NE.AND P0, PT, R2.reuse, R4, PT ;  /* 0x000000040200720c */ /* 0x040fe20003f05270 */
[----:B0-----:R-:W-:-:S12]  /*1a00*/  IMAD.WIDE.U32 R20, R2, 0x8, R20 ;  /* 0x0000000802147825 */ /* 0x001fd800078e0014 */
[----:B------:R-:W-:Y:S05]  /*1a10*/  @!P0 BRA `(.L_x_41) ;  /* 0x0000000000bc8947 */ /* 0x000fea0003800000 */
[----:B------:R-:W2:Y:S01]  /*1a20*/  LDG.E.U16 R24, desc[UR4][R14.64] ;  /* 0x000000040e187981 */ /* 0x000ea2000c1e1500 */
[----:B------:R-:W2:Y:S03]  /*1a30*/  LDC R5, c[0x0][0x3d0] ;  /* 0x0000f400ff057b82 */ /* 0x000ea60000000800 */
[----:B------:R-:W3:Y:S05]  /*1a40*/  LDG.E.64 R16, desc[UR4][R20.64] ;  /* 0x0000000414107981 */ /* 0x000eea000c1e1b00 */
[----:B------:R-:W0:Y:S01]  /*1a50*/  LDC.64 R6, c[0x0][0x3b8] ;  /* 0x0000ee00ff067b82 */ /* 0x000e220000000a00 */
[----:B--2---:R-:W-:-:S04]  /*1a60*/  IMAD R24, R24, R5, R2 ;  /* 0x0000000518187224 */ /* 0x004fc800078e0202 */
[----:B0-----:R-:W-:Y:S02]  /*1a70*/  IMAD.WIDE.U32 R28, R24, 0x8, R6 ;  /* 0x00000008181c7825 */ /* 0x001fe400078e0006 */
[----:B------:R-:W2:Y:S04]  /*1a80*/  LDG.E.64 R6, desc[UR4][R8.64] ;  /* 0x0000000408067981 */ /* 0x000ea8000c1e1b00 */
[----:B------:R-:W4:Y:S02]  /*1a90*/  LDG.E.64 R22, desc[UR4][R28.64] ;  /* 0x000000041c167981 */ /* 0x000f24000c1e1b00 */
[----:B----4-:R-:W-:-:S08]  /*1aa0*/  DADD R22, R22, R22 ;  /* 0x0000000016167229 */ /* 0x010fd00000000016 */
        /* <DEDUP_REMOVED lines=19> */
[----:B------:R-:W-:Y:S01]  /*1be0*/  DSETP.MAX.AND P0, P1, R16, R4, PT ;  /* 0x000000041000722a */ /* 0x000fe2000390f000 */
[----:B------:R-:W-:Y:S01]  /*1bf0*/  IMAD.MOV.U32 R3, RZ, RZ, R17 ;  /* 0x000000ffff037224 */ /* 0x000fe200078e0011 */
[----:B------:R-:W-:Y:S01]  /*1c00*/  CS2R R18, SRZ ;  /* 0x0000000000127805 */ /* 0x000fe2000001ff00 */
[----:B------:R-:W-:-:S03]  /*1c10*/  IMAD.MOV.U32 R6, RZ, RZ, R5 ;  /* 0x000000ffff067224 */ /* 0x000fc600078e0005 */
[----:B------:R-:W-:Y:S02]  /*1c20*/  SEL R4, R16, R4, P0 ;  /* 0x0000000410047207 */ /* 0x000fe40000000000 */
[----:B------:R-:W-:-:S06]  /*1c30*/  FSEL R3, R3, R6, P0 ;  /* 0x0000000603037208 */ /* 0x000fcc0000000000 */
[----:B------:R-:W-:-:S05]  /*1c40*/  @P1 LOP3.LUT R3, R6, 0x80000, RZ, 0xfc, !PT ;  /* 0x0008000006031812 */ /* 0x000fca00078efcff */
[--C-:B------:R-:W-:Y:S01]  /*1c50*/  IMAD.MOV.U32 R5, RZ, RZ, R3.reuse ;  /* 0x000000ffff057224 */ /* 0x100fe200078e0003 */
[----:B------:R-:W-:-:S05]  /*1c60*/  PRMT R3, RZ, 0x7610, R3 ;  /* 0x00007610ff037816 */ /* 0x000fca0000000003 */
[----:B------:R-:W-:-:S14]  /*1c70*/  DSETP.GE.AND P0, PT, R4, RZ, PT ;  /* 0x000000ff0400722a */ /* 0x000fdc0003f06000 */
[----:B------:R-:W-:Y:S05]  /*1c80*/  @P0 BREAK.RELIABLE B2 ;  /* 0x0000000000020942 */ /* 0x000fea0003800100 */
[----:B------:R-:W-:Y:S05]  /*1c90*/  @P0 BRA `(.L_x_41) ;  /* 0x00000000001c0947 */ /* 0x000fea0003800000 */
[----:B------:R-:W-:-:S07]  /*1ca0*/  CS2R R18, SRZ ;  /* 0x0000000000127805 */ /* 0x000fce000001ff00 */
.L_x_43:
[----:B------:R-:W-:Y:S05]  /*1cb0*/  BSYNC.RELIABLE B2 ;  /* 0x0000000000027941 */ /* 0x000fea0003800100 */
.L_x_42:
[----:B------:R-:W-:Y:S01]  /*1cc0*/  DSETP.GT.AND P0, PT, R18, RZ, PT ;  /* 0x000000ff1200722a */ /* 0x000fe20003f04000 */
[----:B------:R-:W-:-:S13]  /*1cd0*/  PRMT R3, RZ, 0x7610, R3 ;  /* 0x00007610ff037816 */ /* 0x000fda0000000003 */
[----:B------:R0:W-:Y:S01]  /*1ce0*/  @P0 STG.E.U16 desc[UR4][R12.64], R2 ;  /* 0x000000020c000986 */ /* 0x0001e2000c101504 */
[----:B------:R-:W-:Y:S02]  /*1cf0*/  @P0 PRMT R26, R2, 0x7610, R26 ;  /* 0x00007610021a0816 */ /* 0x000fe4000000001a */
[----:B------:R-:W-:-:S07]  /*1d00*/  @P0 CS2R R18, SRZ ;  /* 0x0000000000120805 */ /* 0x000fce000001ff00 */
.L_x_41:
[----:B------:R-:W-:Y:S05]  /*1d10*/  BSYNC.RECONVERGENT B1 ;  /* 0x0000000000017941 */ /* 0x000fea0003800200 */
.L_x_40:
[----:B------:R-:W-:Y:S01]  /*1d20*/  IADD3 R4, PT, PT, R2, 0x1, RZ ;  /* 0x0000000102047810 */ /* 0x000fe20007ffe0ff */
[----:B------:R-:W-:Y:S01]  /*1d30*/  BSSY.RECONVERGENT B1, `(.L_x_44) ;  /* 0x0000039000017945 */ /* 0x000fe20003800200 */
[----:B------:R-:W-:-:S04]  /*1d40*/  LOP3.LUT R5, R26, 0xffff, RZ, 0xc0, !PT ;  /* 0x0000ffff1a057812 */ /* 0x000fc800078ec0ff */
[----:B------:R-:W-:-:S13]  /*1d50*/  ISETP.NE.AND P0, PT, R4, R5, PT ;  /* 0x000000050400720c */ /* 0x000fda0003f05270 */
[----:B------:R-:W-:Y:S05]  /*1d60*/  @!P0 BRA `(.L_x_45) ;  /* 0x0000000000d48947 */ /* 0x000fea0003800000 */
[----:B------:R-:W2:Y:S01]  /*1d70*/  LDG.E.U16 R7, desc[UR4][R14.64] ;  /* 0x000000040e077981 */ /* 0x000ea2000c1e1500 */
[----:B------:R-:W2:Y:S03]  /*1d80*/  LDC R22, c[0x0][0x3d0] ;  /* 0x0000f400ff167b82 */ /* 0x000ea60000000800 */
[----:B------:R-:W3:Y:S01]  /*1d90*/  LDG.E.64 R20, desc[UR4][R20.64+0x8] ;  /* 0x0000080414147981 */ /* 0x000ee2000c1e1b00 */
[----:B--2---:R-:W-:-:S05]  /*1da0*/  IMAD R7, R7, R22, RZ ;  /* 0x0000001607077224 */ /* 0x004fca00078e02ff */
[----:B------:R-:W-:-:S05]  /*1db0*/  IADD3 R24, P0, PT, R7, R2, RZ ;  /* 0x0000000207187210 */ /* 0x000fca0007f1e0ff */
[----:B------:R-:W-:Y:S02]  /*1dc0*/  IMAD.X R7, RZ, RZ, RZ, P0 ;  /* 0x000000ffff077224 */ /* 0x000fe400000e06ff */
[----:B------:R-:W-:-:S03]  /*1dd0*/  IMAD.SHL.U32 R23, R24, 0x8, RZ ;  /* 0x0000000818177824 */ /* 0x000fc600078e00ff */
[----:B------:R-:W-:Y:S02]  /*1de0*/  SHF.L.U64.HI R24, R24, 0x3, R7 ;  /* 0x0000000318187819 */ /* 0x000fe40000010207 */
[----:B------:R-:W-:Y:S01]  /*1df0*/  IADD3 R16, P0, PT, R23, UR8, RZ ;  /* 0x0000000817107c10 */ /* 0x000fe2000ff1e0ff */
[----:B------:R-:W2:Y:S03]  /*1e00*/  LDG.E.64 R6, desc[UR4][R8.64] ;  /* 0x0000000408067981 */ /* 0x000ea6000c1e1b00 */
[----:B------:R-:W-:-:S06]  /*1e10*/  IADD3.X R17, PT, PT, R24, UR9, RZ, P0, !PT ;  /* 0x0000000918117c10 */ /* 0x000fcc00087fe4ff */
[----:B------:R-:W4:Y:S02]  /*1e20*/  LDG.E.64 R16, desc[UR4][R16.64+0x8] ;  /* 0x0000080410107981 */ /* 0x000f24000c1e1b00 */
[----:B----4-:R-:W-:-:S08]  /*1e30*/  DADD R16, R16, R16 ;  /* 0x0000000010107229 */ /* 0x010fd00000000010 */
[----:B--2---:R-:W-:-:S08]  /*1e40*/  DADD R16, R16, -R6 ;  /* 0x0000000010107229 */ /* 0x004fd00000000806 */
[----:B---3--:R-:W-:-:S08]  /*1e50*/  DADD R16, R16, -R20 ;  /* 0x0000000010107229 */ /* 0x008fd00000000814 */
[----:B------:R-:W-:-:S14]  /*1e60*/  DSETP.GTU.AND P0, PT, R18, R16, PT ;  /* 0x000000101200722a */ /* 0x000fdc0003f0c000 */
[----:B------:R-:W-:Y:S05]  /*1e70*/  @!P0 BRA `(.L_x_45) ;  /* 0x0000000000908947 */ /* 0x000fea0003800000 */
[----:B------:R-:W-:-:S04]  /*1e80*/  IADD3 R20, P0, PT, R23, UR10, RZ ;  /* 0x0000000a17147c10 */ /* 0x000fc8000ff1e0ff */
[----:B------:R-:W-:-:S06]  /*1e90*/  IADD3.X R21, PT, PT, R24, UR11, RZ, P0, !PT ;  /* 0x0000000b18157c10 */ /* 0x000fcc00087fe4ff */
[----:B------:R-:W2:Y:S02]  /*1ea0*/  LDG.E.64 R20, desc[UR4][R20.64+0x8] ;  /* 0x0000080414147981 */ /* 0x000ea4000c1e1b00 */
[----:B--2---:R-:W-:-:S08]  /*1eb0*/  DADD R6, -R6, R20 ;  /* 0x0000000006067229 */ /* 0x004fd00000000114 */
[----:B------:R-:W-:-:S14]  /*1ec0*/  DSETP.GTU.AND P0, PT, R18, R6, PT ;  /* 0x000000061200722a */ /* 0x000fdc0003f0c000 */
[----:B------:R-:W-:Y:S05]  /*1ed0*/  @!P0 BRA `(.L_x_45) ;  /* 0x0000000000788947 */ /* 0x000fea0003800000 */
[----:B------:R-:W-:-:S05]  /*1ee0*/  IMAD R5, R5, R22, RZ ;  /* 0x0000001605057224 */ /* 0x000fca00078e02ff */
[----:B------:R-:W-:-:S05]  /*1ef0*/  IADD3 R5, P0, PT, R5, R2, RZ ;  /* 0x0000000205057210 */ /* 0x000fca0007f1e0ff */
[----:B------:R-:W-:Y:S01]  /*1f00*/  IMAD.X R20, RZ, RZ, RZ, P0 ;  /* 0x000000ffff147224 */ /* 0x000fe200000e06ff */
[----:B------:R-:W-:-:S04]  /*1f10*/  LEA R6, P0, R5, UR12, 0x3 ;  /* 0x0000000c05067c11 */ /* 0x000fc8000f8018ff */
[----:B------:R-:W-:-:S06]  /*1f20*/  LEA.HI.X R7, R5, UR13, R20, 0x3, P0 ;  /* 0x0000000d05077c11 */ /* 0x000fcc00080f1c14 */
        /* <DEDUP_REMOVED lines=8> */
[----:B------:R-:W-:-:S04]  /*1fb0*/  MOV R18, R7 ;  /* 0x0000000700127202 */ /* 0x000fc80000000f00 */
[----:B------:R-:W-:Y:S02]  /*1fc0*/  FSEL R3, R3, R18, P0 ;  /* 0x0000001203037208 */ /* 0x000fe40000000000 */
[----:B------:R-:W-:-:S06]  /*1fd0*/  SEL R6, R16, R6, P0 ;  /* 0x0000000610067207 */ /* 0x000fcc0000000000 */
[----:B------:R-:W-:Y:S02]  /*1fe0*/  @P1 LOP3.LUT R3, R18, 0x80000, RZ, 0xfc, !PT ;  /* 0x0008000012031812 */ /* 0x000fe400078efcff */
[----:B------:R-:W-:-:S03]  /*1ff0*/  CS2R R18, SRZ ;  /* 0x0000000000127805 */ /* 0x000fc6000001ff00 */
[--C-:B------:R-:W-:Y:S01]  /*2000*/  IMAD.MOV.U32 R7, RZ, RZ, R3.reuse ;  /* 0x000000ffff077224 */ /* 0x100fe200078e0003 */
[----:B------:R-:W-:-:S05]  /*2010*/  PRMT R3, RZ, 0x7610, R3 ;  /* 0x00007610ff037816 */ /* 0x000fca0000000003 */
[----:B------:R-:W-:-:S14]  /*2020*/  DSETP.GE.AND P0, PT, R6, RZ, PT ;  /* 0x000000ff0600722a */ /* 0x000fdc0003f06000 */
[----:B------:R-:W-:Y:S05]  /*2030*/  @P0 BREAK.RELIABLE B2 ;  /* 0x0000000000020942 */ /* 0x000fea0003800100 */
[----:B------:R-:W-:Y:S05]  /*2040*/  @P0 BRA `(.L_x_45) ;  /* 0x00000000001c0947 */ /* 0x000fea0003800000 */
[----:B------:R-:W-:-:S07]  /*2050*/  CS2R R18, SRZ ;  /* 0x0000000000127805 */ /* 0x000fce000001ff00 */
.L_x_47:
[----:B------:R-:W-:Y:S05]  /*2060*/  BSYNC.RELIABLE B2 ;  /* 0x0000000000027941 */ /* 0x000fea0003800100 */
.L_x_46:
[----:B------:R-:W-:Y:S01]  /*2070*/  DSETP.GT.AND P0, PT, R18, RZ, PT ;  /* 0x000000ff1200722a */ /* 0x000fe20003f04000 */
[----:B------:R-:W-:-:S13]  /*2080*/  PRMT R3, RZ, 0x7610, R3 ;  /* 0x00007610ff037816 */ /* 0x000fda0000000003 */
[----:B------:R1:W-:Y:S01]  /*2090*/  @P0 STG.E.U16 desc[UR4][R12.64], R4 ;  /* 0x000000040c000986 */ /* 0x0003e2000c101504 */
[----:B------:R-:W-:Y:S02]  /*20a0*/  @P0 PRMT R26, R4, 0x7610, R26 ;  /* 0x00007610041a0816 */ /* 0x000fe4000000001a */
[----:B------:R-:W-:-:S07]  /*20b0*/  @P0 CS2R R18, SRZ ;  /* 0x0000000000120805 */ /* 0x000fce000001ff00 */
.L_x_45:
[----:B------:R-:W-:Y:S05]  /*20c0*/  BSYNC.RECONVERGENT B1 ;  /* 0x0000000000017941 */ /* 0x000fea0003800200 */
.L_x_44:
[----:B0-----:R-:W-:-:S05]  /*20d0*/  VIADD R2, R2, 0x2 ;  /* 0x0000000202027836 */ /* 0x001fca0000000000 */
[----:B------:R-:W-:-:S13]  /*20e0*/  ISETP.NE.AND P0, PT, R2, R0, PT ;  /* 0x000000000200720c */ /* 0x000fda0003f05270 */
[----:B------:R-:W-:Y:S05]  /*20f0*/  @P0 BRA `(.L_x_48) ;  /* 0xfffffff800300947 */ /* 0x000fea000383ffff */
[----:B------:R-:W-:-:S04]  /*2100*/  LOP3.LUT P0, RZ, R3, 0xff, RZ, 0xc0, !PT ;  /* 0x000000ff03ff7812 */ /* 0x000fc8000780c0ff */
[----:B------:R-:W-:-:S13]  /*2110*/  PLOP3.LUT P0, PT, P0, PT, PT, 0x8, 0x80 ;  /* 0x000000000080781c */ /* 0x000fda000070e170 */
.L_x_39:
[----:B------:R-:W0:Y:S02]  /*2120*/  LDC R3, c[0x0][0x3d0] ;  /* 0x0000f400ff037b82 */ /* 0x000e240000000800 */
[----:B0-----:R-:W-:-:S04]  /*2130*/  LOP3.LUT R2, R3, 0x1, RZ, 0xc0, !PT ;  /* 0x0000000103027812 */ /* 0x001fc800078ec0ff */
[----:B------:R-:W-:-:S13]  /*2140*/  ISETP.NE.U32.AND P1, PT, R2, 0x1, PT ;  /* 0x000000010200780c */ /* 0x000fda0003f25070 */
[----:B------:R-:W-:Y:S05]  /*2150*/  @P1 BRA `(.L_x_19) ;  /* 0x0000000000bc1947 */ /* 0x000fea0003800000 */
[----:B------:R-:W-:-:S04]  /*2160*/  LOP3.LUT R5, R26, 0xffff, RZ, 0xc0, !PT ;  /* 0x0000ffff1a057812 */ /* 0x000fc800078ec0ff */
[----:B------:R-:W-:-:S13]  /*2170*/  ISETP.NE.AND P1, PT, R0, R5, PT ;  /* 0x000000050000720c */ /* 0x000fda0003f25270 */
[----:B------:R-:W-:Y:S05]  /*2180*/  @!P1 BRA `(.L_x_19) ;  /* 0x0000000000b09947 */ /* 0x000fea0003800000 */
[----:B------:R-:W2:Y:S01]  /*2190*/  LDG.E.U16 R2, desc[UR4][R14.64] ;  /* 0x000000040e027981 */ /* 0x000ea2000c1e1500 */
[----:B------:R-:W0:Y:S03]  /*21a0*/  LDC.64 R16, c[0x0][0x3b8] ;  /* 0x0000ee00ff107b82 */ /* 0x000e260000000a00 */
[----:B------:R-:W3:Y:S05]  /*21b0*/  LDG.E.64 R8, desc[UR4][R8.64] ;  /* 0x0000000408087981 */ /* 0x000eea000c1e1b00 */
[----:B------:R-:W4:Y:S02]  /*21c0*/  LDC.64 R20, c[0x0][0x3c8] ;  /* 0x0000f200ff147b82 */ /* 0x000f240000000a00 */
[----:B----4-:R-:W-:-:S06]  /*21d0*/  IMAD.WIDE.U32 R20, R0, 0x8, R20 ;  /* 0x0000000800147825 */ /* 0x010fcc00078e0014 */
[----:B------:R-:W4:Y:S01]  /*21e0*/  LDG.E.64 R20, desc[UR4][R20.64] ;  /* 0x0000000414147981 */ /* 0x000f22000c1e1b00 */
[----:B--2---:R-:W-:-:S04]  /*21f0*/  IMAD R2, R2, R3, R0 ;  /* 0x0000000302027224 */ /* 0x004fc800078e0200 */
[----:B0-----:R-:W-:-:S06]  /*2200*/  IMAD.WIDE.U32 R16, R2, 0x8, R16 ;  /* 0x0000000802107825 */ /* 0x001fcc00078e0010 */
[----:B------:R-:W2:Y:S02]  /*2210*/  LDG.E.64 R16, desc[UR4][R16.64] ;  /* 0x0000000410107981 */ /* 0x000ea4000c1e1b00 */
[----:B--2---:R-:W-:-:S08]  /*2220*/  DADD R6, R16, R16 ;  /* 0x0000000010067229 */ /* 0x004fd00000000010 */
[----:B---3--:R-:W-:-:S08]  /*2230*/  DADD R6, R6, -R8 ;  /* 0x0000000006067229 */ /* 0x008fd00000000808 */
[----:B----4-:R-:W-:-:S08]  /*2240*/  DADD R6, R6, -R20 ;  /* 0x0000000006067229 */ /* 0x010fd00000000814 */
        /* <DEDUP_REMOVED lines=14> */
[----:B------:R-:W-:Y:S04]  /*2330*/  BSSY.RELIABLE B1, `(.L_x_49) ;  /* 0x000000e000017945 */ /* 0x000fe80003800100 */
[----:B------:R-:W-:Y:S05]  /*2340*/  @P0 BRA `(.L_x_50) ;  /* 0x0000000000300947 */ /* 0x000fea0003800000 */
[----:B------:R-:W-:Y:S01]  /*2350*/  DSETP.MAX.AND P0, P1, R6, R2, PT ;  /* 0x000000020600722a */ /* 0x000fe2000390f000 */
[----:B-1----:R-:W-:Y:S01]  /*2360*/  IMAD.MOV.U32 R4, RZ, RZ, R7 ;  /* 0x000000ffff047224 */ /* 0x002fe200078e0007 */
[----:B------:R-:W-:Y:S01]  /*2370*/  CS2R R18, SRZ ;  /* 0x0000000000127805 */ /* 0x000fe2000001ff00 */
[----:B------:R-:W-:-:S03]  /*2380*/  IMAD.MOV.U32 R5, RZ, RZ, R3 ;  /* 0x000000ffff057224 */ /* 0x000fc600078e0003 */
[----:B------:R-:W-:Y:S02]  /*2390*/  SEL R2, R6, R2, P0 ;  /* 0x0000000206027207 */ /* 0x000fe40000000000 */
[----:B------:R-:W-:-:S06]  /*23a0*/  FSEL R9, R4, R5, P0 ;  /* 0x0000000504097208 */ /* 0x000fcc0000000000 */
[----:B------:R-:W-:-:S04]  /*23b0*/  @P1 LOP3.LUT R9, R5, 0x80000, RZ, 0xfc, !PT ;  /* 0x0008000005091812 */ /* 0x000fc800078efcff */
[----:B------:R-:W-:-:S06]  /*23c0*/  MOV R3, R9 ;  /* 0x0000000900037202 */ /* 0x000fcc0000000f00 */
[----:B------:R-:W-:-:S14]  /*23d0*/  DSETP.GE.AND P0, PT, R2, RZ, PT ;  /* 0x000000ff0200722a */ /* 0x000fdc0003f06000 */
[----:B------:R-:W-:Y:S05]  /*23e0*/  @P0 BREAK.RELIABLE B1 ;  /* 0x0000000000010942 */ /* 0x000fea0003800100 */
[----:B------:R-:W-:Y:S05]  /*23f0*/  @P0 BRA `(.L_x_19) ;  /* 0x0000000000140947 */ /* 0x000fea0003800000 */
[----:B------:R-:W-:-:S07]  /*2400*/  CS2R R18, SRZ ;  /* 0x0000000000127805 */ /* 0x000fce000001ff00 */
.L_x_50:
[----:B------:R-:W-:Y:S05]  /*2410*/  BSYNC.RELIABLE B1 ;  /* 0x0000000000017941 */ /* 0x000fea0003800100 */
.L_x_49:
[----:B------:R-:W-:-:S14]  /*2420*/  DSETP.GT.AND P0, PT, R18, RZ, PT ;  /* 0x000000ff1200722a */ /* 0x000fdc0003f04000 */
[----:B------:R0:W-:Y:S01]  /*2430*/  @P0 STG.E.U16 desc[UR4][R12.64], R0 ;  /* 0x000000000c000986 */ /* 0x0001e2000c101504 */
[----:B------:R-:W-:-:S07]  /*2440*/  @P0 CS2R R18, SRZ ;  /* 0x0000000000120805 */ /* 0x000fce000001ff00 */
.L_x_19:
[----:B------:R-:W-:Y:S05]  /*2450*/  BSYNC.RECONVERGENT B0 ;  /* 0x0000000000007941 */ /* 0x000fea0003800200 */
.L_x_18:
[----:B------:R-:W-:Y:S05]  /*2460*/  WARPSYNC.ALL ;  /* 0x0000000000007948 */ /* 0x000fea0003800000 */
[----:B------:R-:W-:Y:S01]  /*2470*/  STG.E.64 desc[UR4][R10.64], R18 ;  /* 0x000000120a007986 */ /* 0x000fe2000c101b04 */
[----:B------:R-:W-:Y:S05]  /*2480*/  EXIT ;  /* 0x000000000000794d */ /* 0x000fea0003800000 */
        .weak           $__internal_1_$__cuda_sm20_dsqrt_rn_f64_mediumpath_v1
        .type           $__internal_1_$__cuda_sm20_dsqrt_rn_f64_mediumpath_v1,@function
        .size           $__internal_1_$__cuda_sm20_dsqrt_rn_f64_mediumpath_v1,(.L_x_502 - $__internal_1_$__cuda_sm20_dsqrt_rn_f64_mediumpath_v1)
$__internal_1_$__cuda_sm20_dsqrt_rn_f64_mediumpath_v1:
[----:B------:R-:W-:Y:S01]  /*2490*/  ISETP.GE.U32.AND P0, PT, R20, -0x3400000, PT ;  /* 0xfcc000001400780c */ /* 0x000fe20003f06070 */
[----:B------:R-:W-:Y:S01]  /*24a0*/  BSSY.RECONVERGENT B4, `(.L_x_51) ;  /* 0x000002a000047945 */ /* 0x000fe20003800200 */
[----:B------:R-:W-:Y:S01]  /*24b0*/  LOP3.LUT R5, R5, R4, RZ, 0x3c, !PT ;  /* 0x0000000405057212 */ /* 0x000fe200078e3cff */
[----:B------:R-:W-:Y:S01]  /*24c0*/  IMAD.MOV.U32 R20, RZ, RZ, R0 ;  /* 0x000000ffff147224 */ /* 0x000fe200078e0000 */
[----:B------:R-:W-:Y:S02]  /*24d0*/  LOP3.LUT R3, R3, R2, RZ, 0x3c, !PT ;  /* 0x0000000203037212 */ /* 0x000fe400078e3cff */
[----:B------:R-:W-:Y:S02]  /*24e0*/  LOP3.LUT R4, R5, R4, RZ, 0x3c, !PT ;  /* 0x0000000405047212 */ /* 0x000fe400078e3cff */
[----:B------:R-:W-:Y:S02]  /*24f0*/  LOP3.LUT R2, R3, R2, RZ, 0x3c, !PT ;  /* 0x0000000203027212 */ /* 0x000fe400078e3cff */
[----:B------:R-:W-:-:S02]  /*2500*/  LOP3.LUT R5, R5, R4, RZ, 0x3c, !PT ;  /* 0x0000000405057212 */ /* 0x000fc400078e3cff */
[----:B------:R-:W-:Y:S01]  /*2510*/  LOP3.LUT R3, R3, R2, RZ, 0x3c, !PT ;  /* 0x0000000203037212 */ /* 0x000fe200078e3cff */
[----:B------:R-:W-:Y:S06]  /*2520*/  @!P0 BRA `(.L_x_52) ;  /* 0x0000000000208947 */ /* 0x000fec0003800000 */
        /* <DEDUP_REMOVED lines=8> */
.L_x_52:
[----:B------:R-:W-:-:S14]  /*25b0*/  DSETP.NE.AND P0, PT, R20, RZ, PT ;  /* 0x000000ff1400722a */ /* 0x000fdc0003f05000 */
[----:B------:R-:W-:Y:S05]  /*25c0*/  @!P0 BRA `(.L_x_54) ;  /* 0x0000000000588947 */ /* 0x000fea0003800000 */
[----:B------:R-:W-:-:S13]  /*25d0*/  ISETP.GE.AND P0, PT, R21, RZ, PT ;  /* 0x000000ff1500720c */ /* 0x000fda0003f06270 */
[----:B------:R-:W-:Y:S02]  /*25e0*/  @!P0 IMAD.MOV.U32 R2, RZ, RZ, 0x0 ;  /* 0x00000000ff028424 */ /* 0x000fe400078e00ff */
[----:B------:R-:W-:Y:S01]  /*25f0*/  @!P0 IMAD.MOV.U32 R3, RZ, RZ, -0x80000 ;  /* 0xfff80000ff038424 */ /* 0x000fe200078e00ff */
[----:B------:R-:W-:Y:S06]  /*2600*/  @!P0 BRA `(.L_x_53) ;  /* 0x00000000004c8947 */ /* 0x000fec0003800000 */
[----:B------:R-:W-:-:S13]  /*2610*/  ISETP.GT.AND P0, PT, R21, 0x7fefffff, PT ;  /* 0x7fefffff1500780c */ /* 0x000fda0003f04270 */
[----:B------:R-:W-:Y:S05]  /*2620*/  @P0 BRA `(.L_x_54) ;  /* 0x0000000000400947 */ /* 0x000fea0003800000 */
[----:B------:R-:W-:Y:S01]  /*2630*/  DMUL R20, R20, 8.11296384146066816958e+31 ;  /* 0x4690000014147828 */ /* 0x000fe20000000000 */
[----:B------:R-:W-:Y:S01]  /*2640*/  MOV R6, RZ ;  /* 0x000000ff00067202 */ /* 0x000fe20000000f00 */
[----:B------:R-:W-:Y:S02]  /*2650*/  IMAD.MOV.U32 R4, RZ, RZ, 0x0 ;  /* 0x00000000ff047424 */ /* 0x000fe400078e00ff */
[----:B------:R-:W-:Y:S02]  /*2660*/  IMAD.MOV.U32 R5, RZ, RZ, 0x3fd80000 ;  /* 0x3fd80000ff057424 */ /* 0x000fe400078e00ff */
        /* <DEDUP_REMOVED lines=10> */
[----:B------:R-:W-:Y:S01]  /*2710*/  VIADD R3, R3, 0xfcb00000 ;  /* 0xfcb0000003037836 */ /* 0x000fe20000000000 */
[----:B------:R-:W-:Y:S06]  /*2720*/  BRA `(.L_x_53) ;  /* 0x0000000000047947 */ /* 0x000fec0003800000 */
.L_x_54:
[----:B------:R-:W-:-:S11]  /*2730*/  DADD R2, R20, R20 ;  /* 0x0000000014027229 */ /* 0x000fd60000000014 */
.L_x_53:
[----:B------:R-:W-:Y:S05]  /*2740*/  BSYNC.RECONVERGENT B4 ;  /* 0x0000000000047941 */ /* 0x000fea0003800200 */
.L_x_51:
[----:B------:R-:W-:Y:S01]  /*2750*/  MOV R30, R2 ;  /* 0x00000002001e7202 */ /* 0x000fe20000000f00 */
[----:B------:R-:W-:Y:S02]  /*2760*/  IMAD.MOV.U32 R31, RZ, RZ, R3 ;  /* 0x000000ffff1f7224 */ /* 0x000fe400078e0003 */
[----:B------:R-:W-:Y:S02]  /*2770*/  IMAD.MOV.U32 R2, RZ, RZ, R27 ;  /* 0x000000ffff027224 */ /* 0x000fe400078e001b */
[----:B------:R-:W-:-:S04]  /*2780*/  IMAD.MOV.U32 R3, RZ, RZ, 0x0 ;  /* 0x00000000ff037424 */ /* 0x000fc800078e00ff */
[----:B------:R-:W-:Y:S05]  /*2790*/  RET.REL.NODEC R2 `(_Z10elkanFunMOPdS_PtS_S_S_S_S_S_S_iiiS0_Py) ;  /* 0xffffffd802187950 */ /* 0x000fea0003c3ffff */
.L_x_55:
        /* <DEDUP_REMOVED lines=14> */
.L_x_502:


//--------------------- .text._Z10elkanFunFBPdS_PtS_S_S_S_S_S_iiiS0_Py --------------------------
	.section	.text._Z10elkanFunFBPdS_PtS_S_S_S_S_S_iiiS0_Py,"ax",@progbits
	.align	128
.text._Z10elkanFunFBPdS_PtS_S_S_S_S_S_iiiS0_Py:
        .type           _Z10elkanFunFBPdS_PtS_S_S_S_S_S_iiiS0_Py,@function
        .size           _Z10elkanFunFBPdS_PtS_S_S_S_S_S_iiiS0_Py,(.L_x_504 - _Z10elkanFunFBPdS_PtS_S_S_S_S_S_iiiS0_Py)
        .other          _Z10elkanFunFBPdS_PtS_S_S_S_S_S_iiiS0_Py,@"STO_CUDA_ENTRY STV_DEFAULT"
_Z10elkanFunFBPdS_PtS_S_S_S_S_S_iiiS0_Py:
        /* <DEDUP_REMOVED lines=15> */
[----:B--2---:R-:W-:-:S06]  /*00f0*/  IMAD.WIDE R8, R2, 0x2, R8 ;  /* 0x0000000202087825 */ /* 0x004fcc00078e0208 */
[----:B------:R-:W1:Y:S01]  /*0100*/  LDC R13, c[0x0][0x3c8] ;  /* 0x0000f200ff0d7b82 */ /* 0x000e620000000800 */
[----:B0-----:R-:W-:-:S04]  /*0110*/  IMAD.WIDE R6, R2, 0x8, R6 ;  /* 0x0000000802067825 */ /* 0x001fc800078e0206 */
[----:B---3--:R-:W-:Y:S01]  /*0120*/  IMAD.WIDE.U32 R4, R3, 0x8, R4 ;  /* 0x0000000803047825 */ /* 0x008fe200078e0004 */
[----:B------:R0:W-:Y:S04]  /*0130*/  STG.E.U16 desc[UR8][R8.64], R3 ;  /* 0x0000000308007986 */ /* 0x0001e8000c101508 */
[----:B------:R-:W2:Y:S04]  /*0140*/  LDG.E.64 R16, desc[UR8][R6.64] ;  /* 0x0000000806107981 */ /* 0x000ea8000c1e1b00 */
[----:B------:R-:W2:Y:S01]  /*0150*/  LDG.E.64 R4, desc[UR8][R4.64] ;  /* 0x0000000804047981 */ /* 0x000ea2000c1e1b00 */
[----:B-1----:R-:W-:-:S13]  /*0160*/  ISETP.GE.AND P0, PT, R13, 0x1, PT ;  /* 0x000000010d00780c */ /* 0x002fda0003f06270 */
[----:B--2---:R-:W-:-:S14]  /*0170*/  DSETP.LEU.OR P0, PT, R16, R4, !P0 ;  /* 0x000000041000722a */ /* 0x004fdc000470b400 */
[----:B0-----:R-:W-:Y:S05]  /*0180*/  @P0 EXIT ;  /* 0x000000000000094d */ /* 0x001fea0003800000 */
[----:B------:R-:W0:Y:S01]  /*0190*/  LDCU UR4, c[0x0][0x3cc] ;  /* 0x00007980ff0477ac */ /* 0x000e220008000800 */
[----:B------:R-:W1:Y:S01]  /*01a0*/  LDC.64 R4, c[0x0][0x3c0] ;  /* 0x0000f000ff047b82 */ /* 0x000e620000000a00 */
[C---:B------:R-:W-:Y:S01]  /*01b0*/  IMAD R0, R2.reuse, R13, RZ ;  /* 0x0000000d02007224 */ /* 0x040fe200078e02ff */
[----:B0-----:R-:W-:Y:S01]  /*01c0*/  UISETP.GE.AND UP0, UPT, UR4, 0x1, UPT ;  /* 0x000000010400788c */ /* 0x001fe2000bf06270 */
[----:B-1----:R-:W-:-:S08]  /*01d0*/  IMAD.WIDE R4, R2, 0x8, R4 ;  /* 0x0000000802047825 */ /* 0x002fd000078e0204 */
[----:B------:R-:W-:Y:S05]  /*01e0*/  BRA.U !UP0, `(.L_x_56) ;  /* 0x0000001508dc7547 */ /* 0x000fea000b800000 */
[----:B------:R-:W-:Y:S01]  /*01f0*/  IMAD.MOV.U32 R18, RZ, RZ, 0x1 ;  /* 0x00000001ff127424 */ /* 0x000fe200078e00ff */
[----:B------:R-:W-:Y:S02]  /*0200*/  ULOP3.LUT UR5, UR4, 0x3, URZ, 0xc0, !UPT ;  /* 0x0000000304057892 */ /* 0x000fe4000f8ec0ff */
[----:B------:R-:W-:Y:S01]  /*0210*/  IMAD R2, R2, UR4, RZ ;  /* 0x0000000402027c24 */ /* 0x000fe2000f8e02ff */
[----:B------:R-:W-:Y:S01]  /*0220*/  ULOP3.LUT UR6, UR4, 0x7ffffff8, URZ, 0xc0, !UPT ;  /* 0x7ffffff804067892 */ /* 0x000fe2000f8ec0ff */
[----:B------:R-:W-:Y:S01]  /*0230*/  IMAD.MOV.U32 R3, RZ, RZ, RZ ;  /* 0x000000ffff037224 */ /* 0x000fe200078e00ff */
[----:B------:R-:W-:-:S12]  /*0240*/  ULOP3.LUT UR7, UR4, 0x1, URZ, 0xc0, !UPT ;  /* 0x0000000104077892 */ /* 0x000fd8000f8ec0ff */
.L_x_74:
[----:B------:R-:W2:Y:S01]  /*0250*/  LDG.E.U16 R28, desc[UR8][R8.64] ;  /* 0x00000008081c7981 */ /* 0x000ea2000c1e1500 */
[----:B------:R-:W-:Y:S01]  /*0260*/  BSSY.RECONVERGENT B0, `(.L_x_57) ;  /* 0x0000169000007945 */ /* 0x000fe20003800200 */
[----:B--2---:R-:W-:-:S13]  /*0270*/  ISETP.NE.AND P0, PT, R3, R28, PT ;  /* 0x0000001c0300720c */ /* 0x004fda0003f05270 */
[----:B------:R-:W-:Y:S05]  /*0280*/  @!P0 BRA `(.L_x_58) ;  /* 0x0000001400988947 */ /* 0x000fea0003800000 */
[----:B------:R-:W0:Y:S01]  /*0290*/  LDC.64 R12, c[0x0][0x398] ;  /* 0x0000e600ff0c7b82 */ /* 0x000e220000000a00 */
[----:B------:R-:W-:-:S05]  /*02a0*/  IADD3 R15, PT, PT, R0, R3, RZ ;  /* 0x00000003000f7210 */ /* 0x000fca0007ffe0ff */
[----:B0-----:R-:W-:-:S05]  /*02b0*/  IMAD.WIDE R12, R15, 0x8, R12 ;  /* 0x000000080f0c7825 */ /* 0x001fca00078e020c */
[----:B------:R-:W2:Y:S02]  /*02c0*/  LDG.E.64 R14, desc[UR8][R12.64] ;  /* 0x000000080c0e7981 */ /* 0x000ea4000c1e1b00 */
[----:B--2---:R-:W-:-:S14]  /*02d0*/  DSETP.GTU.AND P0, PT, R16, R14, PT ;  /* 0x0000000e1000722a */ /* 0x004fdc0003f0c000 */
[----:B------:R-:W-:Y:S05]  /*02e0*/  @!P0 BRA `(.L_x_58) ;  /* 0x0000001400808947 */ /* 0x000fea0003800000 */
[----:B------:R-:W2:Y:S01]  /*02f0*/  LDG.E.U16 R19, desc[UR8][R10.64] ;  /* 0x000000080a137981 */ /* 0x000ea2000c1e1500 */
[----:B------:R-:W2:Y:S08]  /*0300*/  LDC R20, c[0x0][0x3c8] ;  /* 0x0000f200ff147b82 */ /* 0x000eb00000000800 */
[----:B------:R-:W0:Y:S01]  /*0310*/  LDC.64 R14, c[0x0][0x3b8] ;  /* 0x0000ee00ff0e7b82 */ /* 0x000e220000000a00 */
[----:B--2---:R-:W-:-:S04]  /*0320*/  IMAD R19, R19, R20, R3 ;  /* 0x0000001413137224 */ /* 0x004fc800078e0203 */
[----:B0-----:R-:W-:Y:S02]  /*0330*/  IMAD.WIDE.U32 R22, R19, 0x8, R14 ;  /* 0x0000000813167825 */ /* 0x001fe400078e000e */
[----:B------:R-:W2:Y:S04]  /*0340*/  LDG.E.64 R14, desc[UR8][R4.64] ;  /* 0x00000008040e7981 */ /* 0x000ea8000c1e1b00 */
[----:B------:R-:W2:Y:S02]  /*0350*/  LDG.E.64 R22, desc[UR8][R22.64] ;  /* 0x0000000816167981 */ /* 0x000ea4000c1e1b00 */
[----:B--2---:R-:W-:-:S08]  /*0360*/  DADD R14, R22, -R14 ;  /* 0x00000000160e7229 */ /* 0x004fd0000000080e */
        /* <DEDUP_REMOVED lines=18> */
[----:B------:R-:W-:Y:S01]  /*0490*/  IMAD.MOV.U32 R29, RZ, RZ, R2 ;  /* 0x000000ffff1d7224 */ /* 0x000fe200078e0002 */
[----:B------:R-:W-:Y:S01]  /*04a0*/  CS2R R26, SRZ ;  /* 0x00000000001a7805 */ /* 0x000fe2000001ff00 */
[----:B------:R-:W-:Y:S01]  /*04b0*/  UIADD3 UR4, UPT, UPT, -UR6, URZ, URZ ;  /* 0x000000ff06047290 */ /* 0x000fe2000fffe1ff */
[----:B0-----:R-:W-:-:S03]  /*04c0*/  IMAD.WIDE.U32 R14, R28, 0x8, R14 ;  /* 0x000000081c0e7825 */ /* 0x001fc600078e000e */
[----:B------:R-:W-:-:S04]  /*04d0*/  IADD3 R18, P0, PT, R14, 0x20, RZ ;  /* 0x000000200e127810 */ /* 0x000fc80007f1e0ff */
[----:B------:R-:W-:-:S09]  /*04e0*/  IADD3.X R19, PT, PT, RZ, R15, RZ, P0, !PT ;  /* 0x0000000fff137210 */ /* 0x000fd200007fe4ff */
.L_x_62:
[----:B------:R-:W0:Y:S01]  /*04f0*/  LDC.64 R14, c[0x0][0x380] ;  /* 0x0000e000ff0e7b82 */ /* 0x000e220000000a00 */
[----:B------:R-:W-:Y:S02]  /*0500*/  IMAD.MOV.U32 R16, RZ, RZ, R18 ;  /* 0x000000ffff107224 */ /* 0x000fe400078e0012 */
[----:B------:R-:W-:-:S05]  /*0510*/  IMAD.MOV.U32 R17, RZ, RZ, R19 ;  /* 0x000000ffff117224 */ /* 0x000fca00078e0013 */
[----:B------:R-:W2:Y:S04]  /*0520*/  LDG.E.64 R22, desc[UR8][R16.64+-0x20] ;  /* 0xffffe00810167981 */ /* 0x000ea8000c1e1b00 */
[----:B------:R-:W3:Y:S01]  /*0530*/  LDG.E.64 R18, desc[UR8][R16.64+-0x18] ;  /* 0xffffe80810127981 */ /* 0x000ee2000c1e1b00 */
[----:B0-----:R-:W-:-:S05]  /*0540*/  IMAD.WIDE R14, R29, 0x8, R14 ;  /* 0x000000081d0e7825 */ /* 0x001fca00078e020e */
[----:B------:R-:W2:Y:S04]  /*0550*/  LDG.E.64 R24, desc[UR8][R14.64] ;  /* 0x000000080e187981 */ /* 0x000ea8000c1e1b00 */
[----:B------:R-:W3:Y:S01]  /*0560*/  LDG.E.64 R20, desc[UR8][R14.64+0x8] ;  /* 0x000008080e147981 */ /* 0x000ee2000c1e1b00 */
[----:B--2---:R-:W-:-:S03]  /*0570*/  DADD R22, R24, -R22 ;  /* 0x0000000018167229 */ /* 0x004fc60000000816 */
[----:B------:R-:W2:Y:S01]  /*0580*/  LDG.E.64 R24, desc[UR8][R14.64+0x10] ;  /* 0x000010080e187981 */ /* 0x000ea2000c1e1b00 */
[----:B---3--:R-:W-:-:S03]  /*0590*/  DADD R18, R20, -R18 ;  /* 0x0000000014127229 */ /* 0x008fc60000000812 */
[----:B------:R-:W3:Y:S01]  /*05a0*/  LDG.E.64 R20, desc[UR8][R14.64+0x18] ;  /* 0x000018080e147981 */ /* 0x000ee2000c1e1b00 */
[----:B------:R-:W-:-:S03]  /*05b0*/  DFMA R26, R22, R22, R26 ;  /* 0x00000016161a722b */ /* 0x000fc6000000001a */
[----:B------:R-:W2:Y:S05]  /*05c0*/  LDG.E.64 R22, desc[UR8][R16.64+-0x10] ;  /* 0xfffff00810167981 */ /* 0x000eaa000c1e1b00 */
[----:B------:R-:W-:Y:S01]  /*05d0*/  DFMA R26, R18, R18, R26 ;  /* 0x00000012121a722b */ /* 0x000fe2000000001a */
[----:B------:R-:W3:Y:S01]  /*05e0*/  LDG.E.64 R18, desc[UR8][R16.64+-0x8] ;  /* 0xfffff80810127981 */ /* 0x000ee2000c1e1b00 */
[----:B--2---:R-:W-:-:S03]  /*05f0*/  DADD R22, R24, -R22 ;  /* 0x0000000018167229 */ /* 0x004fc60000000816 */
[----:B------:R-:W2:Y:S05]  /*0600*/  LDG.E.64 R24, desc[UR8][R16.64+0x8] ;  /* 0x0000080810187981 */ /* 0x000eaa000c1e1b00 */
[----:B------:R-:W-:Y:S02]  /*0610*/  DFMA R26, R22, R22, R26 ;  /* 0x00000016161a722b */ /* 0x000fe4000000001a */
[----:B---3--:R-:W-:Y:S01]  /*0620*/  DADD R18, R20, -R18 ;  /* 0x0000000014127229 */ /* 0x008fe20000000812 */
[----:B------:R-:W3:Y:S04]  /*0630*/  LDG.E.64 R22, desc[UR8][R14.64+0x20] ;  /* 0x000020080e167981 */ /* 0x000ee8000c1e1b00 */
[----:B------:R-:W3:Y:S03]  /*0640*/  LDG.E.64 R20, desc[UR8][R16.64] ;  /* 0x0000000810147981 */ /* 0x000ee6000c1e1b00 */
[----:B------:R-:W-:Y:S01]  /*0650*/  DFMA R18, R18, R18, R26 ;  /* 0x000000121212722b */ /* 0x000fe2000000001a */
[----:B------:R-:W2:Y:S01]  /*0660*/  LDG.E.64 R26, desc[UR8][R14.64+0x28] ;  /* 0x000028080e1a7981 */ /* 0x000ea2000c1e1b00 */
[----:B---3--:R-:W-:-:S02]  /*0670*/  DADD R20, R22, -R20 ;  /* 0x0000000016147229 */ /* 0x008fc40000000814 */
[----:B--2---:R-:W-:Y:S01]  /*0680*/  DADD R24, R26, -R24 ;  /* 0x000000001a187229 */ /* 0x004fe20000000818 */
[----:B------:R-:W2:Y:S05]  /*0690*/  LDG.E.64 R26, desc[UR8][R14.64+0x38] ;  /* 0x000038080e1a7981 */ /* 0x000eaa000c1e1b00 */
[----:B------:R-:W-:Y:S02]  /*06a0*/  DFMA R18, R20, R20, R18 ;  /* 0x000000141412722b */ /* 0x000fe40000000012 */
[----:B------:R-:W3:Y:S06]  /*06b0*/  LDG.E.64 R20, desc[UR8][R14.64+0x30] ;  /* 0x000030080e147981 */ /* 0x000eec000c1e1b00 */
[----:B------:R-:W-:-:S02]  /*06c0*/  DFMA R22, R24, R24, R18 ;  /* 0x000000181816722b */ /* 0x000fc40000000012 */
[----:B------:R-:W3:Y:S04]  /*06d0*/  LDG.E.64 R18, desc[UR8][R16.64+0x10] ;  /* 0x0000100810127981 */ /* 0x000ee8000c1e1b00 */
[----:B------:R-:W2:Y:S01]  /*06e0*/  LDG.E.64 R24, desc[UR8][R16.64+0x18] ;  /* 0x0000180810187981 */ /* 0x000ea2000c1e1b00 */
[----:B------:R-:W-:-:S04]  /*06f0*/  UIADD3 UR4, UPT, UPT, UR4, 0x8, URZ ;  /* 0x0000000804047890 */ /* 0x000fc8000fffe0ff */
[----:B------:R-:W-:Y:S01]  /*0700*/  UISETP.NE.AND UP0, UPT, UR4, URZ, UPT ;  /* 0x000000ff0400728c */ /* 0x000fe2000bf05270 */
[----:B------:R-:W-:Y:S01]  /*0710*/  VIADD R29, R29, 0x8 ;  /* 0x000000081d1d7836 */ /* 0x000fe20000000000 */
[----:B---3--:R-:W-:Y:S02]  /*0720*/  DADD R18, R20, -R18 ;  /* 0x0000000014127229 */ /* 0x008fe40000000812 */
[----:B--2---:R-:W-:-:S06]  /*0730*/  DADD R26, R26, -R24 ;  /* 0x000000001a1a7229 */ /* 0x004fcc0000000818 */
[----:B------:R-:W-:Y:S01]  /*0740*/  DFMA R22, R18, R18, R22 ;  /* 0x000000121216722b */ /* 0x000fe20000000016 */
[----:B------:R-:W-:-:S04]  /*0750*/  IADD3 R18, P0, PT, R16, 0x40, RZ ;  /* 0x0000004010127810 */ /* 0x000fc80007f1e0ff */
[----:B------:R-:W-:-:S03]  /*0760*/  IADD3.X R19, PT, PT, RZ, R17, RZ, P0, !PT ;  /* 0x00000011ff137210 */ /* 0x000fc600007fe4ff */
[----:B------:R-:W-:Y:S01]  /*0770*/  DFMA R26, R26, R26, R22 ;  /* 0x0000001a1a1a722b */ /* 0x000fe20000000016 */
[----:B------:R-:W-:Y:S10]  /*0780*/  BRA.U UP0, `(.L_x_62) ;  /* 0xfffffffd00587547 */ /* 0x000ff4000b83ffff */
[----:B------:R-:W-:-:S07]  /*0790*/  IMAD.U32 R29, RZ, RZ, UR6 ;  /* 0x00000006ff1d7e24 */ /* 0x000fce000f8e00ff */
.L_x_61:
[----:B------:R-:W0:Y:S02]  /*07a0*/  LDCU UR4, c[0x0][0x3cc] ;  /* 0x00007980ff0477ac */ /* 0x000e240008000800 */
[----:B0-----:R-:W-:-:S04]  /*07b0*/  ULOP3.LUT UR4, UR4, 0x7, URZ, 0xc0, !UPT ;  /* 0x0000000704047892 */ /* 0x001fc8000f8ec0ff */
[----:B------:R-:W-:-:S09]  /*07c0*/  UISETP.NE.AND UP0, UPT, UR4, URZ, UPT ;  /* 0x000000ff0400728c */ /* 0x000fd2000bf05270 */
[----:B------:R-:W-:Y:S05]  /*07d0*/  BRA.U !UP0, `(.L_x_63) ;  /* 0x0000000508087547 */ /* 0x000fea000b800000 */
[----:B------:R-:W-:Y:S02]  /*07e0*/  UIADD3 UR4, UPT, UPT, UR4, -0x1, URZ ;  /* 0xffffffff04047890 */ /* 0x000fe4000fffe0ff */
[----:B------:R-:W-:Y:S02]  /*07f0*/  UISETP.NE.AND UP1, UPT, UR5, URZ, UPT ;  /* 0x000000ff0500728c */ /* 0x000fe4000bf25270 */
[----:B------:R-:W-:-:S09]  /*0800*/  UISETP.GE.U32.AND UP0, UPT, UR4, 0x3, UPT ;  /* 0x000000030400788c */ /* 0x000fd2000bf06070 */
[----:B------:R-:W-:Y:S05]  /*0810*/  BRA.U !UP0, `(.L_x_64) ;  /* 0x0000000108707547 */ /* 0x000fea000b800000 */
[----:B------:R-:W0:Y:S01]  /*0820*/  LDC.64 R18, c[0x0][0x388] ;  /* 0x0000e200ff127b82 */ /* 0x000e220000000a00 */
[----:B------:R-:W1:Y:S01]  /*0830*/  LDCU.64 UR10, c[0x0][0x388] ;  /* 0x00007100ff0a77ac */ /* 0x000e620008000a00 */
[-C--:B------:R-:W-:Y:S01]  /*0840*/  IADD3 R15, P0, PT, R28, R29.reuse, RZ ;  /* 0x0000001d1c0f7210 */ /* 0x080fe20007f1e0ff */
[----:B------:R-:W-:Y:S01]  /*0850*/  IMAD.IADD R17, R2, 0x1, R29 ;  /* 0x0000000102117824 */ /* 0x000fe200078e021d */
[----:B------:R-:W-:-:S03]  /*0860*/  IADD3 R21, PT, PT, R28, R29, RZ ;  /* 0x0000001d1c157210 */ /* 0x000fc60007ffe0ff */
[----:B------:R-:W-:Y:S01]  /*0870*/  IMAD.X R16, RZ, RZ, RZ, P0 ;  /* 0x000000ffff107224 */ /* 0x000fe200000e06ff */
[----:B------:R-:W2:Y:S01]  /*0880*/  LDC.64 R24, c[0x0][0x380] ;  /* 0x0000e000ff187b82 */ /* 0x000ea20000000a00 */
[----:B-1----:R-:W-:-:S04]  /*0890*/  LEA R14, P0, R15, UR10, 0x3 ;  /* 0x0000000a0f0e7c11 */ /* 0x002fc8000f8018ff */
[----:B------:R-:W-:Y:S01]  /*08a0*/  LEA.HI.X R15, R15, UR11, R16, 0x3, P0 ;  /* 0x0000000b0f0f7c11 */ /* 0x000fe200080f1c10 */
[----:B0-----:R-:W-:-:S04]  /*08b0*/  IMAD.WIDE.U32 R18, R21, 0x8, R18 ;  /* 0x0000000815127825 */ /* 0x001fc800078e0012 */
[----:B------:R-:W3:Y:S01]  /*08c0*/  LDG.E.64 R20, desc[UR8][R14.64+0x8] ;  /* 0x000008080e147981 */ /* 0x000ee2000c1e1b00 */
[----:B--2---:R-:W-:-:S03]  /*08d0*/  IMAD.WIDE R24, R17, 0x8, R24 ;  /* 0x0000000811187825 */ /* 0x004fc600078e0218 */
[----:B------:R-:W2:Y:S04]  /*08e0*/  LDG.E.64 R16, desc[UR8][R18.64] ;  /* 0x0000000812107981 */ /* 0x000ea8000c1e1b00 */
[----:B------:R-:W2:Y:S04]  /*08f0*/  LDG.E.64 R22, desc[UR8][R24.64] ;  /* 0x0000000818167981 */ /* 0x000ea8000c1e1b00 */
[----:B------:R-:W3:Y:S01]  /*0900*/  LDG.E.64 R18, desc[UR8][R24.64+0x8] ;  /* 0x0000080818127981 */ /* 0x000ee2000c1e1b00 */
[----:B--2---:R-:W-:-:S03]  /*0910*/  DADD R16, R22, -R16 ;  /* 0x0000000016107229 */ /* 0x004fc60000000810 */
[----:B------:R-:W2:Y:S01]  /*0920*/  LDG.E.64 R22, desc[UR8][R24.64+0x18] ;  /* 0x0000180818167981 */ /* 0x000ea2000c1e1b00 */
[----:B---3--:R-:W-:-:S04]  /*0930*/  DADD R20, R18, -R20 ;  /* 0x0000000012147229 */ /* 0x008fc80000000814 */
[----:B------:R-:W-:Y:S01]  /*0940*/  DFMA R16, R16, R16, R26 ;  /* 0x000000101010722b */ /* 0x000fe2000000001a */
[----:B------:R-:W3:Y:S04]  /*0950*/  LDG.E.64 R18, desc[UR8][R14.64+0x10] ;  /* 0x000010080e127981 */ /* 0x000ee8000c1e1b00 */
[----:B------:R-:W2:Y:S03]  /*0960*/  LDG.E.64 R26, desc[UR8][R14.64+0x18] ;  /* 0x000018080e1a7981 */ /* 0x000ea6000c1e1b00 */
[----:B------:R-:W-:Y:S02]  /*0970*/  DFMA R20, R20, R20, R16 ;  /* 0x000000141414722b */ /* 0x000fe40000000010 */
[----:B------:R-:W3:Y:S01]  /*0980*/  LDG.E.64 R16, desc[UR8][R24.64+0x10] ;  /* 0x0000100818107981 */ /* 0x000ee2000c1e1b00 */
[----:B------:R-:W-:Y:S01]  /*0990*/  IADD3 R29, PT, PT, R29, 0x4, RZ ;  /* 0x000000041d1d7810 */ /* 0x000fe20007ffe0ff */
[----:B---3--:R-:W-:-:S02]  /*09a0*/  DADD R16, R16, -R18 ;  /* 0x0000000010107229 */ /* 0x008fc40000000812 */
[----:B--2---:R-:W-:-:S06]  /*09b0*/  DADD R26, R22, -R26 ;  /* 0x00000000161a7229 */ /* 0x004fcc000000081a */
[----:B------:R-:W-:-:S08]  /*09c0*/  DFMA R20, R16, R16, R20 ;  /* 0x000000101014722b */ /* 0x000fd00000000014 */
[----:B------:R-:W-:-:S11]  /*09d0*/  DFMA R26, R26, R26, R20 ;  /* 0x0000001a1a1a722b */ /* 0x000fd60000000014 */
.L_x_64:
[----:B------:R-:W-:Y:S05]  /*09e0*/  BRA.U !UP1, `(.L_x_63) ;  /* 0x0000000109847547 */ /* 0x000fea000b800000 */
[----:B------:R-:W-:Y:S01]  /*09f0*/  UIADD3 UR4, UPT, UPT, UR5, -0x1, URZ ;  /* 0xffffffff05047890 */ /* 0x000fe2000fffe0ff */
[----:B------:R-:W0:Y:S05]  /*0a00*/  LDC.64 R20, c[0x0][0x380] ;  /* 0x0000e000ff147b82 */ /* 0x000e2a0000000a00 */
[----:B------:R-:W-:-:S03]  /*0a10*/  ISETP.NE.AND P0, PT, RZ, UR4, PT ;  /* 0x00000004ff007c0c */ /* 0x000fc6000bf05270 */
[----:B------:R-:W1:Y:S10]  /*0a20*/  LDC.64 R16, c[0x0][0x388] ;  /* 0x0000e200ff107b82 */ /* 0x000e740000000a00 */
[----:B------:R-:W2:Y:S01]  /*0a30*/  @P0 LDC.64 R14, c[0x0][0x388] ;  /* 0x0000e200ff0e0b82 */ /* 0x000ea20000000a00 */
[--C-:B------:R-:W-:Y:S01]  /*0a40*/  @P0 IMAD.IADD R19, R2, 0x1, R29.reuse ;  /* 0x0000000102130824 */ /* 0x100fe200078e021d */
[C---:B------:R-:W-:Y:S01]  /*0a50*/  @P0 IADD3 R18, P1, PT, R28.reuse, R29, RZ ;  /* 0x0000001d1c120210 */ /* 0x040fe20007f3e0ff */
[----:B------:R-:W-:-:S02]  /*0a60*/  @P0 IMAD.IADD R23, R28, 0x1, R29 ;  /* 0x000000011c170824 */ /* 0x000fc400078e021d */
[----:B0-----:R-:W-:Y:S01]  /*0a70*/  @P0 IMAD.WIDE R20, R19, 0x8, R20 ;  /* 0x0000000813140825 */ /* 0x001fe200078e0214 */
[----:B------:R-:W-:-:S03]  /*0a80*/  @P0 IADD3.X R19, PT, PT, RZ, RZ, RZ, P1, !PT ;  /* 0x000000ffff130210 */ /* 0x000fc60000ffe4ff */
[----:B-1----:R-:W-:Y:S01]  /*0a90*/  @P0 IMAD.WIDE.U32 R16, R23, 0x8, R16 ;  /* 0x0000000817100825 */ /* 0x002fe200078e0010 */
[----:B------:R-:W3:Y:S05]  /*0aa0*/  @P0 LDG.E.64 R24, desc[UR8][R20.64+0x8] ;  /* 0x0000080814180981 */ /* 0x000eea000c1e1b00 */
[----:B------:R-:W4:Y:S01]  /*0ab0*/  @P0 LDG.E.64 R16, desc[UR8][R16.64] ;  /* 0x0000000810100981 */ /* 0x000f22000c1e1b00 */
[----:B--2---:R-:W-:-:S04]  /*0ac0*/  @P0 LEA R14, P2, R18, R14, 0x3 ;  /* 0x0000000e120e0211 */ /* 0x004fc800078418ff */
[----:B------:R-:W-:Y:S02]  /*0ad0*/  @P0 LEA.HI.X R15, R18, R15, R19, 0x3, P2 ;  /* 0x0000000f120f0211 */ /* 0x000fe400010f1c13 */
[----:B------:R-:W4:Y:S01]  /*0ae0*/  @P0 LDG.E.64 R18, desc[UR8][R20.64] ;  /* 0x0000000814120981 */ /* 0x000f22000c1e1b00 */
[----:B------:R-:W-:Y:S01]  /*0af0*/  ISETP.NE.AND P1, PT, RZ, UR7, PT ;  /* 0x00000007ff007c0c */ /* 0x000fe2000bf25270 */
[----:B------:R-:W-:Y:S02]  /*0b00*/  @P0 VIADD R29, R29, 0x2 ;  /* 0x000000021d1d0836 */ /* 0x000fe40000000000 */
[----:B------:R-:W3:Y:S10]  /*0b10*/  @P0 LDG.E.64 R14, desc[UR8][R14.64+0x8] ;  /* 0x000008080e0e0981 */ /* 0x000ef4000c1e1b00 */
[----:B------:R-:W-:Y:S01]  /*0b20*/  @P1 IMAD.IADD R23, R2, 0x1, R29 ;  /* 0x0000000102171824 */ /* 0x000fe200078e021d */
[----:B------:R-:W-:Y:S01]  /*0b30*/  @P1 IADD3 R29, PT, PT, R28, R29, RZ ;  /* 0x0000001d1c1d1210 */ /* 0x000fe20007ffe0ff */
[----:B----4-:R-:W-:Y:S01]  /*0b40*/  @P0 DADD R16, R18, -R16 ;  /* 0x0000000012100229 */ /* 0x010fe20000000810 */
[----:B------:R-:W0:Y:S02]  /*0b50*/  LDC.64 R18, c[0x0][0x380] ;  /* 0x0000e000ff127b82 */ /* 0x000e240000000a00 */
[----:B0-----:R-:W-:-:S06]  /*0b60*/  @P1 IMAD.WIDE R18, R23, 0x8, R18 ;  /* 0x0000000817121825 */ /* 0x001fcc00078e0212 */
[----:B------:R-:W0:Y:S01]  /*0b70*/  LDC.64 R22, c[0x0][0x388] ;  /* 0x0000e200ff167b82 */ /* 0x000e220000000a00 */
[----:B------:R-:W2:Y:S01]  /*0b80*/  @P1 LDG.E.64 R18, desc[UR8][R18.64] ;  /* 0x0000000812121981 */ /* 0x000ea2000c1e1b00 */
[----:B0-----:R-:W-:-:S06]  /*0b90*/  @P1 IMAD.WIDE.U32 R22, R29, 0x8, R22 ;  /* 0x000000081d161825 */ /* 0x001fcc00078e0016 */
[----:B------:R-:W2:Y:S01]  /*0ba0*/  @P1 LDG.E.64 R22, desc[UR8][R22.64] ;  /* 0x0000000816161981 */ /* 0x000ea2000c1e1b00 */
[----:B---3--:R-:W-:Y:S02]  /*0bb0*/  @P0 DADD R24, R24, -R14 ;  /* 0x0000000018180229 */ /* 0x008fe4000000080e */
[----:B------:R-:W-:-:S08]  /*0bc0*/  @P0 DFMA R28, R16, R16, R26 ;  /* 0x00000010101c022b */ /* 0x000fd0000000001a */
[----:B------:R-:W-:Y:S02]  /*0bd0*/  @P0 DFMA R26, R24, R24, R28 ;  /* 0x00000018181a022b */ /* 0x000fe4000000001c */
[----:B--2---:R-:W-:-:S08]  /*0be0*/  @P1 DADD R16, R18, -R22 ;  /* 0x0000000012101229 */ /* 0x004fd00000000816 */
[----:B------:R-:W-:-:S11]  /*0bf0*/  @P1 DFMA R26, R16, R16, R26 ;  /* 0x00000010101a122b */ /* 0x000fd6000000001a */
.L_x_63:
        /* <DEDUP_REMOVED lines=17> */
[----:B------:R-:W-:Y:S01]  /*0d10*/  MOV R14, R22 ;  /* 0x00000016000e7202 */ /* 0x000fe20000000f00 */
[----:B------:R-:W-:Y:S01]  /*0d20*/  IMAD.MOV.U32 R22, RZ, RZ, R16 ;  /* 0x000000ffff167224 */ /* 0x000fe200078e0010 */
[----:B------:R-:W-:-:S07]  /*0d30*/  MOV R16, 0xd50 ;  /* 0x00000d5000107802 */ /* 0x000fce0000000f00 */
[----:B------:R-:W-:Y:S05]  /*0d40*/  CALL.REL.NOINC `($__internal_2_$__cuda_sm20_dsqrt_rn_f64_mediumpath_v1) ;  /* 0x0000001800847944 */ /* 0x000fea0003c00000 */
.L_x_66:
[----:B------:R-:W-:Y:S05]  /*0d50*/  BSYNC.RECONVERGENT B2 ;  /* 0x0000000000027941 */ /* 0x000fea0003800200 */
.L_x_65:
[----:B------:R0:W-:Y:S01]  /*0d60*/  STG.E.64 desc[UR8][R6.64], R24 ;  /* 0x0000001806007986 */ /* 0x0001e2000c101b08 */
[----:B------:R-:W1:Y:S03]  /*0d70*/  LDC.64 R14, c[0x0][0x398] ;  /* 0x0000e600ff0e7b82 */ /* 0x000e660000000a00 */
[----:B------:R-:W2:Y:S02]  /*0d80*/  LDG.E.U16 R17, desc[UR8][R8.64] ;  /* 0x0000000808117981 */ /* 0x000ea4000c1e1500 */
[----:B--2---:R-:W-:-:S04]  /*0d90*/  IMAD.IADD R17, R0, 0x1, R17 ;  /* 0x0000000100117824 */ /* 0x004fc800078e0211 */
[----:B-1----:R-:W-:-:S05]  /*0da0*/  IMAD.WIDE R14, R17, 0x8, R14 ;  /* 0x00000008110e7825 */ /* 0x002fca00078e020e */
[----:B------:R0:W-:Y:S04]  /*0db0*/  STG.E.64 desc[UR8][R14.64], R24 ;  /* 0x000000180e007986 */ /* 0x0001e8000c101b08 */
[----:B------:R-:W2:Y:S04]  /*0dc0*/  LDG.E.64 R16, desc[UR8][R6.64] ;  /* 0x0000000806107981 */ /* 0x000ea8000c1e1b00 */
[----:B------:R-:W2:Y:S02]  /*0dd0*/  LDG.E.64 R18, desc[UR8][R12.64] ;  /* 0x000000080c127981 */ /* 0x000ea4000c1e1b00 */
[----:B--2---:R-:W-:Y:S01]  /*0de0*/  DSETP.GTU.AND P0, PT, R16, R18, PT ;  /* 0x000000121000722a */ /* 0x004fe20003f0c000 */
[----:B------:R-:W-:-:S13]  /*0df0*/  PRMT R18, RZ, 0x7610, R18 ;  /* 0x00007610ff127816 */ /* 0x000fda0000000012 */
[----:B------:R-:W-:Y:S05]  /*0e00*/  @!P0 BREAK.RELIABLE B1 ;  /* 0x0000000000018942 */ /* 0x000fea0003800100 */
[----:B0-----:R-:W-:Y:S05]  /*0e10*/  @!P0 BRA `(.L_x_58) ;  /* 0x0000000800b48947 */ /* 0x001fea0003800000 */
[----:B------:R-:W2:Y:S01]  /*0e20*/  LDG.E.U16 R20, desc[UR8][R8.64] ;  /* 0x0000000808147981 */ /* 0x000ea2000c1e1500 */
[----:B------:R-:W2:Y:S08]  /*0e30*/  LDC R21, c[0x0][0x3c8] ;  /* 0x0000f200ff157b82 */ /* 0x000eb00000000800 */
[----:B------:R-:W0:Y:S01]  /*0e40*/  LDC.64 R14, c[0x0][0x3b0] ;  /* 0x0000ec00ff0e7b82 */ /* 0x000e220000000a00 */
[----:B--2---:R-:W-:-:S04]  /*0e50*/  IMAD R19, R20, R21, R3 ;  /* 0x0000001514137224 */ /* 0x004fc800078e0203 */
[----:B0-----:R-:W-:-:S06]  /*0e60*/  IMAD.WIDE.U32 R14, R19, 0x8, R14 ;  /* 0x00000008130e7825 */ /* 0x001fcc00078e000e */
[----:B------:R-:W2:Y:S02]  /*0e70*/  LDG.E.64 R14, desc[UR8][R14.64] ;  /* 0x000000080e0e7981 */ /* 0x000ea4000c1e1b00 */
[----:B--2---:R-:W-:-:S14]  /*0e80*/  DSETP.GTU.AND P0, PT, R16, R14, PT ;  /* 0x0000000e1000722a */ /* 0x004fdc0003f0c000 */
[----:B------:R-:W-:Y:S05]  /*0e90*/  @!P0 BREAK.RELIABLE B1 ;  /* 0x0000000000018942 */ /* 0x000fea0003800100 */
[----:B------:R-:W-:Y:S05]  /*0ea0*/  @!P0 BRA `(.L_x_58) ;  /* 0x0000000800908947 */ /* 0x000fea0003800000 */
[----:B------:R-:W2:Y:S01]  /*0eb0*/  LDG.E.U16 R20, desc[UR8][R10.64] ;  /* 0x000000080a147981 */ /* 0x000ea2000c1e1500 */
[----:B------:R-:W0:Y:S01]  /*0ec0*/  LDC.64 R14, c[0x0][0x3b8] ;  /* 0x0000ee00ff0e7b82 */ /* 0x000e220000000a00 */
[----:B--2---:R-:W-:Y:S02]  /*0ed0*/  IMAD R19, R20, R21, R3 ;  /* 0x0000001514137224 */ /* 0x004fe400078e0203 */
[----:B------:R-:W2:Y:S02]  /*0ee0*/  LDG.E.64 R20, desc[UR8][R4.64] ;  /* 0x0000000804147981 */ /* 0x000ea4000c1e1b00 */
[----:B0-----:R-:W-:-:S06]  /*0ef0*/  IMAD.WIDE.U32 R14, R19, 0x8, R14 ;  /* 0x00000008130e7825 */ /* 0x001fcc00078e000e */
[----:B------:R-:W2:Y:S02]  /*0f00*/  LDG.E.64 R14, desc[UR8][R14.64] ;  /* 0x000000080e0e7981 */ /* 0x000ea4000c1e1b00 */
[----:B--2---:R-:W-:-:S08]  /*0f10*/  DADD R20, R14, -R20 ;  /* 0x000000000e147229 */ /* 0x004fd00000000814 */
[----:B------:R-:W-:-:S14]  /*0f20*/  DSETP.GTU.AND P0, PT, R16, R20, PT ;  /* 0x000000141000722a */ /* 0x000fdc0003f0c000 */
[----:B------:R-:W-:Y:S05]  /*0f30*/  @!P0 BREAK.RELIABLE B1 ;  /* 0x0000000000018942 */ /* 0x000fea0003800100 */
[----:B------:R-:W-:Y:S05]  /*0f40*/  @!P0 BRA `(.L_x_58) ;  /* 0x0000000800688947 */ /* 0x000fea0003800000 */
.L_x_60:
[----:B------:R-:W-:Y:S05]  /*0f50*/  BSYNC.RELIABLE B1 ;  /* 0x0000000000017941 */ /* 0x000fea0003800100 */
.L_x_59:
        /* <DEDUP_REMOVED lines=9> */
.L_x_69:
[----:B------:R-:W0:Y:S01]  /*0ff0*/  LDC.64 R16, c[0x0][0x380] ;  /* 0x0000e000ff107b82 */ /* 0x000e220000000a00 */
[----:B------:R-:W-:Y:S01]  /*1000*/  IADD3 R21, PT, PT, R28, R29, RZ ;  /* 0x0000001d1c157210 */ /* 0x000fe20007ffe0ff */
[----:B------:R-:W-:-:S06]  /*1010*/  IMAD.IADD R19, R2, 0x1, R29 ;  /* 0x0000000102137824 */ /* 0x000fcc00078e021d */
[----:B------:R-:W1:Y:S01]  /*1020*/  LDC.64 R14, c[0x0][0x388] ;  /* 0x0000e200ff0e7b82 */ /* 0x000e620000000a00 */
[----:B0-----:R-:W-:-:S05]  /*1030*/  IMAD.WIDE R16, R19, 0x8, R16 ;  /* 0x0000000813107825 */ /* 0x001fca00078e0210 */
[----:B------:R-:W2:Y:S01]  /*1040*/  LDG.E.64 R24, desc[UR8][R16.64] ;  /* 0x0000000810187981 */ /* 0x000ea2000c1e1b00 */
[----:B-1----:R-:W-:-:S03]  /*1050*/  IMAD.WIDE.U32 R14, R21, 0x8, R14 ;  /* 0x00000008150e7825 */ /* 0x002fc600078e000e */
[----:B------:R-:W3:Y:S04]  /*1060*/  LDG.E.64 R20, desc[UR8][R16.64+0x8] ;  /* 0x0000080810147981 */ /* 0x000ee8000c1e1b00 */
        /* <DEDUP_REMOVED lines=11> */
[----:B------:R-:W2:Y:S01]  /*1120*/  LDG.E.64 R24, desc[UR8][R14.64+0x28] ;  /* 0x000028080e187981 */ /* 0x000ea2000c1e1b00 */
[----:B---3--:R-:W-:-:S04]  /*1130*/  DADD R18, R18, -R20 ;  /* 0x0000000012127229 */ /* 0x008fc80000000814 */
[----:B------:R-:W-:Y:S01]  /*1140*/  DFMA R26, R22, R22, R26 ;  /* 0x00000016161a722b */ /* 0x000fe2000000001a */
[----:B------:R-:W3:Y:S04]  /*1150*/  LDG.E.64 R20, desc[UR8][R14.64+0x20] ;  /* 0x000020080e147981 */ /* 0x000ee8000c1e1b00 */
[----:B------:R-:W2:Y:S03]  /*1160*/  LDG.E.64 R22, desc[UR8][R16.64+0x28] ;  /* 0x0000280810167981 */ /* 0x000ea6000c1e1b00 */
[----:B------:R-:W-:Y:S01]  /*1170*/  DFMA R26, R18, R18, R26 ;  /* 0x00000012121a722b */ /* 0x000fe2000000001a */
[----:B------:R-:W3:Y:S02]  /*1180*/  LDG.E.64 R18, desc[UR8][R16.64+0x20] ;  /* 0x0000200810127981 */ /* 0x000ee4000c1e1b00 */
[----:B---3--:R-:W-:-:S02]  /*1190*/  DADD R18, R18, -R20 ;  /* 0x0000000012127229 */ /* 0x008fc40000000814 */
[----:B--2---:R-:W-:Y:S01]  /*11a0*/  DADD R22, R22, -R24 ;  /* 0x0000000016167229 */ /* 0x004fe20000000818 */
[----:B------:R-:W2:Y:S04]  /*11b0*/  LDG.E.64 R20, desc[UR8][R14.64+0x30] ;  /* 0x000030080e147981 */ /* 0x000ea8000c1e1b00 */
[----:B------:R-:W3:Y:S01]  /*11c0*/  LDG.E.64 R24, desc[UR8][R16.64+0x38] ;  /* 0x0000380810187981 */ /* 0x000ee2000c1e1b00 */
[----:B------:R-:W-:-:S03]  /*11d0*/  DFMA R26, R18, R18, R26 ;  /* 0x00000012121a722b */ /* 0x000fc6000000001a */
[----:B------:R-:W2:Y:S05]  /*11e0*/  LDG.E.64 R18, desc[UR8][R16.64+0x30] ;  /* 0x0000300810127981 */ /* 0x000eaa000c1e1b00 */
[----:B------:R-:W-:Y:S02]  /*11f0*/  DFMA R22, R22, R22, R26 ;  /* 0x000000161616722b */ /* 0x000fe4000000001a */
[----:B------:R-:W3:Y:S01]  /*1200*/  LDG.E.64 R26, desc[UR8][R14.64+0x38] ;  /* 0x000038080e1a7981 */ /* 0x000ee2000c1e1b00 */
[----:B------:R-:W-:-:S05]  /*1210*/  VIADD R29, R29, 0x8 ;  /* 0x000000081d1d7836 */ /* 0x000fca0000000000 */
[----:B------:R-:W-:Y:S01]  /*1220*/  ISETP.NE.AND P0, PT, R29, UR6, PT ;  /* 0x000000061d007c0c */ /* 0x000fe2000bf05270 */
[----:B--2---:R-:W-:Y:S02]  /*1230*/  DADD R18, R18, -R20 ;  /* 0x0000000012127229 */ /* 0x004fe40000000814 */
[----:B---3--:R-:W-:-:S06]  /*1240*/  DADD R26, R24, -R26 ;  /* 0x00000000181a7229 */ /* 0x008fcc000000081a */
[----:B------:R-:W-:-:S08]  /*1250*/  DFMA R22, R18, R18, R22 ;  /* 0x000000121216722b */ /* 0x000fd00000000016 */
[----:B------:R-:W-:Y:S01]  /*1260*/  DFMA R26, R26, R26, R22 ;  /* 0x0000001a1a1a722b */ /* 0x000fe20000000016 */
[----:B------:R-:W-:Y:S10]  /*1270*/  @P0 BRA `(.L_x_69) ;  /* 0xfffffffc005c0947 */ /* 0x000ff4000383ffff */
[----:B------:R-:W-:Y:S05]  /*1280*/  BSYNC.RECONVERGENT B1 ;  /* 0x0000000000017941 */ /* 0x000fea0003800200 */
.L_x_68:
[----:B------:R-:W-:-:S07]  /*1290*/  MOV R29, UR6 ;  /* 0x00000006001d7c02 */ /* 0x000fce0008000f00 */
.L_x_67:
        /* <DEDUP_REMOVED lines=10> */
[CC--:B------:R-:W-:Y:S01]  /*1340*/  IADD3 R15, P0, PT, R28.reuse, R29.reuse, RZ ;  /* 0x0000001d1c0f7210 */ /* 0x0c0fe20007f1e0ff */
        /* <DEDUP_REMOVED lines=25> */
.L_x_71:
[----:B------:R-:W-:Y:S05]  /*14e0*/  BRA.U !UP1, `(.L_x_70) ;  /* 0x0000000109847547 */ /* 0x000fea000b800000 */
[----:B------:R-:W-:Y:S01]  /*14f0*/  UIADD3 UR4, UPT, UPT, UR5, -0x1, URZ ;  /* 0xffffffff05047890 */ /* 0x000fe2000fffe0ff */
[----:B------:R-:W0:Y:S05]  /*1500*/  LDC.64 R20, c[0x0][0x380] ;  /* 0x0000e000ff147b82 */ /* 0x000e2a0000000a00 */
[----:B------:R-:W-:-:S03]  /*1510*/  ISETP.NE.AND P0, PT, RZ, UR4, PT ;  /* 0x00000004ff007c0c */ /* 0x000fc6000bf05270 */
[----:B------:R-:W1:Y:S10]  /*1520*/  LDC.64 R16, c[0x0][0x388] ;  /* 0x0000e200ff107b82 */ /* 0x000e740000000a00 */
[----:B------:R-:W2:Y:S01]  /*1530*/  @P0 LDC.64 R14, c[0x0][0x388] ;  /* 0x0000e200ff0e0b82 */ /* 0x000ea20000000a00 */
[----:B------:R-:W-:Y:S01]  /*1540*/  @P0 IMAD.IADD R19, R2, 0x1, R29 ;  /* 0x0000000102130824 */ /* 0x000fe200078e021d */
[----:B------:R-:W-:-:S02]  /*1550*/  @P0 IADD3 R23, PT, PT, R28, R29, RZ ;  /* 0x0000001d1c170210 */ /* 0x000fc40007ffe0ff */
[----:B------:R-:W-:Y:S01]  /*1560*/  @P0 IADD3 R18, P1, PT, R28, R29, RZ ;  /* 0x0000001d1c120210 */ /* 0x000fe20007f3e0ff */
[----:B0-----:R-:W-:-:S04]  /*1570*/  @P0 IMAD.WIDE R20, R19, 0x8, R20 ;  /* 0x0000000813140825 */ /* 0x001fc800078e0214 */
[----:B------:R-:W-:Y:S02]  /*1580*/  @P0 IMAD.X R19, RZ, RZ, RZ, P1 ;  /* 0x000000ffff130224 */ /* 0x000fe400008e06ff */
[----:B-1----:R-:W-:Y:S01]  /*1590*/  @P0 IMAD.WIDE.U32 R16, R23, 0x8, R16 ;  /* 0x0000000817100825 */ /* 0x002fe200078e0010 */
[----:B------:R-:W-:Y:S01]  /*15a0*/  @P0 IADD3 R29, PT, PT, R29, 0x2, RZ ;  /* 0x000000021d1d0810 */ /* 0x000fe20007ffe0ff */
[----:B------:R-:W3:Y:S04]  /*15b0*/  @P0 LDG.E.64 R24, desc[UR8][R20.64+0x8] ;  /* 0x0000080814180981 */ /* 0x000ee8000c1e1b00 */
[----:B------:R-:W4:Y:S01]  /*15c0*/  @P0 LDG.E.64 R16, desc[UR8][R16.64] ;  /* 0x0000000810100981 */ /* 0x000f22000c1e1b00 */
[----:B--2---:R-:W-:-:S04]  /*15d0*/  @P0 LEA R14, P2, R18, R14, 0x3 ;  /* 0x0000000e120e0211 */ /* 0x004fc800078418ff */
[----:B------:R-:W-:Y:S02]  /*15e0*/  @P0 LEA.HI.X R15, R18, R15, R19, 0x3, P2 ;  /* 0x0000000f120f0211 */ /* 0x000fe400010f1c13 */
[----:B------:R-:W4:Y:S01]  /*15f0*/  @P0 LDG.E.64 R18, desc[UR8][R20.64] ;  /* 0x0000000814120981 */ /* 0x000f22000c1e1b00 */
[----:B------:R-:W-:-:S03]  /*1600*/  ISETP.NE.AND P1, PT, RZ, UR7, PT ;  /* 0x00000007ff007c0c */ /* 0x000fc6000bf25270 */
        /* <DEDUP_REMOVED lines=15> */
.L_x_70:
        /* <DEDUP_REMOVED lines=17> */
[----:B------:R-:W-:Y:S01]  /*1810*/  MOV R14, R20 ;  /* 0x00000014000e7202 */ /* 0x000fe20000000f00 */
[----:B------:R-:W-:Y:S01]  /*1820*/  IMAD.MOV.U32 R20, RZ, RZ, R16 ;  /* 0x000000ffff147224 */ /* 0x000fe200078e0010 */
[----:B------:R-:W-:Y:S02]  /*1830*/  MOV R21, R17 ;  /* 0x0000001100157202 */ /* 0x000fe40000000f00 */
[----:B------:R-:W-:-:S07]  /*1840*/  MOV R16, 0x1860 ;  /* 0x0000186000107802 */ /* 0x000fce0000000f00 */
[----:B------:R-:W-:Y:S05]  /*1850*/  CALL.REL.NOINC `($__internal_2_$__cuda_sm20_dsqrt_rn_f64_mediumpath_v1) ;  /* 0x0000000c00c07944 */ /* 0x000fea0003c00000 */
.L_x_73:
[----:B------:R-:W-:Y:S05]  /*1860*/  BSYNC.RECONVERGENT B1 ;  /* 0x0000000000017941 */ /* 0x000fea0003800200 */
.L_x_72:
[----:B------:R0:W-:Y:S04]  /*1870*/  STG.E.64 desc[UR8][R12.64], R24 ;  /* 0x000000180c007986 */ /* 0x0001e8000c101b08 */
[----:B------:R-:W2:Y:S01]  /*1880*/  LDG.E.64 R16, desc[UR8][R6.64] ;  /* 0x0000000806107981 */ /* 0x000ea2000c1e1b00 */
[----:B------:R-:W-:Y:S01]  /*1890*/  PRMT R18, RZ, 0x7610, R18 ;  /* 0x00007610ff127816 */ /* 0x000fe20000000012 */
[----:B--2---:R-:W-:-:S14]  /*18a0*/  DSETP.GEU.AND P0, PT, R24, R16, PT ;  /* 0x000000101800722a */ /* 0x004fdc0003f0e000 */
[----:B0-----:R-:W-:Y:S05]  /*18b0*/  @P0 BRA `(.L_x_58) ;  /* 0x00000000000c0947 */ /* 0x001fea0003800000 */
[----:B------:R0:W-:Y:S04]  /*18c0*/  STG.E.U16 desc[UR8][R8.64], R3 ;  /* 0x0000000308007986 */ /* 0x0001e8000c101508 */
[----:B------:R-:W2:Y:S04]  /*18d0*/  LDG.E.64 R16, desc[UR8][R12.64] ;  /* 0x000000080c107981 */ /* 0x000ea8000c1e1b00 */
[----:B--2---:R0:W-:Y:S02]  /*18e0*/  STG.E.64 desc[UR8][R6.64], R16 ;  /* 0x0000001006007986 */ /* 0x0041e4000c101b08 */
.L_x_58:
[----:B------:R-:W-:Y:S05]  /*18f0*/  BSYNC.RECONVERGENT B0 ;  /* 0x0000000000007941 */ /* 0x000fea0003800200 */
.L_x_57:
[----:B------:R-:W-:Y:S05]  /*1900*/  WARPSYNC.ALL ;  /* 0x0000000000007948 */ /* 0x000fea0003800000 */
[----:B------:R-:W1:Y:S01]  /*1910*/  LDCU UR4, c[0x0][0x3c8] ;  /* 0x00007900ff0477ac */ /* 0x000e620008000800 */
[----:B0-----:R-:W-:-:S05]  /*1920*/  VIADD R3, R3, 0x1 ;  /* 0x0000000103037836 */ /* 0x001fca0000000000 */
[----:B-1----:R-:W-:-:S13]  /*1930*/  ISETP.NE.AND P0, PT, R3, UR4, PT ;  /* 0x0000000403007c0c */ /* 0x002fda000bf05270 */
[----:B------:R-:W-:Y:S05]  /*1940*/  @!P0 EXIT ;  /* 0x000000000000894d */ /* 0x000fea0003800000 */
[----:B------:R-:W-:Y:S05]  /*1950*/  BRA `(.L_x_74) ;  /* 0xffffffe8003c7947 */ /* 0x000fea000383ffff */
.L_x_56:
[----:B------:R-:W-:Y:S01]  /*1960*/  ISETP.NE.AND P1, PT, R13, 0x1, PT ;  /* 0x000000010d00780c */ /* 0x000fe20003f25270 */
[----:B------:R-:W-:Y:S01]  /*1970*/  HFMA2 R3, -RZ, RZ, 0, 0 ;  /* 0x00000000ff037431 */ /* 0x000fe200000001ff */
[----:B------:R-:W-:-:S11]  /*1980*/  PLOP3.LUT P0, PT, PT, PT, PT, 0x8, 0x80 ;  /* 0x000000000080781c */ /* 0x000fd60003f0e170 */
[----:B------:R-:W-:Y:S05]  /*1990*/  @!P1 BRA `(.L_x_75) ;  /* 0x0000000800789947 */ /* 0x000fea0003800000 */
[----:B------:R-:W-:Y:S01]  /*19a0*/  LOP3.LUT R3, R13, 0x7ffffffe, RZ, 0xc0, !PT ;  /* 0x7ffffffe0d037812 */ /* 0x000fe200078ec0ff */
[----:B------:R-:W-:Y:S01]  /*19b0*/  IMAD.MOV.U32 R2, RZ, RZ, 0x1 ;  /* 0x00000001ff027424 */ /* 0x000fe200078e00ff */
[----:B------:R-:W-:Y:S01]  /*19c0*/  MOV R13, RZ ;  /* 0x000000ff000d7202 */ /* 0x000fe20000000f00 */
[----:B------:R-:W0:Y:S06]  /*19d0*/  LDCU.64 UR4, c[0x0][0x398] ;  /* 0x00007300ff0477ac */ /* 0x000e2c0008000a00 */
.L_x_84:
[----:B------:R-:W2:Y:S01]  /*19e0*/  LDG.E.U16 R26, desc[UR8][R8.64] ;  /* 0x00000008081a7981 */ /* 0x000ea2000c1e1500 */
[----:B------:R-:W-:Y:S01]  /*19f0*/  BSSY.RECONVERGENT B0, `(.L_x_76) ;  /* 0x000003f000007945 */ /* 0x000fe20003800200 */
[----:B--2---:R-:W-:-:S13]  /*1a00*/  ISETP.NE.AND P0, PT, R13, R26, PT ;  /* 0x0000001a0d00720c */ /* 0x004fda0003f05270 */
[----:B0-----:R-:W-:Y:S05]  /*1a10*/  @!P0 BRA `(.L_x_77) ;  /* 0x0000000000f08947 */ /* 0x001fea0003800000 */
[----:B------:R-:W1:Y:S01]  /*1a20*/  LDC.64 R14, c[0x0][0x398] ;  /* 0x0000e600ff0e7b82 */ /* 0x000e620000000a00 */
[----:B------:R-:W-:-:S04]  /*1a30*/  IMAD.IADD R19, R0, 0x1, R13 ;  /* 0x0000000100137824 */ /* 0x000fc800078e020d */
[----:B-1----:R-:W-:-:S05]  /*1a40*/  IMAD.WIDE R18, R19, 0x8, R14 ;  /* 0x0000000813127825 */ /* 0x002fca00078e020e */
[----:B------:R-:W2:Y:S02]  /*1a50*/  LDG.E.64 R20, desc[UR8][R18.64] ;  /* 0x0000000812147981 */ /* 0x000ea4000c1e1b00 */
[----:B--2---:R-:W-:-:S14]  /*1a60*/  DSETP.GTU.AND P0, PT, R16, R20, PT ;  /* 0x000000141000722a */ /* 0x004fdc0003f0c000 */
[----:B------:R-:W-:Y:S05]  /*1a70*/  @!P0 BRA `(.L_x_77) ;  /* 0x0000000000d88947 */ /* 0x000fea0003800000 */
[----:B------:R-:W2:Y:S01]  /*1a80*/  LDG.E.U16 R22, desc[UR8][R10.64] ;  /* 0x000000080a167981 */ /* 0x000ea2000c1e1500 */
[----:B------:R-:W2:Y:S08]  /*1a90*/  LDC R12, c[0x0][0x3c8] ;  /* 0x0000f200ff0c7b82 */ /* 0x000eb00000000800 */
[----:B------:R-:W1:Y:S01]  /*1aa0*/  LDC.64 R20, c[0x0][0x3b8] ;  /* 0x0000ee00ff147b82 */ /* 0x000e620000000a00 */
[----:B--2---:R-:W-:-:S02]  /*1ab0*/  IMAD R25, R22, R12, R13 ;  /* 0x0000000c16197224 */ /* 0x004fc400078e020d */
[----:B------:R-:W2:Y:S02]  /*1ac0*/  LDG.E.64 R22, desc[UR8][R4.64] ;  /* 0x0000000804167981 */ /* 0x000ea4000c1e1b00 */
[----:B-1----:R-:W-:-:S06]  /*1ad0*/  IMAD.WIDE.U32 R24, R25, 0x8, R20 ;  /* 0x0000000819187825 */ /* 0x002fcc00078e0014 */
[----:B------:R-:W2:Y:S02]  /*1ae0*/  LDG.E.64 R24, desc[UR8][R24.64] ;  /* 0x0000000818187981 */ /* 0x000ea4000c1e1b00 */
[----:B--2---:R-:W-:-:S08]  /*1af0*/  DADD R22, R24, -R22 ;  /* 0x0000000018167229 */ /* 0x004fd00000000816 */
[----:B------:R-:W-:-:S14]  /*1b00*/  DSETP.GTU.AND P0, PT, R16, R22, PT ;  /* 0x000000161000722a */ /* 0x000fdc0003f0c000 */
[----:B------:R-:W-:Y:S05]  /*1b10*/  @!P0 BRA `(.L_x_77) ;  /* 0x0000000000b08947 */ /* 0x000fea0003800000 */
[----:B------:R-:W1:Y:S01]  /*1b20*/  LDC.64 R22, c[0x0][0x3b0] ;  /* 0x0000ec00ff167b82 */ /* 0x000e620000000a00 */
[----:B------:R-:W-:-:S04]  /*1b30*/  IMAD R25, R26, R12, R13 ;  /* 0x0000000c1a197224 */ /* 0x000fc800078e020d */
[----:B-1----:R-:W-:-:S06]  /*1b40*/  IMAD.WIDE.U32 R24, R25, 0x8, R22 ;  /* 0x0000000819187825 */ /* 0x002fcc00078e0016 */
[----:B------:R-:W2:Y:S02]  /*1b50*/  LDG.E.64 R24, desc[UR8][R24.64] ;  /* 0x0000000818187981 */ /* 0x000ea4000c1e1b00 */
[----:B--2---:R-:W-:-:S14]  /*1b60*/  DSETP.GTU.AND P0, PT, R16, R24, PT ;  /* 0x000000181000722a */ /* 0x004fdc0003f0c000 */
[----:B------:R-:W-:Y:S05]  /*1b70*/  @!P0 BRA `(.L_x_77) ;  /* 0x0000000000988947 */ /* 0x000fea0003800000 */
[----:B------:R-:W-:Y:S01]  /*1b80*/  LOP3.LUT P0, RZ, R2, 0xff, RZ, 0xc0, !PT ;  /* 0x000000ff02ff7812 */ /* 0x000fe2000780c0ff */
[----:B------:R-:W-:-:S12]  /*1b90*/  BSSY.RELIABLE B1, `(.L_x_78) ;  /* 0x000001d000017945 */ /* 0x000fd80003800100 */
[----:B------:R-:W-:Y:S05]  /*1ba0*/  @!P0 BRA `(.L_x_79) ;  /* 0x00000000006c8947 */ /* 0x000fea0003800000 */
[----:B------:R1:W-:Y:S04]  /*1bb0*/  STG.E.64 desc[UR8][R6.64], RZ ;  /* 0x000000ff06007986 */ /* 0x0003e8000c101b08 */
[----:B------:R-:W2:Y:S02]  /*1bc0*/  LDG.E.U16 R17, desc[UR8][R8.64] ;  /* 0x0000000808117981 */ /* 0x000ea4000c1e1500 */
[----:B--2---:R-:W-:-:S05]  /*1bd0*/  IADD3 R17, PT, PT, R0, R17, RZ ;  /* 0x0000001100117210 */ /* 0x004fca0007ffe0ff */
[----:B------:R-:W-:-:S05]  /*1be0*/  IMAD.WIDE R14, R17, 0x8, R14 ;  /* 0x00000008110e7825 */ /* 0x000fca00078e020e */
[----:B------:R1:W-:Y:S04]  /*1bf0*/  STG.E.64 desc[UR8][R14.64], RZ ;  /* 0x000000ff0e007986 */ /* 0x0003e8000c101b08 */
[----:B------:R-:W2:Y:S04]  /*1c00*/  LDG.E.64 R16, desc[UR8][R6.64] ;  /* 0x0000000806107981 */ /* 0x000ea8000c1e1b00 */
[----:B------:R-:W2:Y:S01]  /*1c10*/  LDG.E.64 R24, desc[UR8][R18.64] ;  /* 0x0000000812187981 */ /* 0x000ea2000c1e1b00 */
[----:B------:R-:W-:Y:S01]  /*1c20*/  PRMT R2, RZ, 0x7610, R2 ;  /* 0x00007610ff027816 */ /* 0x000fe20000000002 */
[----:B--2---:R-:W-:-:S14]  /*1c30*/  DSETP.GTU.AND P0, PT, R16, R24, PT ;  /* 0x000000181000722a */ /* 0x004fdc0003f0c000 */
[----:B------:R-:W-:Y:S05]  /*1c40*/  @!P0 BREAK.RELIABLE B1 ;  /* 0x0000000000018942 */ /* 0x000fea0003800100 */
[----:B-1----:R-:W-:Y:S05]  /*1c50*/  @!P0 BRA `(.L_x_77) ;  /* 0x0000000000608947 */ /* 0x002fea0003800000 */
[----:B------:R-:W2:Y:S02]  /*1c60*/  LDG.E.U16 R14, desc[UR8][R8.64] ;  /* 0x00000008080e7981 */ /* 0x000ea4000c1e1500 */
[----:B--2---:R-:W-:-:S04]  /*1c70*/  IMAD R15, R14, R12, R13 ;  /* 0x0000000c0e0f7224 */ /* 0x004fc800078e020d */
[----:B------:R-:W-:-:S06]  /*1c80*/  IMAD.WIDE.U32 R22, R15, 0x8, R22 ;  /* 0x000000080f167825 */ /* 0x000fcc00078e0016 */
[----:B------:R-:W2:Y:S02]  /*1c90*/  LDG.E.64 R22, desc[UR8][R22.64] ;  /* 0x0000000816167981 */ /* 0x000ea4000c1e1b00 */
[----:B--2---:R-:W-:-:S14]  /*1ca0*/  DSETP.GTU.AND P0, PT, R16, R22, PT ;  /* 0x000000161000722a */ /* 0x004fdc0003f0c000 */
[----:B------:R-:W-:Y:S05]  /*1cb0*/  @!P0 BREAK.RELIABLE B1 ;  /* 0x0000000000018942 */ /* 0x000fea0003800100 */
[----:B------:R-:W-:Y:S05]  /*1cc0*/  @!P0 BRA `(.L_x_77) ;  /* 0x0000000000448947 */ /* 0x000fea0003800000 */
[----:B------:R-:W2:Y:S02]  /*1cd0*/  LDG.E.U16 R14, desc[UR8][R10.64] ;  /* 0x000000080a0e7981 */ /* 0x000ea4000c1e1500 */
[----:B--2---:R-:W-:-:S04]  /*1ce0*/  IMAD R15, R14, R12, R13 ;  /* 0x0000000c0e0f7224 */ /* 0x004fc800078e020d */
[----:B------:R-:W-:Y:S02]  /*1cf0*/  IMAD.WIDE.U32 R20, R15, 0x8, R20 ;  /* 0x000000080f147825 */ /* 0x000fe400078e0014 */
[----:B------:R-:W2:Y:S04]  /*1d00*/  LDG.E.64 R14, desc[UR8][R4.64] ;  /* 0x00000008040e7981 */ /* 0x000ea8000c1e1b00 */
[----:B------:R-:W2:Y:S02]  /*1d10*/  LDG.E.64 R20, desc[UR8][R20.64] ;  /* 0x0000000814147981 */ /* 0x000ea4000c1e1b00 */
[----:B--2---:R-:W-:-:S08]  /*1d20*/  DADD R14, R20, -R14 ;  /* 0x00000000140e7229 */ /* 0x004fd0000000080e */
[----:B------:R-:W-:-:S14]  /*1d30*/  DSETP.GTU.AND P0, PT, R16, R14, PT ;  /* 0x0000000e1000722a */ /* 0x000fdc0003f0c000 */
[----:B------:R-:W-:Y:S05]  /*1d40*/  @!P0 BREAK.RELIABLE B1 ;  /* 0x0000000000018942 */ /* 0x000fea0003800100 */
[----:B------:R-:W-:Y:S05]  /*1d50*/  @!P0 BRA `(.L_x_77) ;  /* 0x0000000000208947 */ /* 0x000fea0003800000 */
.L_x_79:
[----:B0-----:R-:W-:Y:S05]  /*1d60*/  BSYNC.RELIABLE B1 ;  /* 0x0000000000017941 */ /* 0x001fea0003800100 */
.L_x_78:
[----:B------:R1:W-:Y:S04]  /*1d70*/  STG.E.64 desc[UR8][R18.64], RZ ;  /* 0x000000ff12007986 */ /* 0x0003e8000c101b08 */
[----:B------:R-:W2:Y:S02]  /*1d80*/  LDG.E.64 R16, desc[UR8][R6.64] ;  /* 0x0000000806107981 */ /* 0x000ea4000c1e1b00 */
[----:B--2---:R-:W-:-:S14]  /*1d90*/  DSETP.GT.AND P0, PT, R16, RZ, PT ;  /* 0x000000ff1000722a */ /* 0x004fdc0003f04000 */
[----:B------:R1:W-:Y:S04]  /*1da0*/  @P0 STG.E.U16 desc[UR8][R8.64], R13 ;  /* 0x0000000d08000986 */ /* 0x0003e8000c101508 */
[----:B------:R-:W2:Y:S01]  /*1db0*/  @P0 LDG.E.64 R16, desc[UR8][R18.64] ;  /* 0x0000000812100981 */ /* 0x000ea2000c1e1b00 */
[----:B------:R-:W-:-:S03]  /*1dc0*/  PRMT R2, RZ, 0x7610, R2 ;  /* 0x00007610ff027816 */ /* 0x000fc60000000002 */
[----:B--2---:R1:W-:Y:S04]  /*1dd0*/  @P0 STG.E.64 desc[UR8][R6.64], R16 ;  /* 0x0000001006000986 */ /* 0x0043e8000c101b08 */
.L_x_77:
[----:B0-----:R-:W-:Y:S05]  /*1de0*/  BSYNC.RECONVERGENT B0 ;  /* 0x0000000000007941 */ /* 0x001fea0003800200 */
.L_x_76:
[----:B------:R-:W-:Y:S05]  /*1df0*/  WARPSYNC.ALL ;  /* 0x0000000000007948 */ /* 0x000fea0003800000 */
[----:B------:R-:W2:Y:S01]  /*1e00*/  LDG.E.U16 R14, desc[UR8][R8.64] ;  /* 0x00000008080e7981 */ /* 0x000ea2000c1e1500 */
[----:B------:R-:W-:Y:S01]  /*1e10*/  VIADD R15, R13, 0x1 ;  /* 0x000000010d0f7836 */ /* 0x000fe20000000000 */
[----:B------:R-:W-:Y:S04]  /*1e20*/  BSSY.RECONVERGENT B0, `(.L_x_80) ;  /* 0x000004f000007945 */ /* 0x000fe80003800200 */
[----:B--2---:R-:W-:-:S13]  /*1e30*/  ISETP.NE.AND P0, PT, R15, R14, PT ;  /* 0x0000000e0f00720c */ /* 0x004fda0003f05270 */
[----:B------:R-:W-:Y:S05]  /*1e40*/  @!P0 BRA `(.L_x_81) ;  /* 0x0000000400308947 */ /* 0x000fea0003800000 */
[----:B-1----:R-:W-:Y:S02]  /*1e50*/  SHF.R.S32.HI R19, RZ, 0x1f, R13 ;  /* 0x0000001fff137819 */ /* 0x002fe4000001140d */
[----:B------:R-:W-:-:S04]  /*1e60*/  IADD3 R12, P0, PT, R0, R13, RZ ;  /* 0x0000000d000c7210 */ /* 0x000fc80007f1e0ff */
[----:B------:R-:W-:Y:S02]  /*1e70*/  LEA.HI.X.SX32 R19, R0, R19, 0x1, P0 ;  /* 0x0000001300137211 */ /* 0x000fe400000f0eff */
[----:B------:R-:W-:-:S04]  /*1e80*/  LEA R18, P0, R12, UR4, 0x3 ;  /* 0x000000040c127c11 */ /* 0x000fc8000f8018ff */
[----:B------:R-:W-:-:S05]  /*1e90*/  LEA.HI.X R19, R12, UR5, R19, 0x3, P0 ;  /* 0x000000050c137c11 */ /* 0x000fca00080f1c13 */
[----:B------:R-:W2:Y:S02]  /*1ea0*/  LDG.E.64 R20, desc[UR8][R18.64+0x8] ;  /* 0x0000080812147981 */ /* 0x000ea4000c1e1b00 */
[----:B--2---:R-:W-:-:S14]  /*1eb0*/  DSETP.GTU.AND P0, PT, R16, R20, PT ;  /* 0x000000141000722a */ /* 0x004fdc0003f0c000 */
[----:B------:R-:W-:Y:S05]  /*1ec0*/  @!P0 BRA `(.L_x_81) ;  /* 0x0000000400108947 */ /* 0x000fea0003800000 */
[----:B------:R-:W2:Y:S01]  /*1ed0*/  LDG.E.U16 R23, desc[UR8][R10.64] ;  /* 0x000000080a177981 */ /* 0x000ea2000c1e1500 */
[----:B------:R-:W2:Y:S08]  /*1ee0*/  LDC R12, c[0x0][0x3c8] ;  /* 0x0000f200ff0c7b82 */ /* 0x000eb00000000800 */
[----:B------:R-:W0:Y:S01]  /*1ef0*/  LDC.64 R20, c[0x0][0x3b8] ;  /* 0x0000ee00ff147b82 */ /* 0x000e220000000a00 */
[----:B--2---:R-:W-:-:S05]  /*1f00*/  IMAD R22, R23, R12, RZ ;  /* 0x0000000c17167224 */ /* 0x004fca00078e02ff */
[----:B------:R-:W-:-:S04]  /*1f10*/  IADD3 R22, P0, PT, R22, R13, RZ ;  /* 0x0000000d16167210 */ /* 0x000fc80007f1e0ff */
[----:B------:R-:W-:Y:S02]  /*1f20*/  IADD3.X R23, PT, PT, RZ, RZ, RZ, P0, !PT ;  /* 0x000000ffff177210 */ /* 0x000fe400007fe4ff */
[----:B0-----:R-:W-:-:S04]  /*1f30*/  LEA R24, P0, R22, R20, 0x3 ;  /* 0x0000001416187211 */ /* 0x001fc800078018ff */
[----:B------:R-:W-:Y:S02]  /*1f40*/  LEA.HI.X R25, R22, R21, R23, 0x3, P0 ;  /* 0x0000001516197211 */ /* 0x000fe400000f1c17 */
[----:B------:R-:W2:Y:S04]  /*1f50*/  LDG.E.64 R22, desc[UR8][R4.64] ;  /* 0x0000000804167981 */ /* 0x000ea8000c1e1b00 */
[----:B------:R-:W2:Y:S02]  /*1f60*/  LDG.E.64 R24, desc[UR8][R24.64+0x8] ;  /* 0x0000080818187981 */ /* 0x000ea4000c1e1b00 */
[----:B--2---:R-:W-:-:S08]  /*1f70*/  DADD R22, R24, -R22 ;  /* 0x0000000018167229 */ /* 0x004fd00000000816 */
[----:B------:R-:W-:-:S14]  /*1f80*/  DSETP.GTU.AND P0, PT, R16, R22, PT ;  /* 0x000000161000722a */ /* 0x000fdc0003f0c000 */
[----:B------:R-:W-:Y:S05]  /*1f90*/  @!P0 BRA `(.L_x_81) ;  /* 0x0000000000dc8947 */ /* 0x000fea0003800000 */
[----:B------:R-:W0:Y:S01]  /*1fa0*/  LDC.64 R22, c[0x0][0x3b0] ;  /* 0x0000ec00ff167b82 */ /* 0x000e220000000a00 */
[----:B------:R-:W-:-:S05]  /*1fb0*/  IMAD R14, R14, R12, RZ ;  /* 0x0000000c0e0e7224 */ /* 0x000fca00078e02ff */
[----:B------:R-:W-:-:S05]  /*1fc0*/  IADD3 R14, P0, PT, R14, R13, RZ ;  /* 0x0000000d0e0e7210 */ /* 0x000fca0007f1e0ff */
[----:B------:R-:W-:Y:S01]  /*1fd0*/  IMAD.X R25, RZ, RZ, RZ, P0 ;  /* 0x000000ffff197224 */ /* 0x000fe200000e06ff */
[----:B0-----:R-:W-:-:S04]  /*1fe0*/  LEA R24, P0, R14, R22, 0x3 ;  /* 0x000000160e187211 */ /* 0x001fc800078018ff */
[----:B------:R-:W-:-:S06]  /*1ff0*/  LEA.HI.X R25, R14, R23, R25, 0x3, P0 ;  /* 0x000000170e197211 */ /* 0x000fcc00000f1c19 */
[----:B------:R-:W2:Y:S02]  /*2000*/  LDG.E.64 R24, desc[UR8][R24.64+0x8] ;  /* 0x0000080818187981 */ /* 0x000ea4000c1e1b00 */
[----:B--2---:R-:W-:-:S14]  /*2010*/  DSETP.GTU.AND P0, PT, R16, R24, PT ;  /* 0x000000181000722a */ /* 0x004fdc0003f0c000 */
[----:B------:R-:W-:Y:S05]  /*2020*/  @!P0 BRA `(.L_x_81) ;  /* 0x0000000000b88947 */ /* 0x000fea0003800000 */
[----:B------:R-:W-:Y:S01]  /*2030*/  LOP3.LUT P0, RZ, R2, 0xff, RZ, 0xc0, !PT ;  /* 0x000000ff02ff7812 */ /* 0x000fe2000780c0ff */
[----:B------:R-:W-:-:S12]  /*2040*/  BSSY.RELIABLE B1, `(.L_x_82) ;  /* 0x0000024000017945 */ /* 0x000fd80003800100 */
[----:B------:R-:W-:Y:S05]  /*2050*/  @!P0 BRA `(.L_x_83) ;  /* 0x0000000000888947 */ /* 0x000fea0003800000 */
[----:B------:R0:W-:Y:S01]  /*2060*/  STG.E.64 desc[UR8][R6.64], RZ ;  /* 0x000000ff06007986 */ /* 0x0001e2000c101b08 */
[----:B------:R-:W1:Y:S03]  /*2070*/  LDC.64 R16, c[0x0][0x398] ;  /* 0x0000e600ff107b82 */ /* 0x000e660000000a00 */
[----:B------:R-:W2:Y:S02]  /*2080*/  LDG.E.U16 R25, desc[UR8][R8.64] ;  /* 0x0000000808197981 */ /* 0x000ea4000c1e1500 */
[----:B--2---:R-:W-:-:S05]  /*2090*/  IADD3 R25, PT, PT, R0, R25, RZ ;  /* 0x0000001900197210 */ /* 0x004fca0007ffe0ff */
[----:B-1----:R-:W-:-:S05]  /*20a0*/  IMAD.WIDE R24, R25, 0x8, R16 ;  /* 0x0000000819187825 */ /* 0x002fca00078e0210 */
[----:B------:R0:W-:Y:S04]  /*20b0*/  STG.E.64 desc[UR8][R24.64], RZ ;  /* 0x000000ff18007986 */ /* 0x0001e8000c101b08 */
[----:B------:R-:W2:Y:S04]  /*20c0*/  LDG.E.64 R16, desc[UR8][R6.64] ;  /* 0x0000000806107981 */ /* 0x000ea8000c1e1b00 */
[----:B------:R-:W2:Y:S01]  /*20d0*/  LDG.E.64 R26, desc[UR8][R18.64+0x8] ;  /* 0x00000808121a7981 */ /* 0x000ea2000c1e1b00 */
[----:B------:R-:W-:Y:S01]  /*20e0*/  PRMT R2, RZ, 0x7610, R2 ;  /* 0x00007610ff027816 */ /* 0x000fe20000000002 */
[----:B--2---:R-:W-:-:S14]  /*20f0*/  DSETP.GTU.AND P0, PT, R16, R26, PT ;  /* 0x0000001a1000722a */ /* 0x004fdc0003f0c000 */
[----:B------:R-:W-:Y:S05]  /*2100*/  @!P0 BREAK.RELIABLE B1 ;  /* 0x0000000000018942 */ /* 0x000fea0003800100 */
[----:B0-----:R-:W-:Y:S05]  /*2110*/  @!P0 BRA `(.L_x_81) ;  /* 0x00000000007c8947 */ /* 0x001fea0003800000 */
[----:B------:R-:W2:Y:S02]  /*2120*/  LDG.E.U16 R25, desc[UR8][R8.64] ;  /* 0x0000000808197981 */ /* 0x000ea4000c1e1500 */
[----:B--2---:R-:W-:-:S05]  /*2130*/  IMAD R14, R25, R12, RZ ;  /* 0x0000000c190e7224 */ /* 0x004fca00078e02ff */
[----:B------:R-:W-:-:S04]  /*2140*/  IADD3 R14, P0, PT, R14, R13, RZ ;  /* 0x0000000d0e0e7210 */ /* 0x000fc80007f1e0ff */
[----:B------:R-:W-:Y:S01]  /*2150*/  LEA R22, P1, R14, R22, 0x3 ;  /* 0x000000160e167211 */ /* 0x000fe200078218ff */
[----:B------:R-:W-:-:S05]  /*2160*/  IMAD.X R24, RZ, RZ, RZ, P0 ;  /* 0x000000ffff187224 */ /* 0x000fca00000e06ff */
[----:B------:R-:W-:-:S06]  /*2170*/  LEA.HI.X R23, R14, R23, R24, 0x3, P1 ;  /* 0x000000170e177211 */ /* 0x000fcc00008f1c18 */
[----:B------:R-:W2:Y:S02]  /*2180*/  LDG.E.64 R22, desc[UR8][R22.64+0x8] ;  /* 0x0000080816167981 */ /* 0x000ea4000c1e1b00 */
[----:B--2---:R-:W-:-:S14]  /*2190*/  DSETP.GTU.AND P0, PT, R16, R22, PT ;  /* 0x000000161000722a */ /* 0x004fdc0003f0c000 */
[----:B------:R-:W-:Y:S05]  /*21a0*/  @!P0 BREAK.RELIABLE B1 ;  /* 0x0000000000018942 */ /* 0x000fea0003800100 */
[----:B------:R-:W-:Y:S05]  /*21b0*/  @!P0 BRA `(.L_x_81) ;  /* 0x0000000000548947 */ /* 0x000fea0003800000 */
[----:B------:R-:W2:Y:S02]  /*21c0*/  LDG.E.U16 R23, desc[UR8][R10.64] ;  /* 0x000000080a177981 */ /* 0x000ea4000c1e1500 */
[----:B--2---:R-:W-:Y:S02]  /*21d0*/  IMAD R12, R23, R12, RZ ;  /* 0x0000000c170c7224 */ /* 0x004fe400078e02ff */
[----:B------:R-:W2:Y:S03]  /*21e0*/  LDG.E.64 R22, desc[UR8][R4.64] ;  /* 0x0000000804167981 */ /* 0x000ea6000c1e1b00 */
[----:B------:R-:W-:-:S04]  /*21f0*/  IADD3 R12, P0, PT, R12, R13, RZ ;  /* 0x0000000d0c0c7210 */ /* 0x000fc80007f1e0ff */
[----:B------:R-:W-:Y:S02]  /*2200*/  LEA R20, P1, R12, R20, 0x3 ;  /* 0x000000140c147211 */ /* 0x000fe400078218ff */
[----:B------:R-:W-:-:S04]  /*2210*/  IADD3.X R14, PT, PT, RZ, RZ, RZ, P0, !PT ;  /* 0x000000ffff0e7210 */ /* 0x000fc800007fe4ff */
[----:B------:R-:W-:-:S06]  /*2220*/  LEA.HI.X R21, R12, R21, R14, 0x3, P1 ;  /* 0x000000150c157211 */ /* 0x000fcc00008f1c0e */
[----:B------:R-:W2:Y:S02]  /*2230*/  LDG.E.64 R20, desc[UR8][R20.64+0x8] ;  /* 0x0000080814147981 */ /* 0x000ea4000c1e1b00 */
[----:B--2---:R-:W-:-:S08]  /*2240*/  DADD R22, R20, -R22 ;  /* 0x0000000014167229 */ /* 0x004fd00000000816 */
[----:B------:R-:W-:-:S14]  /*2250*/  DSETP.GTU.AND P0, PT, R16, R22, PT ;  /* 0x000000161000722a */ /* 0x000fdc0003f0c000 */
[----:B------:R-:W-:Y:S05]  /*2260*/  @!P0 BREAK.RELIABLE B1 ;  /* 0x0000000000018942 */ /* 0x000fea0003800100 */
[----:B------:R-:W-:Y:S05]  /*2270*/  @!P0 BRA `(.L_x_81) ;  /* 0x0000000000248947 */ /* 0x000fea0003800000 */
.L_x_83:
[----:B------:R-:W-:Y:S05]  /*2280*/  BSYNC.RELIABLE B1 ;  /* 0x0000000000017941 */ /* 0x000fea0003800100 */
.L_x_82:
[----:B------:R0:W-:Y:S04]  /*2290*/  STG.E.64 desc[UR8][R18.64+0x8], RZ ;  /* 0x000008ff12007986 */ /* 0x0001e8000c101b08 */
[----:B------:R-:W2:Y:S01]  /*22a0*/  LDG.E.64 R16, desc[UR8][R6.64] ;  /* 0x0000000806107981 */ /* 0x000ea2000c1e1b00 */
[----:B------:R-:W-:Y:S01]  /*22b0*/  PRMT R2, RZ, 0x7610, R2 ;  /* 0x00007610ff027816 */ /* 0x000fe20000000002 */
[----:B--2---:R-:W-:-:S14]  /*22c0*/  DSETP.GT.AND P0, PT, R16, RZ, PT ;  /* 0x000000ff1000722a */ /* 0x004fdc0003f04000 */
[----:B0-----:R-:W-:Y:S05]  /*22d0*/  @!P0 BRA `(.L_x_81) ;  /* 0x00000000000c8947 */ /* 0x001fea0003800000 */
[----:B------:R0:W-:Y:S04]  /*22e0*/  STG.E.U16 desc[UR8][R8.64], R15 ;  /* 0x0000000f08007986 */ /* 0x0001e8000c101508 */
[----:B------:R-:W2:Y:S04]  /*22f0*/  LDG.E.64 R16, desc[UR8][R18.64+0x8] ;  /* 0x0000080812107981 */ /* 0x000ea8000c1e1b00 */
[----:B--2---:R0:W-:Y:S02]  /*2300*/  STG.E.64 desc[UR8][R6.64], R16 ;  /* 0x0000001006007986 */ /* 0x0041e4000c101b08 */
.L_x_81:
[----:B------:R-:W-:Y:S05]  /*2310*/  BSYNC.RECONVERGENT B0 ;  /* 0x0000000000007941 */ /* 0x000fea0003800200 */
.L_x_80:
[----:B------:R-:W-:Y:S05]  /*2320*/  WARPSYNC.ALL ;  /* 0x0000000000007948 */ /* 0x000fea0003800000 */
[----:B-1----:R-:W-:-:S05]  /*2330*/  VIADD R13, R13, 0x2 ;  /* 0x000000020d0d7836 */ /* 0x002fca0000000000 */
[----:B------:R-:W-:-:S13]  /*2340*/  ISETP.NE.AND P0, PT, R13, R3, PT ;  /* 0x000000030d00720c */ /* 0x000fda0003f05270 */
[----:B------:R-:W-:Y:S05]  /*2350*/  @P0 BRA `(.L_x_84) ;  /* 0xfffffff400a00947 */ /* 0x000fea000383ffff */
[----:B------:R-:W-:-:S04]  /*2360*/  LOP3.LUT P0, RZ, R2, 0xff, RZ, 0xc0, !PT ;  /* 0x000000ff02ff7812 */ /* 0x000fc8000780c0ff */
[----:B------:R-:W-:-:S13]  /*2370*/  PLOP3.LUT P0, PT, P0, PT, PT, 0x8, 0x80 ;  /* 0x000000000080781c */ /* 0x000fda000070e170 */
.L_x_75:
[----:B------:R-:W1:Y:S02]  /*2380*/  LDC R2, c[0x0][0x3c8] ;  /* 0x0000f200ff027b82 */ /* 0x000e640000000800 */
[----:B-1----:R-:W-:-:S04]  /*2390*/  LOP3.LUT R12, R2, 0x1, RZ, 0xc0, !PT ;  /* 0x00000001020c7812 */ /* 0x002fc800078ec0ff */
[----:B------:R-:W-:-:S13]  /*23a0*/  ISETP.NE.U32.AND P1, PT, R12, 0x1, PT ;  /* 0x000000010c00780c */ /* 0x000fda0003f25070 */
[----:B------:R-:W-:Y:S05]  /*23b0*/  @P1 EXIT ;  /* 0x000000000000194d */ /* 0x000fea0003800000 */
[----:B------:R-:W2:Y:S02]  /*23c0*/  LDG.E.U16 R20, desc[UR8][R8.64] ;  /* 0x0000000808147981 */ /* 0x000ea4000c1e1500 */
[----:B--2---:R-:W-:-:S13]  /*23d0*/  ISETP.NE.AND P1, PT, R3, R20, PT ;  /* 0x000000140300720c */ /* 0x004fda0003f25270 */
[----:B------:R-:W-:Y:S05]  /*23e0*/  @!P1 EXIT ;  /* 0x000000000000994d */ /* 0x000fea0003800000 */
[----:B------:R-:W1:Y:S01]  /*23f0*/  LDC.64 R18, c[0x0][0x398] ;  /* 0x0000e600ff127b82 */ /* 0x000e620000000a00 */
[----:B0-----:R-:W-:-:S05]  /*2400*/  IADD3 R15, PT, PT, R0, R3, RZ ;  /* 0x00000003000f7210 */ /* 0x001fca0007ffe0ff */
[----:B-1----:R-:W-:-:S05]  /*2410*/  IMAD.WIDE R14, R15, 0x8, R18 ;  /* 0x000000080f0e7825 */ /* 0x002fca00078e0212 */
[----:B------:R-:W2:Y:S02]  /*2420*/  LDG.E.64 R12, desc[UR8][R14.64] ;  /* 0x000000080e0c7981 */ /* 0x000ea4000c1e1b00 */
[----:B--2---:R-:W-:-:S14]  /*2430*/  DSETP.GTU.AND P1, PT, R16, R12, PT ;  /* 0x0000000c1000722a */ /* 0x004fdc0003f2c000 */
[----:B------:R-:W-:Y:S05]  /*2440*/  @!P1 EXIT ;  /* 0x000000000000994d */ /* 0x000fea0003800000 */
[----:B------:R-:W2:Y:S01]  /*2450*/  LDG.E.U16 R21, desc[UR8][R10.64] ;  /* 0x000000080a157981 */ /* 0x000ea2000c1e1500 */
[----:B------:R-:W0:Y:S03]  /*2460*/  LDC.64 R12, c[0x0][0x3b8] ;  /* 0x0000ee00ff0c7b82 */ /* 0x000e260000000a00 */
[----:B------:R-:W3:Y:S01]  /*2470*/  LDG.E.64 R22, desc[UR8][R4.64] ;  /* 0x0000000804167981 */ /* 0x000ee2000c1e1b00 */
[----:B--2---:R-:W-:-:S04]  /*2480*/  IMAD R21, R21, R2, R3 ;  /* 0x0000000215157224 */ /* 0x004fc800078e0203 */
[----:B0-----:R-:W-:-:S06]  /*2490*/  IMAD.WIDE.U32 R24, R21, 0x8, R12 ;  /* 0x0000000815187825 */ /* 0x001fcc00078e000c */
[----:B------:R-:W3:Y:S02]  /*24a0*/  LDG.E.64 R24, desc[UR8][R24.64] ;  /* 0x0000000818187981 */ /* 0x000ee4000c1e1b00 */
[----:B---3--:R-:W-:-:S08]  /*24b0*/  DADD R22, R24, -R22 ;  /* 0x0000000018167229 */ /* 0x008fd00000000816 */
[----:B------:R-:W-:-:S14]  /*24c0*/  DSETP.GTU.AND P1, PT, R16, R22, PT ;  /* 0x000000161000722a */ /* 0x000fdc0003f2c000 */
[----:B------:R-:W-:Y:S05]  /*24d0*/  @!P1 EXIT ;  /* 0x000000000000994d */ /* 0x000fea0003800000 */
[----:B------:R-:W0:Y:S01]  /*24e0*/  LDC.64 R22, c[0x0][0x3b0] ;  /* 0x0000ec00ff167b82 */ /* 0x000e220000000a00 */
[----:B------:R-:W-:-:S04]  /*24f0*/  IMAD R21, R20, R2, R3 ;  /* 0x0000000214157224 */ /* 0x000fc800078e0203 */
[----:B0-----:R-:W-:-:S06]  /*2500*/  IMAD.WIDE.U32 R20, R21, 0x8, R22 ;  /* 0x0000000815147825 */ /* 0x001fcc00078e0016 */
[----:B------:R-:W2:Y:S02]  /*2510*/  LDG.E.64 R20, desc[UR8][R20.64] ;  /* 0x0000000814147981 */ /* 0x000ea4000c1e1b00 */
[----:B--2---:R-:W-:-:S14]  /*2520*/  DSETP.GTU.AND P1, PT, R16, R20, PT ;  /* 0x000000141000722a */ /* 0x004fdc0003f2c000 */
[----:B------:R-:W-:Y:S05]  /*2530*/  @!P1 EXIT ;  /* 0x000000000000994d */ /* 0x000fea0003800000 */
[----:B------:R-:W-:Y:S04]  /*2540*/  BSSY.RECONVERGENT B0, `(.L_x_85) ;  /* 0x0000019000007945 */ /* 0x000fe80003800200 */
[----:B------:R-:W-:Y:S05]  /*2550*/  @P0 BRA `(.L_x_86) ;  /* 0x00000000005c0947 */ /* 0x000fea0003800000 */
[----:B------:R0:W-:Y:S04]  /*2560*/  STG.E.64 desc[UR8][R6.64], RZ ;  /* 0x000000ff06007986 */ /* 0x0001e8000c101b08 */
[----:B------:R-:W2:Y:S02]  /*2570*/  LDG.E.U16 R17, desc[UR8][R8.64] ;  /* 0x0000000808117981 */ /* 0x000ea4000c1e1500 */
[----:B--2---:R-:W-:-:S04]  /*2580*/  IMAD.IADD R17, R0, 0x1, R17 ;  /* 0x0000000100117824 */ /* 0x004fc800078e0211 */
[----:B------:R-:W-:-:S05]  /*2590*/  IMAD.WIDE R18, R17, 0x8, R18 ;  /* 0x0000000811127825 */ /* 0x000fca00078e0212 */
[----:B------:R0:W-:Y:S04]  /*25a0*/  STG.E.64 desc[UR8][R18.64], RZ ;  /* 0x000000ff12007986 */ /* 0x0001e8000c101b08 */
[----:B------:R-:W2:Y:S04]  /*25b0*/  LDG.E.64 R16, desc[UR8][R6.64] ;  /* 0x0000000806107981 */ /* 0x000ea8000c1e1b00 */
[----:B------:R-:W2:Y:S02]  /*25c0*/  LDG.E.64 R20, desc[UR8][R14.64] ;  /* 0x000000080e147981 */ /* 0x000ea4000c1e1b00 */
[----:B--2---:R-:W-:-:S14]  /*25d0*/  DSETP.GTU.AND P0, PT, R16, R20, PT ;  /* 0x000000141000722a */ /* 0x004fdc0003f0c000 */
[----:B0-----:R-:W-:Y:S05]  /*25e0*/  @!P0 EXIT ;  /* 0x000000000000894d */ /* 0x001fea0003800000 */
[----:B------:R-:W2:Y:S02]  /*25f0*/  LDG.E.U16 R0, desc[UR8][R8.64] ;  /* 0x0000000808007981 */ /* 0x000ea4000c1e1500 */
[----:B--2---:R-:W-:-:S04]  /*2600*/  IMAD R19, R0, R2, R3 ;  /* 0x0000000200137224 */ /* 0x004fc800078e0203 */
[----:B------:R-:W-:-:S06]  /*2610*/  IMAD.WIDE.U32 R22, R19, 0x8, R22 ;  /* 0x0000000813167825 */ /* 0x000fcc00078e0016 */
[----:B------:R-:W2:Y:S02]  /*2620*/  LDG.E.64 R22, desc[UR8][R22.64] ;  /* 0x0000000816167981 */ /* 0x000ea4000c1e1b00 */
[----:B--2---:R-:W-:-:S14]  /*2630*/  DSETP.GTU.AND P0, PT, R16, R22, PT ;  /* 0x000000161000722a */ /* 0x004fdc0003f0c000 */
[----:B------:R-:W-:Y:S05]  /*2640*/  @!P0 EXIT ;  /* 0x000000000000894d */ /* 0x000fea0003800000 */
[----:B------:R-:W2:Y:S04]  /*2650*/  LDG.E.U16 R10, desc[UR8][R10.64] ;  /* 0x000000080a0a7981 */ /* 0x000ea8000c1e1500 */
[----:B------:R-:W3:Y:S01]  /*2660*/  LDG.E.64 R4, desc[UR8][R4.64] ;  /* 0x0000000804047981 */ /* 0x000ee2000c1e1b00 */
[----:B--2---:R-:W-:-:S04]  /*2670*/  IMAD R19, R10, R2, R3 ;  /* 0x000000020a137224 */ /* 0x004fc800078e0203 */
[----:B------:R-:W-:-:S06]  /*2680*/  IMAD.WIDE.U32 R12, R19, 0x8, R12 ;  /* 0x00000008130c7825 */ /* 0x000fcc00078e000c */
[----:B------:R-:W3:Y:S02]  /*2690*/  LDG.E.64 R12, desc[UR8][R12.64] ;  /* 0x000000080c0c7981 */ /* 0x000ee4000c1e1b00 */
[----:B---3--:R-:W-:-:S08]  /*26a0*/  DADD R18, R12, -R4 ;  /* 0x000000000c127229 */ /* 0x008fd00000000804 */
[----:B------:R-:W-:-:S14]  /*26b0*/  DSETP.GTU.AND P0, PT, R16, R18, PT ;  /* 0x000000121000722a */ /* 0x000fdc0003f0c000 */
[----:B------:R-:W-:Y:S05]  /*26c0*/  @!P0 EXIT ;  /* 0x000000000000894d */ /* 0x000fea0003800000 */
.L_x_86:
[----:B------:R-:W-:Y:S05]  /*26d0*/  BSYNC.RECONVERGENT B0 ;  /* 0x0000000000007941 */ /* 0x000fea0003800200 */
.L_x_85:
[----:B------:R0:W-:Y:S04]  /*26e0*/  STG.E.64 desc[UR8][R14.64], RZ ;  /* 0x000000ff0e007986 */ /* 0x0001e8000c101b08 */
[----:B------:R-:W2:Y:S02]  /*26f0*/  LDG.E.64 R4, desc[UR8][R6.64] ;  /* 0x0000000806047981 */ /* 0x000ea4000c1e1b00 */
[----:B--2---:R-:W-:-:S14]  /*2700*/  DSETP.GT.AND P0, PT, R4, RZ, PT ;  /* 0x000000ff0400722a */ /* 0x004fdc0003f04000 */
[----:B0-----:R-:W-:Y:S05]  /*2710*/  @!P0 EXIT ;  /* 0x000000000000894d */ /* 0x001fea0003800000 */
[----:B------:R-:W-:Y:S04]  /*2720*/  STG.E.U16 desc[UR8][R8.64], R3 ;  /* 0x0000000308007986 */ /* 0x000fe8000c101508 */
[----:B------:R-:W2:Y:S04]  /*2730*/  LDG.E.64 R14, desc[UR8][R14.64] ;  /* 0x000000080e0e7981 */ /* 0x000ea8000c1e1b00 */
[----:B--2---:R-:W-:Y:S01]  /*2740*/  STG.E.64 desc[UR8][R6.64], R14 ;  /* 0x0000000e06007986 */ /* 0x004fe2000c101b08 */
[----:B------:R-:W-:Y:S05]  /*2750*/  EXIT ;  /* 0x000000000000794d */ /* 0x000fea0003800000 */
        .weak           $__internal_2_$__cuda_sm20_dsqrt_rn_f64_mediumpath_v1
        .type           $__internal_2_$__cuda_sm20_dsqrt_rn_f64_mediumpath_v1,@function
        .size           $__internal_2_$__cuda_sm20_dsqrt_rn_f64_mediumpath_v1,(.L_x_504 - $__internal_2_$__cuda_sm20_dsqrt_rn_f64_mediumpath_v1)
$__internal_2_$__cuda_sm20_dsqrt_rn_f64_mediumpath_v1:
[----:B------:R-:W-:Y:S01]  /*2760*/  ISETP.GE.U32.AND P0, PT, R22, -0x3400000, PT ;  /* 0xfcc000001600780c */ /* 0x000fe20003f06070 */
[----:B------:R-:W-:-:S12]  /*2770*/  BSSY.RECONVERGENT B3, `(.L_x_87) ;  /* 0x0000023000037945 */ /* 0x000fd80003800200 */
[----:B------:R-:W-:Y:S05]  /*2780*/  @!P0 BRA `(.L_x_88) ;  /* 0x0000000000208947 */ /* 0x000fea0003800000 */
[----:B------:R-:W-:-:S10]  /*2790*/  DFMA.RM R14, R18, R14, R20 ;  /* 0x0000000e120e722b */ /* 0x000fd40000004014 */
[----:B------:R-:W-:-:S04]  /*27a0*/  IADD3 R18, P0, PT, R14, 0x1, RZ ;  /* 0x000000010e127810 */ /* 0x000fc80007f1e0ff */
[----:B------:R-:W-:-:S06]  /*27b0*/  IADD3.X R19, PT, PT, RZ, R15, RZ, P0, !PT ;  /* 0x0000000fff137210 */ /* 0x000fcc00007fe4ff */
[----:B------:R-:W-:-:S08]  /*27c0*/  DFMA.RP R26, -R14, R18, R26 ;  /* 0x000000120e1a722b */ /* 0x000fd0000000811a */
[----:B------:R-:W-:-:S06]  /*27d0*/  DSETP.GT.AND P0, PT, R26, RZ, PT ;  /* 0x000000ff1a00722a */ /* 0x000fcc0003f04000 */
[----:B------:R-:W-:Y:S02]  /*27e0*/  FSEL R14, R18, R14, P0 ;  /* 0x0000000e120e7208 */ /* 0x000fe40000000000 */
[----:B------:R-:W-:Y:S01]  /*27f0*/  FSEL R15, R19, R15, P0 ;  /* 0x0000000f130f7208 */ /* 0x000fe20000000000 */
[----:B------:R-:W-:Y:S06]  /*2800*/  BRA `(.L_x_89) ;  /* 0x0000000000647947 */ /* 0x000fec0003800000 */
.L_x_88:
[----:B------:R-:W-:-:S14]  /*2810*/  DSETP.NE.AND P0, PT, R26, RZ, PT ;  /* 0x000000ff1a00722a */ /* 0x000fdc0003f05000 */
[----:B------:R-:W-:Y:S05]  /*2820*/  @!P0 BRA `(.L_x_90) ;  /* 0x0000000000588947 */ /* 0x000fea0003800000 */
[----:B------:R-:W-:-:S13]  /*2830*/  ISETP.GE.AND P0, PT, R27, RZ, PT ;  /* 0x000000ff1b00720c */ /* 0x000fda0003f06270 */
[----:B------:R-:W-:Y:S01]  /*2840*/  @!P0 IMAD.MOV.U32 R14, RZ, RZ, 0x0 ;  /* 0x00000000ff0e8424 */ /* 0x000fe200078e00ff */
[----:B------:R-:W-:Y:S01]  /*2850*/  @!P0 MOV R15, 0xfff80000 ;  /* 0xfff80000000f8802 */ /* 0x000fe20000000f00 */
        /* <DEDUP_REMOVED lines=14> */
[----:B------:R-:W-:-:S06]  /*2940*/  IADD3 R19, PT, PT, R19, -0x100000, RZ ;  /* 0xfff0000013137810 */ /* 0x000fcc0007ffe0ff */
[----:B------:R-:W-:-:S08]  /*2950*/  DFMA R20, R14, -R14, R26 ;  /* 0x8000000e0e14722b */ /* 0x000fd0000000001a */
[----:B------:R-:W-:-:S10]  /*2960*/  DFMA R14, R18, R20, R14 ;  /* 0x00000014120e722b */ /* 0x000fd4000000000e */
[----:B------:R-:W-:Y:S01]  /*2970*/  VIADD R15, R15, 0xfcb00000 ;  /* 0xfcb000000f0f7836 */ /* 0x000fe20000000000 */
[----:B------:R-:W-:Y:S06]  /*2980*/  BRA `(.L_x_89) ;  /* 0x0000000000047947 */ /* 0x000fec0003800000 */
.L_x_90:
[----:B------:R-:W-:-:S11]  /*2990*/  DADD R14, R26, R26 ;  /* 0x000000001a0e7229 */ /* 0x000fd6000000001a */
.L_x_89:
[----:B------:R-:W-:Y:S05]  /*29a0*/  BSYNC.RECONVERGENT B3 ;  /* 0x0000000000037941 */ /* 0x000fea0003800200 */
.L_x_87:
[----:B------:R-:W-:Y:S01]  /*29b0*/  HFMA2 R17, -RZ, RZ, 0, 0 ;  /* 0x00000000ff117431 */ /* 0x000fe200000001ff */
[----:B------:R-:W-:Y:S01]  /*29c0*/  MOV R24, R14 ;  /* 0x0000000e00187202 */ /* 0x000fe20000000f00 */
[----:B------:R-:W-:Y:S02]  /*29d0*/  IMAD.MOV.U32 R25, RZ, RZ, R15 ;  /* 0x000000ffff197224 */ /* 0x000fe400078e000f */
[----:B------:R-:W-:Y:S05]  /*29e0*/  RET.REL.NODEC R16 `(_Z10elkanFunFBPdS_PtS_S_S_S_S_S_iiiS0_Py) ;  /* 0xffffffd410847950 */ /* 0x000fea0003c3ffff */
.L_x_91:
        /* <DEDUP_REMOVED lines=9> */
.L_x_504:


//--------------------- .text._Z13lloydCombineKPdS_iiPtS_ --------------------------
	.section	.text._Z13lloydCombineKPdS_iiPtS_,"ax",@progbits
	.align	128
.text._Z13lloydCombineKPdS_iiPtS_:
        .type           _Z13lloydCombineKPdS_iiPtS_,@function
        .size           _Z13lloydCombineKPdS_iiPtS_,(.L_x_506 - _Z13lloydCombineKPdS_iiPtS_)
        .other          _Z13lloydCombineKPdS_iiPtS_,@"STO_CUDA_ENTRY STV_DEFAULT"
_Z13lloydCombineKPdS_iiPtS_:
[----:B------:R-:W-:Y:S01]  /*0000*/  LDC R1, c[0x0][0x37c] ;  /* 0x0000df00ff017b82 */ /* 0x000fe20000000800 */
[----:B------:R-:W0:Y:S07]  /*0010*/  S2R R0, SR_TID.X ;  /* 0x0000000000007919 */ /* 0x000e2e0000002100 */
[----:B------:R-:W0:Y:S08]  /*0020*/  S2UR UR4, SR_CTAID.X ;  /* 0x00000000000479c3 */ /* 0x000e300000002500 */
[----:B------:R-:W0:Y:S08]  /*0030*/  LDC R3, c[0x0][0x360] ;  /* 0x0000d800ff037b82 */ /* 0x000e300000000800 */
[----:B------:R-:W1:Y:S01]  /*0040*/  LDC.64 R6, c[0x0][0x390] ;  /* 0x0000e400ff067b82 */ /* 0x000e620000000a00 */
[----:B0-----:R-:W-:Y:S01]  /*0050*/  IMAD R3, R3, UR4, R0 ;  /* 0x0000000403037c24 */ /* 0x001fe2000f8e0200 */
[----:B-1----:R-:W-:-:S04]  /*0060*/  ISETP.GE.AND P0, PT, R6, 0x1, PT ;  /* 0x000000010600780c */ /* 0x002fc80003f06270 */
[----:B------:R-:W-:-:S13]  /*0070*/  ISETP.GE.OR P0, PT, R3, R7, !P0 ;  /* 0x000000070300720c */ /* 0x000fda0004706670 */
[----:B------:R-:W-:Y:S05]  /*0080*/  @P0 EXIT ;  /* 0x000000000000094d */ /* 0x000fea0003800000 */
[----:B------:R-:W0:Y:S01]  /*0090*/  LDC.64 R4, c[0x0][0x398] ;  /* 0x0000e600ff047b82 */ /* 0x000e220000000a00 */
[C---:B------:R-:W-:Y:S01]  /*00a0*/  ISETP.GE.U32.AND P1, PT, R6.reuse, 0x10, PT ;  /* 0x000000100600780c */ /* 0x040fe20003f26070 */
[----:B------:R-:W1:Y:S01]  /*00b0*/  LDCU.64 UR6, c[0x0][0x358] ;  /* 0x00006b00ff0677ac */ /* 0x000e620008000a00 */
[----:B------:R-:W-:Y:S01]  /*00c0*/  LOP3.LUT R16, R6, 0xf, RZ, 0xc0, !PT ;  /* 0x0000000f06107812 */ /* 0x000fe200078ec0ff */
[C---:B------:R-:W-:Y:S02]  /*00d0*/  IMAD R0, R3.reuse, R6, RZ ;  /* 0x0000000603007224 */ /* 0x040fe400078e02ff */
[----:B------:R-:W-:Y:S01]  /*00e0*/  IMAD.MOV.U32 R7, RZ, RZ, RZ ;  /* 0x000000ffff077224 */ /* 0x000fe200078e00ff */
[----:B------:R-:W-:Y:S01]  /*00f0*/  ISETP.NE.AND P0, PT, R16, RZ, PT ;  /* 0x000000ff1000720c */ /* 0x000fe20003f05270 */
[----:B------:R-:W-:Y:S02]  /*0100*/  IMAD.MOV.U32 R2, RZ, RZ, 0x0 ;  /* 0x00000000ff027424 */ /* 0x000fe400078e00ff */
[----:B0-----:R-:W-:Y:S01]  /*0110*/  IMAD.WIDE R4, R3, 0x2, R4 ;  /* 0x0000000203047825 */ /* 0x001fe200078e0204 */
[----:B------:R-:W-:-:S03]  /*0120*/  MOV R3, 0x7ff00000 ;  /* 0x7ff0000000037802 */ /* 0x000fc60000000f00 */
[----:B-1----:R-:W-:Y:S06]  /*0130*/  @!P1 BRA `(.L_x_92) ;  /* 0x0000000400c09947 */ /* 0x002fec0003800000 */
[----:B------:R-:W0:Y:S01]  /*0140*/  LDCU.64 UR4, c[0x0][0x3a0] ;  /* 0x00007400ff0477ac */ /* 0x000e220008000a00 */
[----:B------:R-:W-:Y:S01]  /*0150*/  LOP3.LUT R7, R6, 0x7ffffff0, RZ, 0xc0, !PT ;  /* 0x7ffffff006077812 */ /* 0x000fe200078ec0ff */
[----:B------:R-:W-:Y:S01]  /*0160*/  IMAD.MOV.U32 R6, RZ, RZ, R0 ;  /* 0x000000ffff067224 */ /* 0x000fe200078e0000 */
[----:B------:R-:W-:Y:S01]  /*0170*/  PRMT R11, RZ, 0x7610, R11 ;  /* 0x00007610ff0b7816 */ /* 0x000fe2000000000b */
[----:B------:R-:W-:Y:S01]  /*0180*/  IMAD.MOV.U32 R2, RZ, RZ, 0x0 ;  /* 0x00000000ff027424 */ /* 0x000fe200078e00ff */
[----:B------:R-:W-:Y:S01]  /*0190*/  MOV R3, 0x7ff00000 ;  /* 0x7ff0000000037802 */ /* 0x000fe20000000f00 */
[----:B------:R-:W-:Y:S01]  /*01a0*/  IMAD.MOV R10, RZ, RZ, -R7 ;  /* 0x000000ffff0a7224 */ /* 0x000fe200078e0a07 */
[----:B0-----:R-:W-:-:S04]  /*01b0*/  UIADD3 UR4, UP0, UPT, UR4, 0x40, URZ ;  /* 0x0000004004047890 */ /* 0x001fc8000ff1e0ff */
[----:B------:R-:W-:-:S12]  /*01c0*/  UIADD3.X UR5, UPT, UPT, URZ, UR5, URZ, UP0, !UPT ;  /* 0x00000005ff057290 */ /* 0x000fd800087fe4ff */
.L_x_93:
[----:B------:R-:W-:Y:S01]  /*01d0*/  MOV R9, UR5 ;  /* 0x0000000500097c02 */ /* 0x000fe20008000f00 */
[----:B------:R-:W-:-:S04]  /*01e0*/  IMAD.U32 R8, RZ, RZ, UR4 ;  /* 0x00000004ff087e24 */ /* 0x000fc8000f8e00ff */
[----:B------:R-:W-:-:S05]  /*01f0*/  IMAD.WIDE R8, R6, 0x8, R8 ;  /* 0x0000000806087825 */ /* 0x000fca00078e0208 */
[----:B--2---:R-:W2:Y:S02]  /*0200*/  LDG.E.64 R12, desc[UR6][R8.64+-0x40] ;  /* 0xffffc006080c7981 */ /* 0x004ea4000c1e1b00 */
[----:B--2---:R-:W-:-:S14]  /*0210*/  DSETP.GEU.AND P1, PT, R12, R2, PT ;  /* 0x000000020c00722a */ /* 0x004fdc0003f2e000 */
[----:B------:R-:W-:Y:S04]  /*0220*/  @!P1 STG.E.U16 desc[UR6][R4.64], R11 ;  /* 0x0000000b04009986 */ /* 0x000fe8000c101506 */
[----:B------:R-:W2:Y:S01]  /*0230*/  LDG.E.64 R14, desc[UR6][R8.64+-0x38] ;  /* 0xffffc806080e7981 */ /* 0x000ea2000c1e1b00 */
[----:B------:R-:W-:Y:S02]  /*0240*/  @!P1 IMAD.MOV.U32 R2, RZ, RZ, R12 ;  /* 0x000000ffff029224 */ /* 0x000fe400078e000c */
[----:B------:R-:W-:-:S06]  /*0250*/  @!P1 IMAD.MOV.U32 R3, RZ, RZ, R13 ;  /* 0x000000ffff039224 */ /* 0x000fcc00078e000d */
[----:B--2---:R-:W-:-:S14]  /*0260*/  DSETP.GEU.AND P1, PT, R14, R2, PT ;  /* 0x000000020e00722a */ /* 0x004fdc0003f2e000 */
[----:B------:R-:W-:-:S05]  /*0270*/  @!P1 IADD3 R17, PT, PT, R11, 0x1, RZ ;  /* 0x000000010b119810 */ /* 0x000fca0007ffe0ff */
[----:B------:R0:W-:Y:S04]  /*0280*/  @!P1 STG.E.U16 desc[UR6][R4.64], R17 ;  /* 0x0000001104009986 */ /* 0x0001e8000c101506 */
[----:B------:R-:W2:Y:S01]  /*0290*/  LDG.E.64 R12, desc[UR6][R8.64+-0x30] ;  /* 0xffffd006080c7981 */ /* 0x000ea2000c1e1b00 */
[----:B------:R-:W-:Y:S01]  /*02a0*/  @!P1 IMAD.MOV.U32 R2, RZ, RZ, R14 ;  /* 0x000000ffff029224 */ /* 0x000fe200078e000e */
[----:B------:R-:W-:-:S06]  /*02b0*/  @!P1 MOV R3, R15 ;  /* 0x0000000f00039202 */ /* 0x000fcc0000000f00 */
[----:B--2---:R-:W-:-:S14]  /*02c0*/  DSETP.GEU.AND P1, PT, R12, R2, PT ;  /* 0x000000020c00722a */ /* 0x004fdc0003f2e000 */
[----:B------:R-:W-:-:S05]  /*02d0*/  @!P1 VIADD R19, R11, 0x2 ;  /* 0x000000020b139836 */ /* 0x000fca0000000000 */
[----:B------:R1:W-:Y:S04]  /*02e0*/  @!P1 STG.E.U16 desc[UR6][R4.64], R19 ;  /* 0x0000001304009986 */ /* 0x0003e8000c101506 */
[----:B------:R-:W2:Y:S01]  /*02f0*/  LDG.E.64 R14, desc[UR6][R8.64+-0x28] ;  /* 0xffffd806080e7981 */ /* 0x000ea2000c1e1b00 */
[----:B------:R-:W-:Y:S01]  /*0300*/  @!P1 MOV R2, R12 ;  /* 0x0000000c00029202 */ /* 0x000fe20000000f00 */
[----:B------:R-:W-:-:S06]  /*0310*/  @!P1 IMAD.MOV.U32 R3, RZ, RZ, R13 ;  /* 0x000000ffff039224 */ /* 0x000fcc00078e000d */
[----:B--2---:R-:W-:-:S14]  /*0320*/  DSETP.GEU.AND P1, PT, R14, R2, PT ;  /* 0x000000020e00722a */ /* 0x004fdc0003f2e000 */
[----:B------:R-:W-:-:S05]  /*0330*/  @!P1 IADD3 R21, PT, PT, R11, 0x3, RZ ;  /* 0x000000030b159810 */ /* 0x000fca0007ffe0ff */
[----:B------:R2:W-:Y:S04]  /*0340*/  @!P1 STG.E.U16 desc[UR6][R4.64], R21 ;  /* 0x0000001504009986 */ /* 0x0005e8000c101506 */
[----:B------:R-:W3:Y:S01]  /*0350*/  LDG.E.64 R12, desc[UR6][R8.64+-0x20] ;  /* 0xffffe006080c7981 */ /* 0x000ee2000c1e1b00 */
[----:B------:R-:W-:Y:S01]  /*0360*/  @!P1 IMAD.MOV.U32 R2, RZ, RZ, R14 ;  /* 0x000000ffff029224 */ /* 0x000fe200078e000e */
[----:B------:R-:W-:-:S06]  /*0370*/  @!P1 MOV R3, R15 ;  /* 0x0000000f00039202 */ /* 0x000fcc0000000f00 */
[----:B---3--:R-:W-:-:S14]  /*0380*/  DSETP.GEU.AND P1, PT, R12, R2, PT ;  /* 0x000000020c00722a */ /* 0x008fdc0003f2e000 */
[----:B0-----:R-:W-:-:S05]  /*0390*/  @!P1 VIADD R17, R11, 0x4 ;  /* 0x000000040b119836 */ /* 0x001fca0000000000 */
[----:B------:R0:W-:Y:S04]  /*03a0*/  @!P1 STG.E.U16 desc[UR6][R4.64], R17 ;  /* 0x0000001104009986 */ /* 0x0001e8000c101506 */
[----:B------:R-:W3:Y:S01]  /*03b0*/  LDG.E.64 R14, desc[UR6][R8.64+-0x18] ;  /* 0xffffe806080e7981 */ /* 0x000ee2000c1e1b00 */
[----:B------:R-:W-:Y:S01]  /*03c0*/  @!P1 MOV R2, R12 ;  /* 0x0000000c00029202 */ /* 0x000fe20000000f00 */
[----:B------:R-:W-:-:S06]  /*03d0*/  @!P1 IMAD.MOV.U32 R3, RZ, RZ, R13 ;  /* 0x000000ffff039224 */ /* 0x000fcc00078e000d */
[----:B---3--:R-:W-:-:S14]  /*03e0*/  DSETP.GEU.AND P1, PT, R14, R2, PT ;  /* 0x000000020e00722a */ /* 0x008fdc0003f2e000 */
[----:B-1----:R-:W-:-:S05]  /*03f0*/  @!P1 IADD3 R19, PT, PT, R11, 0x5, RZ ;  /* 0x000000050b139810 */ /* 0x002fca0007ffe0ff */
[----:B------:R1:W-:Y:S04]  /*0400*/  @!P1 STG.E.U16 desc[UR6][R4.64], R19 ;  /* 0x0000001304009986 */ /* 0x0003e8000c101506 */
[----:B------:R-:W3:Y:S01]  /*0410*/  LDG.E.64 R12, desc[UR6][R8.64+-0x10] ;  /* 0xfffff006080c7981 */ /* 0x000ee2000c1e1b00 */
[----:B------:R-:W-:Y:S01]  /*0420*/  @!P1 IMAD.MOV.U32 R2, RZ, RZ, R14 ;  /* 0x000000ffff029224 */ /* 0x000fe200078e000e */
[----:B------:R-:W-:-:S06]  /*0430*/  @!P1 MOV R3, R15 ;  /* 0x0000000f00039202 */ /* 0x000fcc0000000f00 */
[----:B---3--:R-:W-:-:S14]  /*0440*/  DSETP.GEU.AND P1, PT, R12, R2, PT ;  /* 0x000000020c00722a */ /* 0x008fdc0003f2e000 */
[----:B--2---:R-:W-:-:S05]  /*0450*/  @!P1 VIADD R21, R11, 0x6 ;  /* 0x000000060b159836 */ /* 0x004fca0000000000 */
[----:B------:R2:W-:Y:S04]  /*0460*/  @!P1 STG.E.U16 desc[UR6][R4.64], R21 ;  /* 0x0000001504009986 */ /* 0x0005e8000c101506 */
[----:B------:R-:W3:Y:S01]  /*0470*/  LDG.E.64 R14, desc[UR6][R8.64+-0x8] ;  /* 0xfffff806080e7981 */ /* 0x000ee2000c1e1b00 */
[----:B------:R-:W-:Y:S01]  /*0480*/  @!P1 MOV R2, R12 ;  /* 0x0000000c00029202 */ /* 0x000fe20000000f00 */
[----:B------:R-:W-:-:S06]  /*0490*/  @!P1 IMAD.MOV.U32 R3, RZ, RZ, R13 ;  /* 0x000000ffff039224 */ /* 0x000fcc00078e000d */
[----:B---3--:R-:W-:-:S14]  /*04a0*/  DSETP.GEU.AND P1, PT, R14, R2, PT ;  /* 0x000000020e00722a */ /* 0x008fdc0003f2e000 */
[----:B0-----:R-:W-:-:S05]  /*04b0*/  @!P1 IADD3 R17, PT, PT, R11, 0x7, RZ ;  /* 0x000000070b119810 */ /* 0x001fca0007ffe0ff */
[----:B------:R0:W-:Y:S04]  /*04c0*/  @!P1 STG.E.U16 desc[UR6][R4.64], R17 ;  /* 0x0000001104009986 */ /* 0x0001e8000c101506 */
[----:B------:R-:W3:Y:S01]  /*04d0*/  LDG.E.64 R12, desc[UR6][R8.64] ;  /* 0x00000006080c7981 */ /* 0x000ee2000c1e1b00 */
[----:B------:R-:W-:Y:S01]  /*04e0*/  @!P1 IMAD.MOV.U32 R2, RZ, RZ, R14 ;  /* 0x000000ffff029224 */ /* 0x000fe200078e000e */
[----:B------:R-:W-:-:S06]  /*04f0*/  @!P1 MOV R3, R15 ;  /* 0x0000000f00039202 */ /* 0x000fcc0000000f00 */
[----:B---3--:R-:W-:-:S14]  /*0500*/  DSETP.GEU.AND P1, PT, R12, R2, PT ;  /* 0x000000020c00722a */ /* 0x008fdc0003f2e000 */
[----:B-1----:R-:W-:-:S05]  /*0510*/  @!P1 VIADD R19, R11, 0x8 ;  /* 0x000000080b139836 */ /* 0x002fca0000000000 */
[----:B------:R1:W-:Y:S04]  /*0520*/  @!P1 STG.E.U16 desc[UR6][R4.64], R19 ;  /* 0x0000001304009986 */ /* 0x0003e8000c101506 */
[----:B------:R-:W3:Y:S01]  /*0530*/  LDG.E.64 R14, desc[UR6][R8.64+0x8] ;  /* 0x00000806080e7981 */ /* 0x000ee2000c1e1b00 */
[----:B------:R-:W-:Y:S01]  /*0540*/  @!P1 MOV R2, R12 ;  /* 0x0000000c00029202 */ /* 0x000fe20000000f00 */
[----:B------:R-:W-:-:S06]  /*0550*/  @!P1 IMAD.MOV.U32 R3, RZ, RZ, R13 ;  /* 0x000000ffff039224 */ /* 0x000fcc00078e000d */
[----:B---3--:R-:W-:-:S14]  /*0560*/  DSETP.GEU.AND P1, PT, R14, R2, PT ;  /* 0x000000020e00722a */ /* 0x008fdc0003f2e000 */
[----:B--2---:R-:W-:-:S05]  /*0570*/  @!P1 IADD3 R21, PT, PT, R11, 0x9, RZ ;  /* 0x000000090b159810 */ /* 0x004fca0007ffe0ff */
        /* <DEDUP_REMOVED lines=33> */
[----:B------:R-:W-:Y:S02]  /*0790*/  @!P1 IMAD.MOV.U32 R3, RZ, RZ, R13 ;  /* 0x000000ffff039224 */ /* 0x000fe400078e000d */
[----:B------:R-:W-:Y:S02]  /*07a0*/  VIADD R10, R10, 0x10 ;  /* 0x000000100a0a7836 */ /* 0x000fe40000000000 */
[----:B------:R-:W-:-:S03]  /*07b0*/  VIADD R6, R6, 0x10 ;  /* 0x0000001006067836 */ /* 0x000fc60000000000 */
[----:B------:R-:W-:Y:S01]  /*07c0*/  ISETP.NE.AND P2, PT, R10, RZ, PT ;  /* 0x000000ff0a00720c */ /* 0x000fe20003f45270 */
[----:B---3--:R-:W-:-:S14]  /*07d0*/  DSETP.GEU.AND P1, PT, R14, R2, PT ;  /* 0x000000020e00722a */ /* 0x008fdc0003f2e000 */
[C---:B------:R-:W-:Y:S01]  /*07e0*/  @!P1 IADD3 R13, PT, PT, R11.reuse, 0xf, RZ ;  /* 0x0000000f0b0d9810 */ /* 0x040fe20007ffe0ff */
[----:B------:R-:W-:Y:S01]  /*07f0*/  @!P1 IMAD.MOV.U32 R2, RZ, RZ, R14 ;  /* 0x000000ffff029224 */ /* 0x000fe200078e000e */
[----:B------:R-:W-:Y:S02]  /*0800*/  IADD3 R11, PT, PT, R11, 0x10, RZ ;  /* 0x000000100b0b7810 */ /* 0x000fe40007ffe0ff */
[----:B------:R-:W-:Y:S01]  /*0810*/  @!P1 MOV R3, R15 ;  /* 0x0000000f00039202 */ /* 0x000fe20000000f00 */
[----:B------:R2:W-:Y:S01]  /*0820*/  @!P1 STG.E.U16 desc[UR6][R4.64], R13 ;  /* 0x0000000d04009986 */ /* 0x0005e2000c101506 */
[----:B------:R-:W-:Y:S05]  /*0830*/  @P2 BRA `(.L_x_93) ;  /* 0xfffffff800642947 */ /* 0x000fea000383ffff */
.L_x_92:
[----:B------:R-:W-:Y:S05]  /*0840*/  @!P0 EXIT ;  /* 0x000000000000894d */ /* 0x000fea0003800000 */
[----:B------:R-:W0:Y:S01]  /*0850*/  LDCU UR4, c[0x0][0x390] ;  /* 0x00007200ff0477ac */ /* 0x000e220008000800 */
[----:B------:R-:W-:Y:S01]  /*0860*/  ISETP.GE.U32.AND P0, PT, R16, 0x8, PT ;  /* 0x000000081000780c */ /* 0x000fe20003f06070 */
[----:B0-----:R-:W-:-:S12]  /*0870*/  ULOP3.LUT UR5, UR4, 0x7, URZ, 0xc0, !UPT ;  /* 0x0000000704057892 */ /* 0x001fd8000f8ec0ff */
[----:B------:R-:W-:Y:S05]  /*0880*/  @!P0 BRA `(.L_x_94) ;  /* 0x0000000000cc8947 */ /* 0x000fea0003800000 */
[----:B------:R-:W0:Y:S01]  /*0890*/  LDC.64 R8, c[0x0][0x3a0] ;  /* 0x0000e800ff087b82 */ /* 0x000e220000000a00 */
[----:B------:R-:W-:-:S05]  /*08a0*/  IADD3 R11, PT, PT, R0, R7, RZ ;  /* 0x00000007000b7210 */ /* 0x000fca0007ffe0ff */
[----:B0-----:R-:W-:-:S05]  /*08b0*/  IMAD.WIDE R8, R11, 0x8, R8 ;  /* 0x000000080b087825 */ /* 0x001fca00078e0208 */
[----:B------:R-:W3:Y:S02]  /*08c0*/  LDG.E.64 R10, desc[UR6][R8.64] ;  /* 0x00000006080a7981 */ /* 0x000ee4000c1e1b00 */
[----:B---3--:R-:W-:-:S14]  /*08d0*/  DSETP.GEU.AND P0, PT, R10, R2, PT ;  /* 0x000000020a00722a */ /* 0x008fdc0003f0e000 */
[----:B------:R-:W-:Y:S04]  /*08e0*/  @!P0 STG.E.U16 desc[UR6][R4.64], R7 ;  /* 0x0000000704008986 */ /* 0x000fe8000c101506 */
[----:B--2---:R-:W2:Y:S01]  /*08f0*/  LDG.E.64 R12, desc[UR6][R8.64+0x8] ;  /* 0x00000806080c7981 */ /* 0x004ea2000c1e1b00 */
        /* <DEDUP_REMOVED lines=35> */
[----:B------:R-:W2:Y:S01]  /*0b30*/  LDG.E.64 R12, desc[UR6][R8.64+0x38] ;  /* 0x00003806080c7981 */ /* 0x000ea2000c1e1b00 */
[----:B------:R-:W-:Y:S01]  /*0b40*/  @!P0 IMAD.MOV.U32 R2, RZ, RZ, R10 ;  /* 0x000000ffff028224 */ /* 0x000fe200078e000a */
[----:B------:R-:W-:-:S06]  /*0b50*/  @!P0 MOV R3, R11 ;  /* 0x0000000b00038202 */ /* 0x000fcc0000000f00 */
[----:B--2---:R-:W-:-:S14]  /*0b60*/  DSETP.GEU.AND P0, PT, R12, R2, PT ;  /* 0x000000020c00722a */ /* 0x004fdc0003f0e000 */
[C---:B------:R-:W-:Y:S01]  /*0b70*/  @!P0 VIADD R11, R7.reuse, 0x7 ;  /* 0x00000007070b8836 */ /* 0x040fe20000000000 */
[----:B------:R-:W-:Y:S01]  /*0b80*/  @!P0 MOV R2, R12 ;  /* 0x0000000c00028202 */ /* 0x000fe20000000f00 */
[----:B------:R-:W-:Y:S01]  /*0b90*/  @!P0 IMAD.MOV.U32 R3, RZ, RZ, R13 ;  /* 0x000000ffff038224 */ /* 0x000fe200078e000d */
[----:B------:R-:W-:Y:S02]  /*0ba0*/  IADD3 R7, PT, PT, R7, 0x8, RZ ;  /* 0x0000000807077810 */ /* 0x000fe40007ffe0ff */
[----:B------:R0:W-:Y:S05]  /*0bb0*/  @!P0 STG.E.U16 desc[UR6][R4.64], R11 ;  /* 0x0000000b04008986 */ /* 0x0001ea000c101506 */
.L_x_94:
[----:B------:R-:W-:-:S13]  /*0bc0*/  ISETP.NE.AND P0, PT, RZ, UR5, PT ;  /* 0x00000005ff007c0c */ /* 0x000fda000bf05270 */
[----:B------:R-:W-:Y:S05]  /*0bd0*/  @!P0 EXIT ;  /* 0x000000000000894d */ /* 0x000fea0003800000 */
[----:B------:R-:W-:Y:S02]  /*0be0*/  UISETP.GE.U32.AND UP0, UPT, UR5, 0x4, UPT ;  /* 0x000000040500788c */ /* 0x000fe4000bf06070 */
[----:B------:R-:W-:-:S07]  /*0bf0*/  ULOP3.LUT UR4, UR4, 0x3, URZ, 0xc0, !UPT ;  /* 0x0000000304047892 */ /* 0x000fce000f8ec0ff */
[----:B------:R-:W-:Y:S05]  /*0c00*/  BRA.U !UP0, `(.L_x_95) ;  /* 0x00000001086c7547 */ /* 0x000fea000b800000 */
[----:B------:R-:W1:Y:S01]  /*0c10*/  LDC.64 R8, c[0x0][0x3a0] ;  /* 0x0000e800ff087b82 */ /* 0x000e620000000a00 */
[----:B--2---:R-:W-:-:S04]  /*0c20*/  IMAD.IADD R13, R0, 0x1, R7 ;  /* 0x00000001000d7824 */ /* 0x004fc800078e0207 */
[----:B-1----:R-:W-:-:S05]  /*0c30*/  IMAD.WIDE R12, R13, 0x8, R8 ;  /* 0x000000080d0c7825 */ /* 0x002fca00078e0208 */
[----:B------:R-:W2:Y:S02]  /*0c40*/  LDG.E.64 R8, desc[UR6][R12.64] ;  /* 0x000000060c087981 */ /* 0x000ea4000c1e1b00 */
[----:B--2---:R-:W-:-:S14]  /*0c50*/  DSETP.GEU.AND P0, PT, R8, R2, PT ;  /* 0x000000020800722a */ /* 0x004fdc0003f0e000 */
[----:B------:R1:W-:Y:S04]  /*0c60*/  @!P0 STG.E.U16 desc[UR6][R4.64], R7 ;  /* 0x0000000704008986 */ /* 0x0003e8000c101506 */
[----:B0-----:R-:W2:Y:S01]  /*0c70*/  LDG.E.64 R10, desc[UR6][R12.64+0x8] ;  /* 0x000008060c0a7981 */ /* 0x001ea2000c1e1b00 */
        /* <DEDUP_REMOVED lines=15> */
[C---:B------:R-:W-:Y:S01]  /*0d70*/  @!P0 IADD3 R9, PT, PT, R7.reuse, 0x3, RZ ;  /* 0x0000000307098810 */ /* 0x040fe20007ffe0ff */
[----:B------:R-:W-:Y:S01]  /*0d80*/  @!P0 IMAD.MOV.U32 R2, RZ, RZ, R10 ;  /* 0x000000ffff028224 */ /* 0x000fe200078e000a */
[----:B------:R-:W-:Y:S01]  /*0d90*/  @!P0 MOV R3, R11 ;  /* 0x0000000b00038202 */ /* 0x000fe20000000f00 */
[----:B-1----:R-:W-:Y:S02]  /*0da0*/  VIADD R7, R7, 0x4 ;  /* 0x0000000407077836 */ /* 0x002fe40000000000 */
[----:B------:R3:W-:Y:S05]  /*0db0*/  @!P0 STG.E.U16 desc[UR6][R4.64], R9 ;  /* 0x0000000904008986 */ /* 0x0007ea000c101506 */
.L_x_95:
[----:B------:R-:W-:-:S13]  /*0dc0*/  ISETP.NE.AND P0, PT, RZ, UR4, PT ;  /* 0x00000004ff007c0c */ /* 0x000fda000bf05270 */
[----:B------:R-:W-:Y:S05]  /*0dd0*/  @!P0 EXIT ;  /* 0x000000000000894d */ /* 0x000fea0003800000 */
[----:B---3--:R-:W1:Y:S01]  /*0de0*/  LDC.64 R8, c[0x0][0x3a0] ;  /* 0x0000e800ff087b82 */ /* 0x008e620000000a00 */
[----:B--2---:R-:W-:Y:S01]  /*0df0*/  IADD3 R13, PT, PT, R0, R7, RZ ;  /* 0x00000007000d7210 */ /* 0x004fe20007ffe0ff */
[----:B------:R-:W-:Y:S01]  /*0e00*/  UIADD3 UR4, UPT, UPT, -UR4, URZ, URZ ;  /* 0x000000ff04047290 */ /* 0x000fe2000fffe1ff */
[----:B0-----:R-:W-:-:S11]  /*0e10*/  PRMT R11, R7, 0x7610, R11 ;  /* 0x00007610070b7816 */ /* 0x001fd6000000000b */
.L_x_96:
[----:B-1----:R-:W-:-:S06]  /*0e20*/  IMAD.WIDE R6, R13, 0x8, R8 ;  /* 0x000000080d067825 */ /* 0x002fcc00078e0208 */
[----:B------:R-:W2:Y:S01]  /*0e30*/  LDG.E.64 R6, desc[UR6][R6.64] ;  /* 0x0000000606067981 */ /* 0x000ea2000c1e1b00 */
[----:B------:R-:W-:Y:S01]  /*0e40*/  UIADD3 UR4, UPT, UPT, UR4, 0x1, URZ ;  /* 0x0000000104047890 */ /* 0x000fe2000fffe0ff */
[----:B------:R-:W-:Y:S01]  /*0e50*/  VIADD R0, R11, 0x1 ;  /* 0x000000010b007836 */ /* 0x000fe20000000000 */
[----:B------:R-:W-:Y:S02]  /*0e60*/  IADD3 R13, PT, PT, R13, 0x1, RZ ;  /* 0x000000010d0d7810 */ /* 0x000fe40007ffe0ff */
[----:B------:R-:W-:Y:S01]  /*0e70*/  UISETP.NE.AND UP0, UPT, UR4, URZ, UPT ;  /* 0x000000ff0400728c */ /* 0x000fe2000bf05270 */
[----:B--2---:R-:W-:-:S14]  /*0e80*/  DSETP.GEU.AND P0, PT, R6, R2, PT ;  /* 0x000000020600722a */ /* 0x004fdc0003f0e000 */
[----:B------:R0:W-:Y:S01]  /*0e90*/  @!P0 STG.E.U16 desc[UR6][R4.64], R11 ;  /* 0x0000000b04008986 */ /* 0x0001e2000c101506 */
[----:B------:R-:W-:Y:S01]  /*0ea0*/  @!P0 MOV R2, R6 ;  /* 0x0000000600028202 */ /* 0x000fe20000000f00 */
[----:B------:R-:W-:Y:S01]  /*0eb0*/  @!P0 IMAD.MOV.U32 R3, RZ, RZ, R7 ;  /* 0x000000ffff038224 */ /* 0x000fe200078e0007 */
[----:B0-----:R-:W-:Y:S01]  /*0ec0*/  PRMT R11, R0, 0x7610, R11 ;  /* 0x00007610000b7816 */ /* 0x001fe2000000000b */
[----:B------:R-:W-:Y:S06]  /*0ed0*/  BRA.U UP0, `(.L_x_96) ;  /* 0xfffffffd00d07547 */ /* 0x000fec000b83ffff */
[----:B------:R-:W-:Y:S05]  /*0ee0*/  EXIT ;  /* 0x000000000000794d */ /* 0x000fea0003800000 */
.L_x_97:
        /* <DEDUP_REMOVED lines=9> */
.L_x_506:


//--------------------- .text._Z11hamCombineKPdS_PtS_S_S_S_iiiS0_PbS_ --------------------------
	.section	.text._Z11hamCombineKPdS_PtS_S_S_S_iiiS0_PbS_,"ax",@progbits
	.align	128
.text._Z11hamCombineKPdS_PtS_S_S_S_iiiS0_PbS_:
        .type           _Z11hamCombineKPdS_PtS_S_S_S_iiiS0_PbS_,@function
        .size           _Z11hamCombineKPdS_PtS_S_S_S_iiiS0_PbS_,(.L_x_507 - _Z11hamCombineKPdS_PtS_S_S_S_iiiS0_PbS_)
        .other          _Z11hamCombineKPdS_PtS_S_S_S_iiiS0_PbS_,@"STO_CUDA_ENTRY STV_DEFAULT"
_Z11hamCombineKPdS_PtS_S_S_S_iiiS0_PbS_:
        /* <DEDUP_REMOVED lines=8> */
[----:B------:R-:W0:Y:S01]  /*0080*/  LDCU.64 UR4, c[0x0][0x3d0] ;  /* 0x00007a00ff0477ac */ /* 0x000e220008000a00 */
[----:B------:R-:W1:Y:S01]  /*0090*/  LDCU.64 UR10, c[0x0][0x358] ;  /* 0x00006b00ff0a77ac */ /* 0x000e620008000a00 */
[----:B0-----:R-:W-:-:S04]  /*00a0*/  IADD3 R2, P0, PT, R0, UR4, RZ ;  /* 0x0000000400027c10 */ /* 0x001fc8000ff1e0ff */
[----:B------:R-:W-:-:S05]  /*00b0*/  LEA.HI.X.SX32 R3, R0, UR5, 0x1, P0 ;  /* 0x0000000500037c11 */ /* 0x000fca00080f0eff */
[----:B-1----:R-:W2:Y:S02]  /*00c0*/  LDG.E.U8 R2, desc[UR10][R2.64] ;  /* 0x0000000a02027981 */ /* 0x002ea4000c1e1100 */
[----:B--2---:R-:W-:-:S13]  /*00d0*/  ISETP.NE.AND P0, PT, R2, RZ, PT ;  /* 0x000000ff0200720c */ /* 0x004fda0003f05270 */
[----:B------:R-:W-:Y:S05]  /*00e0*/  @!P0 EXIT ;  /* 0x000000000000894d */ /* 0x000fea0003800000 */
[----:B------:R-:W0:Y:S01]  /*00f0*/  LDCU UR4, c[0x0][0x3b8] ;  /* 0x00007700ff0477ac */ /* 0x000e220008000800 */
[----:B------:R-:W-:Y:S02]  /*0100*/  HFMA2 R16, -RZ, RZ, 0, 0 ;  /* 0x00000000ff107431 */ /* 0x000fe400000001ff */
[----:B------:R-:W-:Y:S02]  /*0110*/  IMAD.MOV.U32 R6, RZ, RZ, 0x0 ;  /* 0x00000000ff067424 */ /* 0x000fe400078e00ff */
[----:B------:R-:W-:Y:S02]  /*0120*/  IMAD.MOV.U32 R7, RZ, RZ, 0x7ff00000 ;  /* 0x7ff00000ff077424 */ /* 0x000fe400078e00ff */
[----:B------:R-:W-:Y:S01]  /*0130*/  IMAD.MOV.U32 R17, RZ, RZ, 0x7ff00000 ;  /* 0x7ff00000ff117424 */ /* 0x000fe200078e00ff */
[----:B0-----:R-:W-:-:S09]  /*0140*/  UISETP.GE.AND UP0, UPT, UR4, 0x1, UPT ;  /* 0x000000010400788c */ /* 0x001fd2000bf06270 */
[----:B------:R-:W-:Y:S05]  /*0150*/  BRA.U !UP0, `(.L_x_98) ;  /* 0x0000000d08707547 */ /* 0x000fea000b800000 */
[----:B------:R-:W0:Y:S01]  /*0160*/  LDC.64 R2, c[0x0][0x3c8] ;  /* 0x0000f200ff027b82 */ /* 0x000e220000000a00 */
[----:B------:R-:W-:Y:S02]  /*0170*/  UISETP.GE.U32.AND UP1, UPT, UR4, 0x8, UPT ;  /* 0x000000080400788c */ /* 0x000fe4000bf26070 */
[C---:B------:R-:W-:Y:S01]  /*0180*/  IMAD R8, R0.reuse, UR4, RZ ;  /* 0x0000000400087c24 */ /* 0x040fe2000f8e02ff */
[----:B------:R-:W-:Y:S01]  /*0190*/  ULOP3.LUT UR8, UR4, 0x7, URZ, 0xc0, !UPT ;  /* 0x0000000704087892 */ /* 0x000fe2000f8ec0ff */
[----:B------:R-:W-:Y:S01]  /*01a0*/  IMAD.MOV.U32 R9, RZ, RZ, RZ ;  /* 0x000000ffff097224 */ /* 0x000fe200078e00ff */
[----:B------:R-:W-:Y:S01]  /*01b0*/  MOV R16, 0x0 ;  /* 0x0000000000107802 */ /* 0x000fe20000000f00 */
[----:B------:R-:W-:Y:S01]  /*01c0*/  IMAD.MOV.U32 R17, RZ, RZ, 0x7ff00000 ;  /* 0x7ff00000ff117424 */ /* 0x000fe200078e00ff */
[----:B------:R-:W-:Y:S01]  /*01d0*/  MOV R7, 0x7ff00000 ;  /* 0x7ff0000000077802 */ /* 0x000fe20000000f00 */
[----:B------:R-:W-:Y:S01]  /*01e0*/  IMAD.MOV.U32 R6, RZ, RZ, 0x0 ;  /* 0x00000000ff067424 */ /* 0x000fe200078e00ff */
[----:B------:R-:W-:Y:S01]  /*01f0*/  UISETP.NE.AND UP0, UPT, UR8, URZ, UPT ;  /* 0x000000ff0800728c */ /* 0x000fe2000bf05270 */
[----:B0-----:R-:W-:Y:S01]  /*0200*/  IMAD.WIDE R2, R0, 0x2, R2 ;  /* 0x0000000200027825 */ /* 0x001fe200078e0202 */
[----:B------:R-:W-:Y:S09]  /*0210*/  BRA.U !UP1, `(.L_x_99) ;  /* 0x0000000509a47547 */ /* 0x000ff2000b800000 */
[----:B------:R-:W0:Y:S01]  /*0220*/  LDCU.64 UR6, c[0x0][0x3d8] ;  /* 0x00007b00ff0677ac */ /* 0x000e220008000a00 */
[----:B------:R-:W-:Y:S01]  /*0230*/  PRMT R15, RZ, 0x7610, R15 ;  /* 0x00007610ff0f7816 */ /* 0x000fe2000000000f */
[----:B------:R-:W-:Y:S01]  /*0240*/  IMAD.MOV.U32 R14, RZ, RZ, R8 ;  /* 0x000000ffff0e7224 */ /* 0x000fe200078e0008 */
[----:B------:R-:W-:Y:S01]  /*0250*/  MOV R17, 0x7ff00000 ;  /* 0x7ff0000000117802 */ /* 0x000fe20000000f00 */
[----:B------:R-:W-:Y:S01]  /*0260*/  ULOP3.LUT UR4, UR4, 0x7ffffff8, URZ, 0xc0, !UPT ;  /* 0x7ffffff804047892 */ /* 0x000fe2000f8ec0ff */
[----:B------:R-:W-:-:S03]  /*0270*/  IMAD.MOV.U32 R16, RZ, RZ, 0x0 ;  /* 0x00000000ff107424 */ /* 0x000fc600078e00ff */
[----:B------:R-:W-:Y:S02]  /*0280*/  UIADD3 UR9, UPT, UPT, -UR4, URZ, URZ ;  /* 0x000000ff04097290 */ /* 0x000fe4000fffe1ff */
[----:B------:R-:W-:Y:S01]  /*0290*/  IMAD.U32 R9, RZ, RZ, UR4 ;  /* 0x00000004ff097e24 */ /* 0x000fe2000f8e00ff */
[----:B0-----:R-:W-:-:S04]  /*02a0*/  UIADD3 UR5, UP1, UPT, UR6, 0x20, URZ ;  /* 0x0000002006057890 */ /* 0x001fc8000ff3e0ff */
[----:B------:R-:W-:-:S12]  /*02b0*/  UIADD3.X UR6, UPT, UPT, URZ, UR7, URZ, UP1, !UPT ;  /* 0x00000007ff067290 */ /* 0x000fd80008ffe4ff */
.L_x_100:
[----:B------:R-:W-:Y:S01]  /*02c0*/  MOV R5, UR6 ;  /* 0x0000000600057c02 */ /* 0x000fe20008000f00 */
[----:B------:R-:W-:-:S04]  /*02d0*/  IMAD.U32 R4, RZ, RZ, UR5 ;  /* 0x00000005ff047e24 */ /* 0x000fc8000f8e00ff */
[----:B------:R-:W-:-:S05]  /*02e0*/  IMAD.WIDE R4, R14, 0x8, R4 ;  /* 0x000000080e047825 */ /* 0x000fca00078e0204 */
[----:B------:R-:W2:Y:S02]  /*02f0*/  LDG.E.64 R18, desc[UR10][R4.64+-0x20] ;  /* 0xffffe00a04127981 */ /* 0x000ea4000c1e1b00 */
[----:B--2---:R-:W-:-:S14]  /*0300*/  DSETP.GEU.AND P1, PT, R18, R6, PT ;  /* 0x000000061200722a */ /* 0x004fdc0003f2e000 */
[----:B------:R-:W-:Y:S04]  /*0310*/  @!P1 STG.E.U16 desc[UR10][R2.64], R15 ;  /* 0x0000000f02009986 */ /* 0x000fe8000c10150a */
[----:B0-----:R-:W2:Y:S01]  /*0320*/  LDG.E.64 R10, desc[UR10][R4.64+-0x18] ;  /* 0xffffe80a040a7981 */ /* 0x001ea2000c1e1b00 */
[----:B------:R-:W-:-:S06]  /*0330*/  @P1 DSETP.GEU.AND P0, PT, R18, R16, PT ;  /* 0x000000101200122a */ /* 0x000fcc0003f0e000 */
[----:B------:R-:W-:Y:S01]  /*0340*/  @P1 FSEL R16, R18, R16, !P0 ;  /* 0x0000001012101208 */ /* 0x000fe20004000000 */
[----:B------:R-:W-:Y:S01]  /*0350*/  @P1 IMAD.MOV.U32 R18, RZ, RZ, R6 ;  /* 0x000000ffff121224 */ /* 0x000fe200078e0006 */
[----:B------:R-:W-:Y:S01]  /*0360*/  @P1 FSEL R17, R19, R17, !P0 ;  /* 0x0000001113111208 */ /* 0x000fe20004000000 */
[----:B------:R-:W-:-:S06]  /*0370*/  @P1 IMAD.MOV.U32 R19, RZ, RZ, R7 ;  /* 0x000000ffff131224 */ /* 0x000fcc00078e0007 */
[----:B--2---:R-:W-:-:S14]  /*0380*/  DSETP.GEU.AND P0, PT, R10, R18, PT ;  /* 0x000000120a00722a */ /* 0x004fdc0003f0e000 */
[----:B------:R-:W-:-:S05]  /*0390*/  @!P0 IADD3 R21, PT, PT, R15, 0x1, RZ ;  /* 0x000000010f158810 */ /* 0x000fca0007ffe0ff */
[----:B------:R0:W-:Y:S04]  /*03a0*/  @!P0 STG.E.U16 desc[UR10][R2.64], R21 ;  /* 0x0000001502008986 */ /* 0x0001e8000c10150a */
[----:B------:R-:W2:Y:S01]  /*03b0*/  LDG.E.64 R12, desc[UR10][R4.64+-0x10] ;  /* 0xfffff00a040c7981 */ /* 0x000ea2000c1e1b00 */
[----:B------:R-:W-:Y:S02]  /*03c0*/  @P1 IMAD.MOV.U32 R6, RZ, RZ, R16 ;  /* 0x000000ffff061224 */ /* 0x000fe400078e0010 */
[----:B------:R-:W-:-:S06]  /*03d0*/  @P1 IMAD.MOV.U32 R7, RZ, RZ, R17 ;  /* 0x000000ffff071224 */ /* 0x000fcc00078e0011 */
[----:B------:R-:W-:-:S06]  /*03e0*/  @P0 DSETP.GEU.AND P1, PT, R10, R6, PT ;  /* 0x000000060a00022a */ /* 0x000fcc0003f2e000 */
[----:B------:R-:W-:Y:S02]  /*03f0*/  @P0 FSEL R16, R10, R6, !P1 ;  /* 0x000000060a100208 */ /* 0x000fe40004800000 */
[----:B------:R-:W-:Y:S01]  /*0400*/  @P0 FSEL R17, R11, R7, !P1 ;  /* 0x000000070b110208 */ /* 0x000fe20004800000 */
[----:B------:R-:W-:Y:S01]  /*0410*/  @P0 IMAD.MOV.U32 R11, RZ, RZ, R19 ;  /* 0x000000ffff0b0224 */ /* 0x000fe200078e0013 */
[----:B------:R-:W-:-:S06]  /*0420*/  @P0 MOV R10, R18 ;  /* 0x00000012000a0202 */ /* 0x000fcc0000000f00 */
[----:B--2---:R-:W-:-:S14]  /*0430*/  DSETP.GEU.AND P1, PT, R12, R10, PT ;  /* 0x0000000a0c00722a */ /* 0x004fdc0003f2e000 */
[----:B------:R-:W-:-:S05]  /*0440*/  @!P1 VIADD R23, R15, 0x2 ;  /* 0x000000020f179836 */ /* 0x000fca0000000000 */
[----:B------:R1:W-:Y:S04]  /*0450*/  @!P1 STG.E.U16 desc[UR10][R2.64], R23 ;  /* 0x0000001702009986 */ /* 0x0003e8000c10150a */
[----:B------:R-:W2:Y:S01]  /*0460*/  LDG.E.64 R6, desc[UR10][R4.64+-0x8] ;  /* 0xfffff80a04067981 */ /* 0x000ea2000c1e1b00 */
[----:B------:R-:W-:Y:S01]  /*0470*/  @!P0 MOV R16, R18 ;  /* 0x0000001200108202 */ /* 0x000fe20000000f00 */
[----:B------:R-:W-:-:S06]  /*0480*/  @!P0 IMAD.MOV.U32 R17, RZ, RZ, R19 ;  /* 0x000000ffff118224 */ /* 0x000fcc00078e0013 */
[----:B------:R-:W-:-:S06]  /*0490*/  @P1 DSETP.GEU.AND P0, PT, R12, R16, PT ;  /* 0x000000100c00122a */ /* 0x000fcc0003f0e000 */
[----:B------:R-:W-:Y:S01]  /*04a0*/  @P1 FSEL R18, R12, R16, !P0 ;  /* 0x000000100c121208 */ /* 0x000fe20004000000 */
[----:B------:R-:W-:Y:S01]  /*04b0*/  @P1 IMAD.MOV.U32 R12, RZ, RZ, R10 ;  /* 0x000000ffff0c1224 */ /* 0x000fe200078e000a */
[----:B------:R-:W-:Y:S02]  /*04c0*/  @P1 FSEL R19, R13, R17, !P0 ;  /* 0x000000110d131208 */ /* 0x000fe40004000000 */
[----:B------:R-:W-:-:S06]  /*04d0*/  @P1 MOV R13, R11 ;  /* 0x0000000b000d1202 */ /* 0x000fcc0000000f00 */
[----:B--2---:R-:W-:-:S14]  /*04e0*/  DSETP.GEU.AND P0, PT, R6, R12, PT ;  /* 0x0000000c0600722a */ /* 0x004fdc0003f0e000 */
[----:B0-----:R-:W-:-:S05]  /*04f0*/  @!P0 VIADD R21, R15, 0x3 ;  /* 0x000000030f158836 */ /* 0x001fca0000000000 */
[----:B------:R0:W-:Y:S04]  /*0500*/  @!P0 STG.E.U16 desc[UR10][R2.64], R21 ;  /* 0x0000001502008986 */ /* 0x0001e8000c10150a */
[----:B------:R-:W2:Y:S01]  /*0510*/  LDG.E.64 R16, desc[UR10][R4.64] ;  /* 0x0000000a04107981 */ /* 0x000ea2000c1e1b00 */
[----:B------:R-:W-:Y:S01]  /*0520*/  @!P1 IMAD.MOV.U32 R18, RZ, RZ, R10 ;  /* 0x000000ffff129224 */ /* 0x000fe200078e000a */
[----:B------:R-:W-:-:S06]  /*0530*/  @!P1 MOV R19, R11 ;  /* 0x0000000b00139202 */ /* 0x000fcc0000000f00 */
[----:B------:R-:W-:-:S06]  /*0540*/  @P0 DSETP.GEU.AND P1, PT, R6, R18, PT ;  /* 0x000000120600022a */ /* 0x000fcc0003f2e000 */
[----:B------:R-:W-:Y:S01]  /*0550*/  @P0 FSEL R18, R6, R18, !P1 ;  /* 0x0000001206120208 */ /* 0x000fe20004800000 */
[----:B------:R-:W-:Y:S01]  /*0560*/  @P0 IMAD.MOV.U32 R6, RZ, RZ, R12 ;  /* 0x000000ffff060224 */ /* 0x000fe200078e000c */
[----:B------:R-:W-:Y:S01]  /*0570*/  @P0 FSEL R19, R7, R19, !P1 ;  /* 0x0000001307130208 */ /* 0x000fe20004800000 */
[----:B------:R-:W-:-:S06]  /*0580*/  @P0 IMAD.MOV.U32 R7, RZ, RZ, R13 ;  /* 0x000000ffff070224 */ /* 0x000fcc00078e000d */
[----:B--2---:R-:W-:-:S14]  /*0590*/  DSETP.GEU.AND P1, PT, R16, R6, PT ;  /* 0x000000061000722a */ /* 0x004fdc0003f2e000 */
[----:B-1----:R-:W-:-:S05]  /*05a0*/  @!P1 IADD3 R23, PT, PT, R15, 0x4, RZ ;  /* 0x000000040f179810 */ /* 0x002fca0007ffe0ff */
[----:B------:R1:W-:Y:S04]  /*05b0*/  @!P1 STG.E.U16 desc[UR10][R2.64], R23 ;  /* 0x0000001702009986 */ /* 0x0003e8000c10150a */
[----:B------:R-:W2:Y:S01]  /*05c0*/  LDG.E.64 R10, desc[UR10][R4.64+0x8] ;  /* 0x0000080a040a7981 */ /* 0x000ea2000c1e1b00 */
[----:B------:R-:W-:Y:S02]  /*05d0*/  @!P0 IMAD.MOV.U32 R18, RZ, RZ, R12 ;  /* 0x000000ffff128224 */ /* 0x000fe400078e000c */
[----:B------:R-:W-:-:S06]  /*05e0*/  @!P0 IMAD.MOV.U32 R19, RZ, RZ, R13 ;  /* 0x000000ffff138224 */ /* 0x000fcc00078e000d */
[----:B------:R-:W-:-:S06]  /*05f0*/  @P1 DSETP.GEU.AND P0, PT, R16, R18, PT ;  /* 0x000000121000122a */ /* 0x000fcc0003f0e000 */
[----:B------:R-:W-:Y:S02]  /*0600*/  @P1 FSEL R18, R16, R18, !P0 ;  /* 0x0000001210121208 */ /* 0x000fe40004000000 */
[----:B------:R-:W-:Y:S01]  /*0610*/  @P1 FSEL R19, R17, R19, !P0 ;  /* 0x0000001311131208 */ /* 0x000fe20004000000 */
[----:B------:R-:W-:Y:S01]  /*0620*/  @P1 IMAD.MOV.U32 R17, RZ, RZ, R7 ;  /* 0x000000ffff111224 */ /* 0x000fe200078e0007 */
[----:B------:R-:W-:-:S06]  /*0630*/  @P1 MOV R16, R6 ;  /* 0x0000000600101202 */ /* 0x000fcc0000000f00 */
[----:B--2---:R-:W-:-:S14]  /*0640*/  DSETP.GEU.AND P0, PT, R10, R16, PT ;  /* 0x000000100a00722a */ /* 0x004fdc0003f0e000 */
[----:B0-----:R-:W-:-:S05]  /*0650*/  @!P0 VIADD R21, R15, 0x5 ;  /* 0x000000050f158836 */ /* 0x001fca0000000000 */
        /* <DEDUP_REMOVED lines=10> */
[----:B-1----:R-:W-:-:S05]  /*0700*/  @!P1 VIADD R23, R15, 0x6 ;  /* 0x000000060f179836 */ /* 0x002fca0000000000 */
[----:B------:R0:W-:Y:S04]  /*0710*/  @!P1 STG.E.U16 desc[UR10][R2.64], R23 ;  /* 0x0000001702009986 */ /* 0x0001e8000c10150a */
[----:B------:R-:W2:Y:S01]  /*0720*/  LDG.E.64 R6, desc[UR10][R4.64+0x18] ;  /* 0x0000180a04067981 */ /* 0x000ea2000c1e1b00 */
[----:B------:R-:W-:Y:S01]  /*0730*/  @!P0 IMAD.MOV.U32 R18, RZ, RZ, R16 ;  /* 0x000000ffff128224 */ /* 0x000fe200078e0010 */
[----:B------:R-:W-:Y:S01]  /*0740*/  @!P0 MOV R19, R17 ;  /* 0x0000001100138202 */ /* 0x000fe20000000f00 */
[----:B------:R-:W-:Y:S01]  /*0750*/  UIADD3 UR9, UPT, UPT, UR9, 0x8, URZ ;  /* 0x0000000809097890 */ /* 0x000fe2000fffe0ff */
[----:B------:R-:W-:-:S03]  /*0760*/  VIADD R14, R14, 0x8 ;  /* 0x000000080e0e7836 */ /* 0x000fc60000000000 */
[----:B------:R-:W-:Y:S01]  /*0770*/  UISETP.NE.AND UP1, UPT, UR9, URZ, UPT ;  /* 0x000000ff0900728c */ /* 0x000fe2000bf25270 */
[----:B------:R-:W-:-:S06]  /*0780*/  @P1 DSETP.GEU.AND P0, PT, R12, R18, PT ;  /* 0x000000120c00122a */ /* 0x000fcc0003f0e000 */
[----:B------:R-:W-:Y:S01]  /*0790*/  @P1 FSEL R16, R12, R18, !P0 ;  /* 0x000000120c101208 */ /* 0x000fe20004000000 */
[----:B------:R-:W-:Y:S01]  /*07a0*/  @P1 IMAD.MOV.U32 R12, RZ, RZ, R10 ;  /* 0x000000ffff0c1224 */ /* 0x000fe200078e000a */
[----:B------:R-:W-:Y:S01]  /*07b0*/  @P1 FSEL R17, R13, R19, !P0 ;  /* 0x000000130d111208 */ /* 0x000fe20004000000 */
[--C-:B------:R-:W-:Y:S01]  /*07c0*/  @P1 IMAD.MOV.U32 R13, RZ, RZ, R11.reuse ;  /* 0x000000ffff0d1224 */ /* 0x100fe200078e000b */
[----:B------:R-:W-:Y:S01]  /*07d0*/  @!P1 MOV R16, R10 ;  /* 0x0000000a00109202 */ /* 0x000fe20000000f00 */
[----:B------:R-:W-:-:S04]  /*07e0*/  @!P1 IMAD.MOV.U32 R17, RZ, RZ, R11 ;  /* 0x000000ffff119224 */ /* 0x000fc800078e000b */
[----:B--2---:R-:W-:-:S14]  /*07f0*/  DSETP.GEU.AND P0, PT, R6, R12, PT ;  /* 0x0000000c0600722a */ /* 0x004fdc0003f0e000 */
[C---:B------:R-:W-:Y:S01]  /*0800*/  @!P0 VIADD R11, R15.reuse, 0x7 ;  /* 0x000000070f0b8836 */ /* 0x040fe20000000000 */
[----:B------:R-:W-:Y:S01]  /*0810*/  @P0 DSETP.GEU.AND P1, PT, R6, R16, PT ;  /* 0x000000100600022a */ /* 0x000fe20003f2e000 */
[----:B------:R-:W-:-:S03]  /*0820*/  IADD3 R15, PT, PT, R15, 0x8, RZ ;  /* 0x000000080f0f7810 */ /* 0x000fc60007ffe0ff */
[----:B------:R0:W-:Y:S02]  /*0830*/  @!P0 STG.E.U16 desc[UR10][R2.64], R11 ;  /* 0x0000000b02008986 */ /* 0x0001e4000c10150a */
[----:B------:R-:W-:Y:S01]  /*0840*/  @P0 FSEL R16, R6, R16, !P1 ;  /* 0x0000001006100208 */ /* 0x000fe20004800000 */
[----:B------:R-:W-:Y:S01]  /*0850*/  @P0 IMAD.MOV.U32 R6, RZ, RZ, R12 ;  /* 0x000000ffff060224 */ /* 0x000fe200078e000c */
[----:B------:R-:W-:Y:S01]  /*0860*/  @P0 FSEL R17, R7, R17, !P1 ;  /* 0x0000001107110208 */ /* 0x000fe20004800000 */
[--C-:B------:R-:W-:Y:S01]  /*0870*/  @P0 IMAD.MOV.U32 R7, RZ, RZ, R13.reuse ;  /* 0x000000ffff070224 */ /* 0x100fe200078e000d */
[----:B------:R-:W-:Y:S01]  /*0880*/  @!P0 MOV R16, R12 ;  /* 0x0000000c00108202 */ /* 0x000fe20000000f00 */
[----:B------:R-:W-:Y:S01]  /*0890*/  @!P0 IMAD.MOV.U32 R17, RZ, RZ, R13 ;  /* 0x000000ffff118224 */ /* 0x000fe200078e000d */
[----:B------:R-:W-:Y:S06]  /*08a0*/  BRA.U UP1, `(.L_x_100) ;  /* 0xfffffff901847547 */ /* 0x000fec000b83ffff */
.L_x_99:
[----:B------:R-:W-:Y:S05]  /*08b0*/  BRA.U !UP0, `(.L_x_98) ;  /* 0x0000000508987547 */ /* 0x000fea000b800000 */
[----:B------:R-:W1:Y:S01]  /*08c0*/  LDCU UR4, c[0x0][0x3b8] ;  /* 0x00007700ff0477ac */ /* 0x000e620008000800 */
[----:B------:R-:W-:Y:S02]  /*08d0*/  UISETP.GE.U32.AND UP0, UPT, UR8, 0x4, UPT ;  /* 0x000000040800788c */ /* 0x000fe4000bf06070 */
[----:B-1----:R-:W-:-:S04]  /*08e0*/  ULOP3.LUT UR5, UR4, 0x3, URZ, 0xc0, !UPT ;  /* 0x0000000304057892 */ /* 0x002fc8000f8ec0ff */
[----:B------:R-:W-:-:S03]  /*08f0*/  UISETP.NE.AND UP1, UPT, UR5, URZ, UPT ;  /* 0x000000ff0500728c */ /* 0x000fc6000bf25270 */
[----:B------:R-:W-:Y:S08]  /*0900*/  BRA.U !UP0, `(.L_x_101) ;  /* 0x0000000108bc7547 */ /* 0x000ff0000b800000 */
[----:B------:R-:W1:Y:S01]  /*0910*/  LDC.64 R4, c[0x0][0x3d8] ;  /* 0x0000f600ff047b82 */ /* 0x000e620000000a00 */
[----:B------:R-:W-:-:S05]  /*0920*/  IADD3 R19, PT, PT, R8, R9, RZ ;  /* 0x0000000908137210 */ /* 0x000fca0007ffe0ff */
[----:B-1----:R-:W-:-:S05]  /*0930*/  IMAD.WIDE R18, R19, 0x8, R4 ;  /* 0x0000000813127825 */ /* 0x002fca00078e0204 */
[----:B------:R-:W2:Y:S02]  /*0940*/  LDG.E.64 R12, desc[UR10][R18.64] ;  /* 0x0000000a120c7981 */ /* 0x000ea4000c1e1b00 */
[----:B--2---:R-:W-:-:S14]  /*0950*/  DSETP.GEU.AND P1, PT, R12, R6, PT ;  /* 0x000000060c00722a */ /* 0x004fdc0003f2e000 */
[----:B------:R1:W-:Y:S04]  /*0960*/  @!P1 STG.E.U16 desc[UR10][R2.64], R9 ;  /* 0x0000000902009986 */ /* 0x0003e8000c10150a */
[----:B------:R-:W2:Y:S01]  /*0970*/  LDG.E.64 R4, desc[UR10][R18.64+0x8] ;  /* 0x0000080a12047981 */ /* 0x000ea2000c1e1b00 */
        /* <DEDUP_REMOVED lines=8> */
[----:B0-----:R-:W3:Y:S01]  /*0a00*/  LDG.E.64 R10, desc[UR10][R18.64+0x10] ;  /* 0x0000100a120a7981 */ /* 0x001ee2000c1e1b00 */
[----:B------:R-:W-:Y:S02]  /*0a10*/  @!P1 IMAD.MOV.U32 R14, RZ, RZ, R6 ;  /* 0x000000ffff0e9224 */ /* 0x000fe400078e0006 */
[----:B------:R-:W-:-:S06]  /*0a20*/  @!P1 IMAD.MOV.U32 R15, RZ, RZ, R7 ;  /* 0x000000ffff0f9224 */ /* 0x000fcc00078e0007 */
[----:B------:R-:W-:-:S06]  /*0a30*/  @P0 DSETP.GEU.AND P1, PT, R4, R14, PT ;  /* 0x0000000e0400022a */ /* 0x000fcc0003f2e000 */
[----:B------:R-:W-:Y:S02]  /*0a40*/  @P0 FSEL R14, R4, R14, !P1 ;  /* 0x0000000e040e0208 */ /* 0x000fe40004800000 */
[----:B------:R-:W-:Y:S01]  /*0a50*/  @P0 FSEL R15, R5, R15, !P1 ;  /* 0x0000000f050f0208 */ /* 0x000fe20004800000 */
[----:B------:R-:W-:Y:S01]  /*0a60*/  @P0 IMAD.MOV.U32 R5, RZ, RZ, R13 ;  /* 0x000000ffff050224 */ /* 0x000fe200078e000d */
[----:B------:R-:W-:-:S06]  /*0a70*/  @P0 MOV R4, R12 ;  /* 0x0000000c00040202 */ /* 0x000fcc0000000f00 */
[----:B---3--:R-:W-:-:S14]  /*0a80*/  DSETP.GEU.AND P1, PT, R10, R4, PT ;  /* 0x000000040a00722a */ /* 0x008fdc0003f2e000 */
[----:B------:R-:W-:-:S05]  /*0a90*/  @!P1 VIADD R21, R9, 0x2 ;  /* 0x0000000209159836 */ /* 0x000fca0000000000 */
[----:B------:R3:W-:Y:S04]  /*0aa0*/  @!P1 STG.E.U16 desc[UR10][R2.64], R21 ;  /* 0x0000001502009986 */ /* 0x0007e8000c10150a */
[----:B------:R-:W4:Y:S01]  /*0ab0*/  LDG.E.64 R6, desc[UR10][R18.64+0x18] ;  /* 0x0000180a12067981 */ /* 0x000f22000c1e1b00 */
[----:B------:R-:W-:Y:S01]  /*0ac0*/  @!P0 MOV R14, R12 ;  /* 0x0000000c000e8202 */ /* 0x000fe20000000f00 */
[----:B------:R-:W-:-:S06]  /*0ad0*/  @!P0 IMAD.MOV.U32 R15, RZ, RZ, R13 ;  /* 0x000000ffff0f8224 */ /* 0x000fcc00078e000d */
[----:B------:R-:W-:-:S06]  /*0ae0*/  @P1 DSETP.GEU.AND P0, PT, R10, R14, PT ;  /* 0x0000000e0a00122a */ /* 0x000fcc0003f0e000 */
[----:B------:R-:W-:Y:S01]  /*0af0*/  @P1 FSEL R12, R10, R14, !P0 ;  /* 0x0000000e0a0c1208 */ /* 0x000fe20004000000 */
[----:B------:R-:W-:Y:S01]  /*0b00*/  @P1 IMAD.MOV.U32 R10, RZ, RZ, R4 ;  /* 0x000000ffff0a1224 */ /* 0x000fe200078e0004 */
[----:B------:R-:W-:Y:S01]  /*0b10*/  @P1 FSEL R13, R11, R15, !P0 ;  /* 0x0000000f0b0d1208 */ /* 0x000fe20004000000 */
[----:B------:R-:W-:Y:S01]  /*0b20*/  @!P1 IMAD.MOV.U32 R13, RZ, RZ, R5 ;  /* 0x000000ffff0d9224 */ /* 0x000fe200078e0005 */
[----:B------:R-:W-:Y:S02]  /*0b30*/  @P1 MOV R11, R5 ;  /* 0x00000005000b1202 */ /* 0x000fe40000000f00 */
[----:B------:R-:W-:-:S04]  /*0b40*/  @!P1 MOV R12, R4 ;  /* 0x00000004000c9202 */ /* 0x000fc80000000f00 */
[----:B----4-:R-:W-:-:S14]  /*0b50*/  DSETP.GEU.AND P0, PT, R6, R10, PT ;  /* 0x0000000a0600722a */ /* 0x010fdc0003f0e000 */
[C---:B------:R-:W-:Y:S01]  /*0b60*/  @!P0 VIADD R15, R9.reuse, 0x3 ;  /* 0x00000003090f8836 */ /* 0x040fe20000000000 */
[----:B------:R-:W-:Y:S01]  /*0b70*/  @P0 DSETP.GEU.AND P1, PT, R6, R12, PT ;  /* 0x0000000c0600022a */ /* 0x000fe20003f2e000 */
[----:B-1----:R-:W-:-:S03]  /*0b80*/  IADD3 R9, PT, PT, R9, 0x4, RZ ;  /* 0x0000000409097810 */ /* 0x002fc60007ffe0ff */
[----:B------:R3:W-:Y:S02]  /*0b90*/  @!P0 STG.E.U16 desc[UR10][R2.64], R15 ;  /* 0x0000000f02008986 */ /* 0x0007e4000c10150a */
[----:B------:R-:W-:Y:S02]  /*0ba0*/  @P0 FSEL R16, R6, R12, !P1 ;  /* 0x0000000c06100208 */ /* 0x000fe40004800000 */
[----:B--2---:R-:W-:Y:S01]  /*0bb0*/  @P0 FSEL R17, R7, R13, !P1 ;  /* 0x0000000d07110208 */ /* 0x004fe20004800000 */
[--C-:B------:R-:W-:Y:S01]  /*0bc0*/  @P0 IMAD.MOV.U32 R7, RZ, RZ, R11.reuse ;  /* 0x000000ffff070224 */ /* 0x100fe200078e000b */
[-C--:B------:R-:W-:Y:S01]  /*0bd0*/  @P0 MOV R6, R10.reuse ;  /* 0x0000000a00060202 */ /* 0x080fe20000000f00 */
[----:B------:R-:W-:Y:S01]  /*0be0*/  @!P0 IMAD.MOV.U32 R17, RZ, RZ, R11 ;  /* 0x000000ffff118224 */ /* 0x000fe200078e000b */
[----:B------:R-:W-:-:S07]  /*0bf0*/  @!P0 MOV R16, R10 ;  /* 0x0000000a00108202 */ /* 0x000fce0000000f00 */
.L_x_101:
[----:B------:R-:W-:Y:S05]  /*0c00*/  BRA.U !UP1, `(.L_x_98) ;  /* 0x0000000109c47547 */ /* 0x000fea000b800000 */
[----:B------:R-:W-:Y:S01]  /*0c10*/  UISETP.NE.AND UP0, UPT, UR5, 0x1, UPT ;  /* 0x000000010500788c */ /* 0x000fe2000bf05270 */
[----:B------:R-:W-:Y:S01]  /*0c20*/  IMAD.MOV.U32 R4, RZ, RZ, R6 ;  /* 0x000000ffff047224 */ /* 0x000fe200078e0006 */
[----:B------:R-:W-:Y:S01]  /*0c30*/  ULOP3.LUT UR4, UR4, 0x1, URZ, 0xc0, !UPT ;  /* 0x0000000104047892 */ /* 0x000fe2000f8ec0ff */
[----:B------:R-:W-:-:S03]  /*0c40*/  MOV R5, R7 ;  /* 0x0000000700057202 */ /* 0x000fc60000000f00 */
[----:B------:R-:W-:-:S03]  /*0c50*/  UISETP.NE.U32.AND UP1, UPT, UR4, 0x1, UPT ;  /* 0x000000010400788c */ /* 0x000fc6000bf25070 */
[----:B------:R-:W-:Y:S08]  /*0c60*/  BRA.U !UP0, `(.L_x_102) ;  /* 0x00000001086c7547 */ /* 0x000ff0000b800000 */
[----:B------:R-:W1:Y:S01]  /*0c70*/  LDC.64 R4, c[0x0][0x3d8] ;  /* 0x0000f600ff047b82 */ /* 0x000e620000000a00 */
[----:B------:R-:W-:-:S04]  /*0c80*/  IMAD.IADD R13, R8, 0x1, R9 ;  /* 0x00000001080d7824 */ /* 0x000fc800078e0209 */
[----:B-1----:R-:W-:-:S05]  /*0c90*/  IMAD.WIDE R12, R13, 0x8, R4 ;  /* 0x000000080d0c7825 */ /* 0x002fca00078e0204 */
[----:B------:R-:W2:Y:S02]  /*0ca0*/  LDG.E.64 R4, desc[UR10][R12.64] ;  /* 0x0000000a0c047981 */ /* 0x000ea4000c1e1b00 */
[----:B--2---:R-:W-:-:S14]  /*0cb0*/  DSETP.GEU.AND P0, PT, R4, R6, PT ;  /* 0x000000060400722a */ /* 0x004fdc0003f0e000 */
[----:B------:R-:W-:Y:S01]  /*0cc0*/  @P0 DSETP.GEU.AND P1, PT, R4, R16, PT ;  /* 0x000000100400022a */ /* 0x000fe20003f2e000 */
[----:B------:R1:W-:Y:S05]  /*0cd0*/  @!P0 STG.E.U16 desc[UR10][R2.64], R9 ;  /* 0x0000000902008986 */ /* 0x0003ea000c10150a */
[----:B------:R-:W-:Y:S02]  /*0ce0*/  @P0 FSEL R10, R4, R16, !P1 ;  /* 0x00000010040a0208 */ /* 0x000fe40004800000 */
[----:B0-----:R-:W-:Y:S01]  /*0cf0*/  @P0 FSEL R11, R5, R17, !P1 ;  /* 0x00000011050b0208 */ /* 0x001fe20004800000 */
[--C-:B------:R-:W-:Y:S01]  /*0d00*/  @P0 IMAD.MOV.U32 R5, RZ, RZ, R7.reuse ;  /* 0x000000ffff050224 */ /* 0x100fe200078e0007 */
[-C--:B------:R-:W-:Y:S01]  /*0d10*/  @P0 MOV R4, R6.reuse ;  /* 0x0000000600040202 */ /* 0x080fe20000000f00 */
[----:B------:R-:W-:Y:S01]  /*0d20*/  @!P0 IMAD.MOV.U32 R11, RZ, RZ, R7 ;  /* 0x000000ffff0b8224 */ /* 0x000fe200078e0007 */
[----:B------:R-:W-:-:S02]  /*0d30*/  @!P0 MOV R10, R6 ;  /* 0x00000006000a8202 */ /* 0x000fc40000000f00 */
[----:B------:R-:W2:Y:S02]  /*0d40*/  LDG.E.64 R6, desc[UR10][R12.64+0x8] ;  /* 0x0000080a0c067981 */ /* 0x000ea4000c1e1b00 */
[----:B--2---:R-:W-:-:S14]  /*0d50*/  DSETP.GEU.AND P0, PT, R6, R4, PT ;  /* 0x000000040600722a */ /* 0x004fdc0003f0e000 */
[C---:B---3--:R-:W-:Y:S01]  /*0d60*/  @!P0 IADD3 R15, PT, PT, R9.reuse, 0x1, RZ ;  /* 0x00000001090f8810 */ /* 0x048fe20007ffe0ff */
[----:B------:R-:W-:Y:S01]  /*0d70*/  @P0 DSETP.GEU.AND P1, PT, R6, R10, PT ;  /* 0x0000000a0600022a */ /* 0x000fe20003f2e000 */
[----:B-1----:R-:W-:-:S03]  /*0d80*/  VIADD R9, R9, 0x2 ;  /* 0x0000000209097836 */ /* 0x002fc60000000000 */
[----:B------:R1:W-:Y:S02]  /*0d90*/  @!P0 STG.E.U16 desc[UR10][R2.64], R15 ;  /* 0x0000000f02008986 */ /* 0x0003e4000c10150a */
[----:B------:R-:W-:Y:S01]  /*0da0*/  @P0 FSEL R16, R6, R10, !P1 ;  /* 0x0000000a06100208 */ /* 0x000fe20004800000 */
[--C-:B------:R-:W-:Y:S01]  /*0db0*/  @P0 IMAD.MOV.U32 R6, RZ, RZ, R4.reuse ;  /* 0x000000ffff060224 */ /* 0x100fe200078e0004 */
[----:B------:R-:W-:Y:S01]  /*0dc0*/  @P0 FSEL R17, R7, R11, !P1 ;  /* 0x0000000b07110208 */ /* 0x000fe20004800000 */
[----:B------:R-:W-:Y:S01]  /*0dd0*/  @!P0 IMAD.MOV.U32 R16, RZ, RZ, R4 ;  /* 0x000000ffff108224 */ /* 0x000fe200078e0004 */
[-C--:B------:R-:W-:Y:S02]  /*0de0*/  @P0 MOV R7, R5.reuse ;  /* 0x0000000500070202 */ /* 0x080fe40000000f00 */
[----:B------:R-:W-:Y:S02]  /*0df0*/  @!P0 MOV R17, R5 ;  /* 0x0000000500118202 */ /* 0x000fe40000000f00 */
[----:B------:R-:W-:Y:S01]  /*0e00*/  MOV R4, R6 ;  /* 0x0000000600047202 */ /* 0x000fe20000000f00 */
[----:B------:R-:W-:-:S07]  /*0e10*/  IMAD.MOV.U32 R5, RZ, RZ, R7 ;  /* 0x000000ffff057224 */ /* 0x000fce00078e0007 */
.L_x_102:
[----:B------:R-:W-:Y:S05]  /*0e20*/  BRA.U UP1, `(.L_x_98) ;  /* 0x00000001013c7547 */ /* 0x000fea000b800000 */
[----:B0-----:R-:W0:Y:S01]  /*0e30*/  LDC.64 R10, c[0x0][0x3d8] ;  /* 0x0000f600ff0a7b82 */ /* 0x001e220000000a00 */
[----:B------:R-:W-:-:S05]  /*0e40*/  IADD3 R7, PT, PT, R8, R9, RZ ;  /* 0x0000000908077210 */ /* 0x000fca0007ffe0ff */
[----:B0-----:R-:W-:-:S05]  /*0e50*/  IMAD.WIDE R10, R7, 0x8, R10 ;  /* 0x00000008070a7825 */ /* 0x001fca00078e020a */
[----:B------:R-:W2:Y:S02]  /*0e60*/  LDG.E.64 R6, desc[UR10][R10.64] ;  /* 0x0000000a0a067981 */ /* 0x000ea4000c1e1b00 */
[----:B--2---:R-:W-:-:S14]  /*0e70*/  DSETP.GEU.AND P0, PT, R6, R4, PT ;  /* 0x000000040600722a */ /* 0x004fdc0003f0e000 */
[----:B------:R2:W-:Y:S01]  /*0e80*/  @!P0 STG.E.U16 desc[UR10][R2.64], R9 ;  /* 0x0000000902008986 */ /* 0x0005e2000c10150a */
[----:B------:R-:W-:-:S06]  /*0e90*/  @P0 DSETP.GEU.AND P1, PT, R6, R16, PT ;  /* 0x000000100600022a */ /* 0x000fcc0003f2e000 */
[----:B------:R-:W-:Y:S01]  /*0ea0*/  @P0 FSEL R8, R6, R16, !P1 ;  /* 0x0000001006080208 */ /* 0x000fe20004800000 */
[----:B------:R-:W-:Y:S01]  /*0eb0*/  @P0 IMAD.MOV.U32 R6, RZ, RZ, R4 ;  /* 0x000000ffff060224 */ /* 0x000fe200078e0004 */
[----:B------:R-:W-:Y:S02]  /*0ec0*/  @P0 FSEL R13, R7, R17, !P1 ;  /* 0x00000011070d0208 */ /* 0x000fe40004800000 */
[----:B------:R-:W-:Y:S01]  /*0ed0*/  @P0 MOV R7, R5 ;  /* 0x0000000500070202 */ /* 0x000fe20000000f00 */
[----:B------:R-:W-:Y:S01]  /*0ee0*/  @P0 IMAD.MOV.U32 R16, RZ, RZ, R8 ;  /* 0x000000ffff100224 */ /* 0x000fe200078e0008 */
[----:B------:R-:W-:Y:S01]  /*0ef0*/  @P0 MOV R17, R13 ;  /* 0x0000000d00110202 */ /* 0x000fe20000000f00 */
[----:B------:R-:W-:Y:S01]  /*0f00*/  @!P0 IMAD.MOV.U32 R16, RZ, RZ, R4 ;  /* 0x000000ffff108224 */ /* 0x000fe200078e0004 */
[----:B--2---:R-:W-:-:S07]  /*0f10*/  @!P0 MOV R17, R5 ;  /* 0x0000000500118202 */ /* 0x004fce0000000f00 */
.L_x_98:
[----:B01-3--:R-:W0:Y:S08]  /*0f20*/  LDC.64 R2, c[0x0][0x3a0] ;  /* 0x0000e800ff027b82 */ /* 0x00be300000000a00 */
[----:B------:R-:W1:Y:S01]  /*0f30*/  LDC.64 R4, c[0x0][0x398] ;  /* 0x0000e600ff047b82 */ /* 0x000e620000000a00 */
[----:B0-----:R-:W-:-:S05]  /*0f40*/  IMAD.WIDE R2, R0, 0x8, R2 ;  /* 0x0000000800027825 */ /* 0x001fca00078e0202 */
[----:B------:R-:W-:Y:S01]  /*0f50*/  STG.E.64 desc[UR10][R2.64], R6 ;  /* 0x0000000602007986 */ /* 0x000fe2000c101b0a */
[----:B-1----:R-:W-:-:S05]  /*0f60*/  IMAD.WIDE R4, R0, 0x8, R4 ;  /* 0x0000000800047825 */ /* 0x002fca00078e0204 */
[----:B------:R-:W-:Y:S01]  /*0f70*/  STG.E.64 desc[UR10][R4.64], R16 ;  /* 0x0000001004007986 */ /* 0x000fe2000c101b0a */
[----:B------:R-:W-:Y:S05]  /*0f80*/  EXIT ;  /* 0x000000000000794d */ /* 0x000fea0003800000 */
.L_x_103:
        /* <DEDUP_REMOVED lines=15> */
.L_x_507:


//--------------------- .text._Z13fbhamerlyFunKPdS_PtS_S_S_S_S_S_iiiS0_S_Pb --------------------------
	.section	.text._Z13fbhamerlyFunKPdS_PtS_S_S_S_S_S_iiiS0_S_Pb,"ax",@progbits
	.align	128
.text._Z13fbhamerlyFunKPdS_PtS_S_S_S_S_S_iiiS0_S_Pb:
        .type           _Z13fbhamerlyFunKPdS_PtS_S_S_S_S_S_iiiS0_S_Pb,@function
        .size           _Z13fbhamerlyFunKPdS_PtS_S_S_S_S_S_iiiS0_S_Pb,(.L_x_508 - _Z13fbhamerlyFunKPdS_PtS_S_S_S_S_S_iiiS0_S_Pb)
        .other          _Z13fbhamerlyFunKPdS_PtS_S_S_S_S_S_iiiS0_S_Pb,@"STO_CUDA_ENTRY STV_DEFAULT"
_Z13fbhamerlyFunKPdS_PtS_S_S_S_S_S_iiiS0_S_Pb:
[----:B------:R-:W-:Y:S08]  /*0000*/  LDC R1, c[0x0][0x37c] ;  /* 0x0000df00ff017b82 */ /* 0x000ff00000000800 */
[----:B------:R-:W0:Y:S01]  /*0010*/  LDC R9, c[0x0][0x3c8] ;  /* 0x0000f200ff097b82 */ /* 0x000e220000000800 */
[----:B------:R-:W1:Y:S07]  /*0020*/  S2R R7, SR_TID.X ;  /* 0x0000000000077919 */ /* 0x000e6e0000002100 */
[----:B------:R-:W1:Y:S08]  /*0030*/  S2UR UR4, SR_CTAID.X ;  /* 0x00000000000479c3 */ /* 0x000e700000002500 */
[----:B------:R-:W1:Y:S01]  /*0040*/  LDC R0, c[0x0][0x360] ;  /* 0x0000d800ff007b82 */ /* 0x000e620000000800 */
[----:B0-----:R-:W-:-:S04]  /*0050*/  IABS R3, R9 ;  /* 0x0000000900037213 */ /* 0x001fc80000000000 */
[----:B------:R-:W0:Y:S01]  /*0060*/  I2F.RP R2, R3 ;  /* 0x0000000300027306 */ /* 0x000e220000209400 */
[----:B-1----:R-:W-:Y:S01]  /*0070*/  IMAD R0, R0, UR4, R7 ;  /* 0x0000000400007c24 */ /* 0x002fe2000f8e0207 */
[----:B------:R-:W1:Y:S06]  /*0080*/  LDCU UR4, c[0x0][0x3d0] ;  /* 0x00007a00ff0477ac */ /* 0x000e6c0008000800 */
[----:B0-----:R-:W0:Y:S02]  /*0090*/  MUFU.RCP R2, R2 ;  /* 0x0000000200027308 */ /* 0x001e240000001000 */
[----:B0-----:R-:W-:Y:S01]  /*00a0*/  VIADD R4, R2, 0xffffffe ;  /* 0x0ffffffe02047836 */ /* 0x001fe20000000000 */
[----:B------:R-:W-:-:S05]  /*00b0*/  IABS R2, R0 ;  /* 0x0000000000027213 */ /* 0x000fca0000000000 */
[----:B------:R0:W2:Y:S02]  /*00c0*/  F2I.FTZ.U32.TRUNC.NTZ R5, R4 ;  /* 0x0000000400057305 */ /* 0x0000a4000021f000 */
[----:B0-----:R-:W-:Y:S02]  /*00d0*/  IMAD.MOV.U32 R4, RZ, RZ, RZ ;  /* 0x000000ffff047224 */ /* 0x001fe400078e00ff */
[----:B--2---:R-:W-:-:S04]  /*00e0*/  IMAD.MOV R6, RZ, RZ, -R5 ;  /* 0x000000ffff067224 */ /* 0x004fc800078e0a05 */
[----:B------:R-:W-:-:S04]  /*00f0*/  IMAD R7, R6, R3, RZ ;  /* 0x0000000306077224 */ /* 0x000fc800078e02ff */
[----:B------:R-:W-:-:S06]  /*0100*/  IMAD.HI.U32 R5, R5, R7, R4 ;  /* 0x0000000705057227 */ /* 0x000fcc00078e0004 */
[----:B------:R-:W-:-:S05]  /*0110*/  IMAD.HI.U32 R5, R5, R2, RZ ;  /* 0x0000000205057227 */ /* 0x000fca00078e00ff */
[----:B------:R-:W-:-:S05]  /*0120*/  IADD3 R6, PT, PT, -R5, RZ, RZ ;  /* 0x000000ff05067210 */ /* 0x000fca0007ffe1ff */
[----:B------:R-:W-:Y:S01]  /*0130*/  IMAD R4, R3, R6, R2 ;  /* 0x0000000603047224 */ /* 0x000fe200078e0202 */
[----:B------:R-:W-:-:S04]  /*0140*/  LOP3.LUT R2, R0, R9, RZ, 0x3c, !PT ;  /* 0x0000000900027212 */ /* 0x000fc800078e3cff */
[----:B------:R-:W-:Y:S02]  /*0150*/  ISETP.GT.U32.AND P2, PT, R3, R4, PT ;  /* 0x000000040300720c */ /* 0x000fe40003f44070 */
[----:B------:R-:W-:-:S11]  /*0160*/  ISETP.GE.AND P1, PT, R2, RZ, PT ;  /* 0x000000ff0200720c */ /* 0x000fd60003f26270 */
[----:B------:R-:W-:Y:S02]  /*0170*/  @!P2 IMAD.IADD R4, R4, 0x1, -R3 ;  /* 0x000000010404a824 */ /* 0x000fe400078e0a03 */
[----:B------:R-:W-:-:S03]  /*0180*/  @!P2 VIADD R5, R5, 0x1 ;  /* 0x000000010505a836 */ /* 0x000fc60000000000 */
[----:B------:R-:W-:-:S13]  /*0190*/  ISETP.GE.U32.AND P0, PT, R4, R3, PT ;  /* 0x000000030400720c */ /* 0x000fda0003f06070 */
[----:B------:R-:W-:Y:S02]  /*01a0*/  @P0 IADD3 R5, PT, PT, R5, 0x1, RZ ;  /* 0x0000000105050810 */ /* 0x000fe40007ffe0ff */
[----:B------:R-:W-:-:S03]  /*01b0*/  ISETP.NE.AND P0, PT, R9, RZ, PT ;  /* 0x000000ff0900720c */ /* 0x000fc60003f05270 */
[----:B------:R-:W-:Y:S01]  /*01c0*/  IMAD.MOV.U32 R2, RZ, RZ, R5 ;  /* 0x000000ffff027224 */ /* 0x000fe200078e0005 */
[----:B------:R-:W-:-:S03]  /*01d0*/  LOP3.LUT R5, RZ, R9, RZ, 0x33, !PT ;  /* 0x00000009ff057212 */ /* 0x000fc600078e33ff */
[----:B------:R-:W-:-:S05]  /*01e0*/  @!P1 IMAD.MOV R2, RZ, RZ, -R2 ;  /* 0x000000ffff029224 */ /* 0x000fca00078e0a02 */
[----:B------:R-:W-:-:S04]  /*01f0*/  SEL R7, R5, R2, !P0 ;  /* 0x0000000205077207 */ /* 0x000fc80004000000 */
[----:B-1----:R-:W-:-:S13]  /*0200*/  ISETP.GE.AND P1, PT, R7, UR4, PT ;  /* 0x0000000407007c0c */ /* 0x002fda000bf26270 */
[----:B------:R-:W-:Y:S05]  /*0210*/  @P1 EXIT ;  /* 0x000000000000194d */ /* 0x000fea0003800000 */
[----:B------:R-:W0:Y:S01]  /*0220*/  LDC.64 R10, c[0x0][0x390] ;  /* 0x0000e400ff0a7b82 */ /* 0x000e220000000a00 */
[----:B------:R-:W1:Y:S07]  /*0230*/  LDCU.64 UR12, c[0x0][0x358] ;  /* 0x00006b00ff0c77ac */ /* 0x000e6e0008000a00 */
[----:B------:R-:W2:Y:S08]  /*0240*/  LDC.64 R8, c[0x0][0x3a0] ;  /* 0x0000e800ff087b82 */ /* 0x000eb00000000a00 */
[----:B------:R-:W3:Y:S01]  /*0250*/  LDC.64 R12, c[0x0][0x3a8] ;  /* 0x0000ea00ff0c7b82 */ /* 0x000ee20000000a00 */
[----:B0-----:R-:W-:-:S05]  /*0260*/  IMAD.WIDE R10, R7, 0x2, R10 ;  /* 0x00000002070a7825 */ /* 0x001fca00078e020a */
[----:B-1----:R-:W3:Y:S01]  /*0270*/  LDG.E.U16 R15, desc[UR12][R10.64] ;  /* 0x0000000c0a0f7981 */ /* 0x002ee2000c1e1500 */
[----:B--2---:R-:W-:-:S06]  /*0280*/  IMAD.WIDE R8, R7, 0x8, R8 ;  /* 0x0000000807087825 */ /* 0x004fcc00078e0208 */
[----:B------:R-:W2:Y:S01]  /*0290*/  LDG.E.64 R8, desc[UR12][R8.64] ;  /* 0x0000000c08087981 */ /* 0x000ea2000c1e1b00 */
[----:B---3--:R-:W-:-:S06]  /*02a0*/  IMAD.WIDE.U32 R12, R15, 0x8, R12 ;  /* 0x000000080f0c7825 */ /* 0x008fcc00078e000c */
[----:B------:R-:W2:Y:S01]  /*02b0*/  LDG.E.64 R12, desc[UR12][R12.64] ;  /* 0x0000000c0c0c7981 */ /* 0x000ea2000c1e1b00 */
[----:B------:R-:W-:Y:S01]  /*02c0*/  BSSY.RECONVERGENT B0, `(.L_x_104) ;  /* 0x0000012000007945 */ /* 0x000fe20003800200 */
[----:B------:R-:W-:Y:S01]  /*02d0*/  PLOP3.LUT P1, PT, PT, PT, PT, 0x8, 0x80 ;  /* 0x000000000080781c */ /* 0x000fe20003f2e170 */
[----:B--2---:R-:W-:-:S14]  /*02e0*/  DSETP.GT.AND P2, PT, R8, R12, PT ;  /* 0x0000000c0800722a */ /* 0x004fdc0003f44000 */
[----:B------:R-:W-:Y:S05]  /*02f0*/  @!P2 BRA `(.L_x_105) ;  /* 0x000000000038a947 */ /* 0x000fea0003800000 */
[----:B------:R-:W0:Y:S02]  /*0300*/  LDC.64 R10, c[0x0][0x398] ;  /* 0x0000e600ff0a7b82 */ /* 0x000e240000000a00 */
[----:B0-----:R-:W-:-:S06]  /*0310*/  IMAD.WIDE R10, R7, 0x8, R10 ;  /* 0x00000008070a7825 */ /* 0x001fcc00078e020a */
[----:B------:R-:W2:Y:S02]  /*0320*/  LDG.E.64 R10, desc[UR12][R10.64] ;  /* 0x0000000c0a0a7981 */ /* 0x000ea4000c1e1b00 */
[----:B--2---:R-:W-:-:S14]  /*0330*/  DSETP.GE.AND P2, PT, R8, R10, PT ;  /* 0x0000000a0800722a */ /* 0x004fdc0003f46000 */
[----:B------:R-:W-:Y:S05]  /*0340*/  @!P2 BRA `(.L_x_105) ;  /* 0x000000000024a947 */ /* 0x000fea0003800000 */
[----:B------:R-:W0:Y:S01]  /*0350*/  LDC.64 R12, c[0x0][0x3c0] ;  /* 0x0000f000ff0c7b82 */ /* 0x000e220000000a00 */
[----:B------:R-:W1:Y:S02]  /*0360*/  LDCU.64 UR4, c[0x0][0x3b8] ;  /* 0x00007700ff0477ac */ /* 0x000e640008000a00 */
[----:B-1----:R-:W-:-:S04]  /*0370*/  LEA R14, P1, R15, UR4, 0x3 ;  /* 0x000000040f0e7c11 */ /* 0x002fc8000f8218ff */
[----:B------:R-:W-:Y:S01]  /*0380*/  IADD3.X R15, PT, PT, RZ, UR5, RZ, P1, !PT ;  /* 0x00000005ff0f7c10 */ /* 0x000fe20008ffe4ff */
[----:B0-----:R-:W-:-:S04]  /*0390*/  IMAD.WIDE R12, R7, 0x8, R12 ;  /* 0x00000008070c7825 */ /* 0x001fc800078e020c */
[----:B------:R-:W2:Y:S04]  /*03a0*/  LDG.E.64 R10, desc[UR12][R14.64] ;  /* 0x0000000c0e0a7981 */ /* 0x000ea8000c1e1b00 */
[----:B------:R-:W2:Y:S02]  /*03b0*/  LDG.E.64 R12, desc[UR12][R12.64] ;  /* 0x0000000c0c0c7981 */ /* 0x000ea4000c1e1b00 */
[----:B--2---:R-:W-:-:S08]  /*03c0*/  DADD R10, R10, -R12 ;  /* 0x000000000a0a7229 */ /* 0x004fd0000000080c */
[----:B------:R-:W-:-:S14]  /*03d0*/  DSETP.GE.AND P1, PT, R8, R10, PT ;  /* 0x0000000a0800722a */ /* 0x000fdc0003f26000 */
.L_x_105:
[----:B------:R-:W-:Y:S05]  /*03e0*/  BSYNC.RECONVERGENT B0 ;  /* 0x0000000000007941 */ /* 0x000fea0003800200 */
.L_x_104:
[----:B------:R-:W0:Y:S01]  /*03f0*/  LDCU.64 UR4, c[0x0][0x3e8] ;  /* 0x00007d00ff0477ac */ /* 0x000e220008000a00 */
[----:B------:R-:W-:Y:S02]  /*0400*/  SEL R11, RZ, 0x1, !P1 ;  /* 0x00000001ff0b7807 */ /* 0x000fe40004800000 */
[----:B0-----:R-:W-:-:S04]  /*0410*/  IADD3 R8, P2, PT, R7, UR4, RZ ;  /* 0x0000000407087c10 */ /* 0x001fc8000ff5e0ff */
[----:B------:R-:W-:-:S05]  /*0420*/  LEA.HI.X.SX32 R9, R7, UR5, 0x1, P2 ;  /* 0x0000000507097c11 */ /* 0x000fca00090f0eff */
[----:B------:R0:W-:Y:S01]  /*0430*/  STG.E.U8 desc[UR12][R8.64], R11 ;  /* 0x0000000b08007986 */ /* 0x0001e2000c10110c */
[----:B------:R-:W-:Y:S05]  /*0440*/  @!P1 EXIT ;  /* 0x000000000000994d */ /* 0x000fea0003800000 */
[----:B------:R-:W1:Y:S01]  /*0450*/  LDC R2, c[0x0][0x3cc] ;  /* 0x0000f300ff027b82 */ /* 0x000e620000000800 */
[----:B------:R-:W-:Y:S02]  /*0460*/  CS2R R14, SRZ ;  /* 0x00000000000e7805 */ /* 0x000fe4000001ff00 */
[----:B-1----:R-:W-:-:S13]  /*0470*/  ISETP.GE.AND P1, PT, R2, 0x1, PT ;  /* 0x000000010200780c */ /* 0x002fda0003f26270 */
[----:B------:R-:W-:Y:S05]  /*0480*/  @!P1 BRA `(.L_x_106) ;  /* 0x0000000400f09947 */ /* 0x000fea0003800000 */
[----:B------:R-:W-:Y:S02]  /*0490*/  ISETP.GE.AND P2, PT, R0, RZ, PT ;  /* 0x000000ff0000720c */ /* 0x000fe40003f46270 */
[----:B------:R-:W-:Y:S02]  /*04a0*/  CS2R R14, SRZ ;  /* 0x00000000000e7805 */ /* 0x000fe4000001ff00 */
[----:B------:R-:W-:Y:S01]  /*04b0*/  ISETP.GT.U32.AND P1, PT, R3, R4, PT ;  /* 0x000000040300720c */ /* 0x000fe20003f24070 */
[----:B------:R-:W-:-:S05]  /*04c0*/  IMAD.IADD R3, R4, 0x1, -R3 ;  /* 0x0000000104037824 */ /* 0x000fca00078e0a03 */
[----:B------:R-:W-:Y:S02]  /*04d0*/  SEL R6, R3, R4, !P1 ;  /* 0x0000000403067207 */ /* 0x000fe40004800000 */
[----:B------:R-:W-:-:S03]  /*04e0*/  LOP3.LUT R4, R2, 0x7, RZ, 0xc0, !PT ;  /* 0x0000000702047812 */ /* 0x000fc600078ec0ff */
[----:B------:R-:W-:Y:S01]  /*04f0*/  @!P2 IMAD.MOV R6, RZ, RZ, -R6 ;  /* 0x000000ffff06a224 */ /* 0x000fe200078e0a06 */
[----:B------:R-:W-:Y:S02]  /*0500*/  ISETP.GE.U32.AND P2, PT, R2, 0x8, PT ;  /* 0x000000080200780c */ /* 0x000fe40003f46070 */
[----:B------:R-:W-:Y:S02]  /*0510*/  ISETP.NE.AND P1, PT, R4, RZ, PT ;  /* 0x000000ff0400720c */ /* 0x000fe40003f25270 */
[----:B------:R-:W-:Y:S01]  /*0520*/  SEL R3, R5, R6, !P0 ;  /* 0x0000000605037207 */ /* 0x000fe20004000000 */
[----:B------:R-:W-:Y:S01]  /*0530*/  IMAD R5, R7, R2, RZ ;  /* 0x0000000207057224 */ /* 0x000fe200078e02ff */
[----:B------:R-:W-:-:S03]  /*0540*/  MOV R6, RZ ;  /* 0x000000ff00067202 */ /* 0x000fc60000000f00 */
[----:B------:R-:W-:-:S04]  /*0550*/  IMAD R7, R3, R2, RZ ;  /* 0x0000000203077224 */ /* 0x000fc800078e02ff */
[----:B------:R-:W-:Y:S05]  /*0560*/  @!P2 BRA `(.L_x_107) ;  /* 0x0000000000d4a947 */ /* 0x000fea0003800000 */
[----:B------:R-:W1:Y:S01]  /*0570*/  LDCU.128 UR8, c[0x0][0x380] ;  /* 0x00007000ff0877ac */ /* 0x000e620008000c00 */
[----:B------:R-:W-:Y:S01]  /*0580*/  LOP3.LUT R6, R2, 0x7ffffff8, RZ, 0xc0, !PT ;  /* 0x7ffffff802067812 */ /* 0x000fe200078ec0ff */
[----:B------:R-:W-:Y:S01]  /*0590*/  IMAD.MOV.U32 R29, RZ, RZ, R7 ;  /* 0x000000ffff1d7224 */ /* 0x000fe200078e0007 */
[----:B------:R-:W-:Y:S01]  /*05a0*/  CS2R R14, SRZ ;  /* 0x00000000000e7805 */ /* 0x000fe2000001ff00 */
[----:B------:R-:W-:Y:S01]  /*05b0*/  IMAD.MOV.U32 R3, RZ, RZ, R5 ;  /* 0x000000ffff037224 */ /* 0x000fe200078e0005 */
[----:B------:R-:W-:Y:S01]  /*05c0*/  IADD3 R28, PT, PT, -R6, RZ, RZ ;  /* 0x000000ff061c7210 */ /* 0x000fe20007ffe1ff */
[----:B-1----:R-:W-:Y:S02]  /*05d0*/  UIADD3 UR6, UP0, UPT, UR8, 0x20, URZ ;  /* 0x0000002008067890 */ /* 0x002fe4000ff1e0ff */
[----:B------:R-:W-:Y:S02]  /*05e0*/  UIADD3 UR4, UP1, UPT, UR10, 0x20, URZ ;  /* 0x000000200a047890 */ /* 0x000fe4000ff3e0ff */
[----:B------:R-:W-:-:S02]  /*05f0*/  UIADD3.X UR7, UPT, UPT, URZ, UR9, URZ, UP0, !UPT ;  /* 0x00000009ff077290 */ /* 0x000fc400087fe4ff */
[----:B------:R-:W-:-:S12]  /*0600*/  UIADD3.X UR5, UPT, UPT, URZ, UR11, URZ, UP1, !UPT ;  /* 0x0000000bff057290 */ /* 0x000fd80008ffe4ff */
.L_x_108:
[----:B0-----:R-:W-:Y:S01]  /*0610*/  MOV R8, UR4 ;  /* 0x0000000400087c02 */ /* 0x001fe20008000f00 */
[----:B------:R-:W-:Y:S02]  /*0620*/  IMAD.U32 R24, RZ, RZ, UR6 ;  /* 0x00000006ff187e24 */ /* 0x000fe4000f8e00ff */
[----:B------:R-:W-:Y:S02]  /*0630*/  IMAD.U32 R25, RZ, RZ, UR7 ;  /* 0x00000007ff197e24 */ /* 0x000fe4000f8e00ff */
[----:B------:R-:W-:Y:S02]  /*0640*/  IMAD.U32 R9, RZ, RZ, UR5 ;  /* 0x00000005ff097e24 */ /* 0x000fe4000f8e00ff */
[----:B------:R-:W-:-:S04]  /*0650*/  IMAD.WIDE R24, R3, 0x8, R24 ;  /* 0x0000000803187825 */ /* 0x000fc800078e0218 */
[----:B------:R-:W-:Y:S01]  /*0660*/  IMAD.WIDE R8, R29, 0x8, R8 ;  /* 0x000000081d087825 */ /* 0x000fe200078e0208 */
[----:B------:R-:W2:Y:S04]  /*0670*/  LDG.E.64 R16, desc[UR12][R24.64+-0x20] ;  /* 0xffffe00c18107981 */ /* 0x000ea8000c1e1b00 */
[----:B------:R-:W2:Y:S04]  /*0680*/  LDG.E.64 R18, desc[UR12][R8.64+-0x20] ;  /* 0xffffe00c08127981 */ /* 0x000ea8000c1e1b00 */
[----:B------:R-:W3:Y:S04]  /*0690*/  LDG.E.64 R10, desc[UR12][R24.64+-0x18] ;  /* 0xffffe80c180a7981 */ /* 0x000ee8000c1e1b00 */
[----:B------:R-:W3:Y:S04]  /*06a0*/  LDG.E.64 R12, desc[UR12][R8.64+-0x18] ;  /* 0xffffe80c080c7981 */ /* 0x000ee8000c1e1b00 */
[----:B------:R-:W4:Y:S04]  /*06b0*/  LDG.E.64 R20, desc[UR12][R8.64+-0x10] ;  /* 0xfffff00c08147981 */ /* 0x000f28000c1e1b00 */
[----:B------:R-:W5:Y:S04]  /*06c0*/  LDG.E.64 R22, desc[UR12][R24.64+0x18] ;  /* 0x0000180c18167981 */ /* 0x000f68000c1e1b00 */
[----:B------:R-:W5:Y:S01]  /*06d0*/  LDG.E.64 R26, desc[UR12][R8.64+0x18] ;  /* 0x0000180c081a7981 */ /* 0x000f62000c1e1b00 */
[----:B--2---:R-:W-:-:S03]  /*06e0*/  DADD R18, R16, -R18 ;  /* 0x0000000010127229 */ /* 0x004fc60000000812 */
[----:B------:R-:W4:Y:S05]  /*06f0*/  LDG.E.64 R16, desc[UR12][R24.64+-0x10] ;  /* 0xfffff00c18107981 */ /* 0x000f2a000c1e1b00 */
[----:B------:R-:W-:Y:S02]  /*0700*/  DFMA R18, R18, R18, R14 ;  /* 0x000000121212722b */ /* 0x000fe4000000000e */
[----:B---3--:R-:W-:Y:S01]  /*0710*/  DADD R12, R10, -R12 ;  /* 0x000000000a0c7229 */ /* 0x008fe2000000080c */
[----:B------:R-:W2:Y:S04]  /*0720*/  LDG.E.64 R14, desc[UR12][R8.64+-0x8] ;  /* 0xfffff80c080e7981 */ /* 0x000ea8000c1e1b00 */
[----:B------:R-:W2:Y:S03]  /*0730*/  LDG.E.64 R10, desc[UR12][R24.64+-0x8] ;  /* 0xfffff80c180a7981 */ /* 0x000ea6000c1e1b00 */
[----:B------:R-:W-:Y:S01]  /*0740*/  DFMA R12, R12, R12, R18 ;  /* 0x0000000c0c0c722b */ /* 0x000fe20000000012 */
[----:B------:R-:W3:Y:S01]  /*0750*/  LDG.E.64 R18, desc[UR12][R24.64] ;  /* 0x0000000c18127981 */ /* 0x000ee2000c1e1b00 */
[----:B----4-:R-:W-:-:S03]  /*0760*/  DADD R20, R16, -R20 ;  /* 0x0000000010147229 */ /* 0x010fc60000000814 */
[----:B------:R-:W3:Y:S05]  /*0770*/  LDG.E.64 R16, desc[UR12][R8.64] ;  /* 0x0000000c08107981 */ /* 0x000eea000c1e1b00 */
[----:B------:R-:W-:Y:S01]  /*0780*/  DFMA R20, R20, R20, R12 ;  /* 0x000000141414722b */ /* 0x000fe2000000000c */
[----:B------:R-:W4:Y:S01]  /*0790*/  LDG.E.64 R12, desc[UR12][R8.64+0x8] ;  /* 0x0000080c080c7981 */ /* 0x000f22000c1e1b00 */
[----:B--2---:R-:W-:-:S03]  /*07a0*/  DADD R14, R10, -R14 ;  /* 0x000000000a0e7229 */ /* 0x004fc6000000080e */
[----:B------:R-:W4:Y:S05]  /*07b0*/  LDG.E.64 R10, desc[UR12][R24.64+0x8] ;  /* 0x0000080c180a7981 */ /* 0x000f2a000c1e1b00 */
[----:B------:R-:W-:Y:S01]  /*07c0*/  DFMA R14, R14, R14, R20 ;  /* 0x0000000e0e0e722b */ /* 0x000fe20000000014 */
[----:B------:R-:W2:Y:S01]  /*07d0*/  LDG.E.64 R20, desc[UR12][R8.64+0x10] ;  /* 0x0000100c08147981 */ /* 0x000ea2000c1e1b00 */
[----:B---3--:R-:W-:-:S03]  /*07e0*/  DADD R16, R18, -R16 ;  /* 0x0000000012107229 */ /* 0x008fc60000000810 */
[----:B------:R-:W2:Y:S05]  /*07f0*/  LDG.E.64 R18, desc[UR12][R24.64+0x10] ;  /* 0x0000100c18127981 */ /* 0x000eaa000c1e1b00 */
[----:B------:R-:W-:Y:S02]  /*0800*/  DFMA R14, R16, R16, R14 ;  /* 0x00000010100e722b */ /* 0x000fe4000000000e */
[----:B----4-:R-:W-:Y:S01]  /*0810*/  DADD R10, R10, -R12 ;  /* 0x000000000a0a7229 */ /* 0x010fe2000000080c */
[----:B------:R-:W-:-:S07]  /*0820*/  VIADD R28, R28, 0x8 ;  /* 0x000000081c1c7836 */ /* 0x000fce0000000000 */
[----:B------:R-:W-:Y:S01]  /*0830*/  DFMA R14, R10, R10, R14 ;  /* 0x0000000a0a0e722b */ /* 0x000fe2000000000e */
[----:B------:R-:W-:Y:S01]  /*0840*/  ISETP.NE.AND P0, PT, R28, RZ, PT ;  /* 0x000000ff1c00720c */ /* 0x000fe20003f05270 */
[----:B-----5:R-:W-:Y:S01]  /*0850*/  DADD R22, R22, -R26 ;  /* 0x0000000016167229 */ /* 0x020fe2000000081a */
[----:B------:R-:W-:Y:S01]  /*0860*/  IADD3 R3, PT, PT, R3, 0x8, RZ ;  /* 0x0000000803037810 */ /* 0x000fe20007ffe0ff */
[----:B------:R-:W-:Y:S01]  /*0870*/  VIADD R29, R29, 0x8 ;  /* 0x000000081d1d7836 */ /* 0x000fe20000000000 */
[----:B--2---:R-:W-:-:S08]  /*0880*/  DADD R18, R18, -R20 ;  /* 0x0000000012127229 */ /* 0x004fd00000000814 */
[----:B------:R-:W-:-:S08]  /*0890*/  DFMA R14, R18, R18, R14 ;  /* 0x00000012120e722b */ /* 0x000fd0000000000e */
[----:B------:R-:W-:Y:S01]  /*08a0*/  DFMA R14, R22, R22, R14 ;  /* 0x00000016160e722b */ /* 0x000fe2000000000e */
[----:B------:R-:W-:Y:S10]  /*08b0*/  @P0 BRA `(.L_x_108) ;  /* 0xfffffffc00540947 */ /* 0x000ff4000383ffff */
.L_x_107:
[----:B------:R-:W-:Y:S05]  /*08c0*/  @!P1 BRA `(.L_x_106) ;  /* 0x0000000000e09947 */ /* 0x000fea0003800000 */
[----:B------:R-:W-:Y:S02]  /*08d0*/  ISETP.GE.U32.AND P0, PT, R4, 0x4, PT ;  /* 0x000000040400780c */ /* 0x000fe40003f06070 */
[----:B------:R-:W-:-:S04]  /*08e0*/  LOP3.LUT R3, R2, 0x3, RZ, 0xc0, !PT ;  /* 0x0000000302037812 */ /* 0x000fc800078ec0ff */
[----:B------:R-:W-:-:S07]  /*08f0*/  ISETP.NE.AND P1, PT, R3, RZ, PT ;  /* 0x000000ff0300720c */ /* 0x000fce0003f25270 */
[----:B------:R-:W-:Y:S06]  /*0900*/  @!P0 BRA `(.L_x_109) ;  /* 0x00000000005c8947 */ /* 0x000fec0003800000 */
[----:B------:R-:W1:Y:S01]  /*0910*/  LDC.64 R26, c[0x0][0x380] ;  /* 0x0000e000ff1a7b82 */ /* 0x000e620000000a00 */
[----:B------:R-:W-:Y:S01]  /*0920*/  IADD3 R13, PT, PT, R7, R6, RZ ;  /* 0x00000006070d7210 */ /* 0x000fe20007ffe0ff */
[----:B0-----:R-:W-:-:S06]  /*0930*/  IMAD.IADD R11, R5, 0x1, R6 ;  /* 0x00000001050b7824 */ /* 0x001fcc00078e0206 */
[----:B------:R-:W0:Y:S01]  /*0940*/  LDC.64 R8, c[0x0][0x388] ;  /* 0x0000e200ff087b82 */ /* 0x000e220000000a00 */
[----:B-1----:R-:W-:-:S05]  /*0950*/  IMAD.WIDE R26, R11, 0x8, R26 ;  /* 0x000000080b1a7825 */ /* 0x002fca00078e021a */
[----:B------:R-:W2:Y:S01]  /*0960*/  LDG.E.64 R10, desc[UR12][R26.64] ;  /* 0x0000000c1a0a7981 */ /* 0x000ea2000c1e1b00 */
[----:B0-----:R-:W-:-:S03]  /*0970*/  IMAD.WIDE R8, R13, 0x8, R8 ;  /* 0x000000080d087825 */ /* 0x001fc600078e0208 */
[----:B------:R-:W3:Y:S04]  /*0980*/  LDG.E.64 R16, desc[UR12][R26.64+0x8] ;  /* 0x0000080c1a107981 */ /* 0x000ee8000c1e1b00 */
[----:B------:R-:W2:Y:S04]  /*0990*/  LDG.E.64 R12, desc[UR12][R8.64] ;  /* 0x0000000c080c7981 */ /* 0x000ea8000c1e1b00 */
[----:B------:R-:W3:Y:S04]  /*09a0*/  LDG.E.64 R18, desc[UR12][R8.64+0x8] ;  /* 0x0000080c08127981 */ /* 0x000ee8000c1e1b00 */
[----:B------:R-:W4:Y:S04]  /*09b0*/  LDG.E.64 R20, desc[UR12][R26.64+0x10] ;  /* 0x0000100c1a147981 */ /* 0x000f28000c1e1b00 */
[----:B------:R-:W4:Y:S04]  /*09c0*/  LDG.E.64 R22, desc[UR12][R8.64+0x10] ;  /* 0x0000100c08167981 */ /* 0x000f28000c1e1b00 */
[----:B------:R-:W5:Y:S04]  /*09d0*/  LDG.E.64 R24, desc[UR12][R26.64+0x18] ;  /* 0x0000180c1a187981 */ /* 0x000f68000c1e1b00 */
[----:B------:R-:W5:Y:S01]  /*09e0*/  LDG.E.64 R28, desc[UR12][R8.64+0x18] ;  /* 0x0000180c081c7981 */ /* 0x000f62000c1e1b00 */
[----:B------:R-:W-:Y:S01]  /*09f0*/  VIADD R6, R6, 0x4 ;  /* 0x0000000406067836 */ /* 0x000fe20000000000 */
[----:B--2---:R-:W-:-:S02]  /*0a00*/  DADD R10, R10, -R12 ;  /* 0x000000000a0a7229 */ /* 0x004fc4000000080c */
[----:B---3--:R-:W-:-:S06]  /*0a10*/  DADD R16, R16, -R18 ;  /* 0x0000000010107229 */ /* 0x008fcc0000000812 */
[----:B------:R-:W-:Y:S02]  /*0a20*/  DFMA R10, R10, R10, R14 ;  /* 0x0000000a0a0a722b */ /* 0x000fe4000000000e */
[----:B----4-:R-:W-:-:S06]  /*0a30*/  DADD R20, R20, -R22 ;  /* 0x0000000014147229 */ /* 0x010fcc0000000816 */
[----:B------:R-:W-:Y:S02]  /*0a40*/  DFMA R10, R16, R16, R10 ;  /* 0x00000010100a722b */ /* 0x000fe4000000000a */
[----:B-----5:R-:W-:-:S06]  /*0a50*/  DADD R24, R24, -R28 ;  /* 0x0000000018187229 */ /* 0x020fcc000000081c */
[----:B------:R-:W-:-:S08]  /*0a60*/  DFMA R10, R20, R20, R10 ;  /* 0x00000014140a722b */ /* 0x000fd0000000000a */
[----:B------:R-:W-:-:S11]  /*0a70*/  DFMA R14, R24, R24, R10 ;  /* 0x00000018180e722b */ /* 0x000fd6000000000a */
.L_x_109:
[----:B------:R-:W-:Y:S05]  /*0a80*/  @!P1 BRA `(.L_x_106) ;  /* 0x0000000000709947 */ /* 0x000fea0003800000 */
[----:B------:R-:W1:Y:S01]  /*0a90*/  LDC.64 R16, c[0x0][0x380] ;  /* 0x0000e000ff107b82 */ /* 0x000e620000000a00 */
[----:B------:R-:W-:Y:S02]  /*0aa0*/  ISETP.NE.AND P0, PT, R3, 0x1, PT ;  /* 0x000000010300780c */ /* 0x000fe40003f05270 */
[----:B------:R-:W-:-:S04]  /*0ab0*/  LOP3.LUT R2, R2, 0x1, RZ, 0xc0, !PT ;  /* 0x0000000102027812 */ /* 0x000fc800078ec0ff */
[----:B------:R-:W-:Y:S01]  /*0ac0*/  ISETP.NE.U32.AND P1, PT, R2, 0x1, PT ;  /* 0x000000010200780c */ /* 0x000fe20003f25070 */
[----:B0-----:R-:W0:Y:S06]  /*0ad0*/  LDC.64 R8, c[0x0][0x388] ;  /* 0x0000e200ff087b82 */ /* 0x001e2c0000000a00 */
[----:B------:R-:W-:Y:S01]  /*0ae0*/  @P0 IADD3 R19, PT, PT, R7, R6, RZ ;  /* 0x0000000607130210 */ /* 0x000fe20007ffe0ff */
[----:B------:R-:W-:Y:S01]  /*0af0*/  @P0 IMAD.IADD R3, R5, 0x1, R6 ;  /* 0x0000000105030824 */ /* 0x000fe200078e0206 */
[----:B------:R-:W2:Y:S01]  /*0b00*/  LDC.64 R12, c[0x0][0x380] ;  /* 0x0000e000ff0c7b82 */ /* 0x000ea20000000a00 */
[----:B------:R-:W-:-:S07]  /*0b10*/  @P0 VIADD R6, R6, 0x2 ;  /* 0x0000000206060836 */ /* 0x000fce0000000000 */
[----:B------:R-:W3:Y:S01]  /*0b20*/  LDC.64 R10, c[0x0][0x388] ;  /* 0x0000e200ff0a7b82 */ /* 0x000ee20000000a00 */
[----:B-1----:R-:W-:-:S04]  /*0b30*/  @P0 IMAD.WIDE R16, R3, 0x8, R16 ;  /* 0x0000000803100825 */ /* 0x002fc800078e0210 */
[----:B0-----:R-:W-:Y:S02]  /*0b40*/  @P0 IMAD.WIDE R18, R19, 0x8, R8 ;  /* 0x0000000813120825 */ /* 0x001fe400078e0208 */
[----:B------:R-:W4:Y:S04]  /*0b50*/  @P0 LDG.E.64 R8, desc[UR12][R16.64] ;  /* 0x0000000c10080981 */ /* 0x000f28000c1e1b00 */
[----:B------:R-:W4:Y:S01]  /*0b60*/  @P0 LDG.E.64 R2, desc[UR12][R18.64] ;  /* 0x0000000c12020981 */ /* 0x000f22000c1e1b00 */
[----:B------:R-:W-:Y:S01]  /*0b70*/  @!P1 IADD3 R23, PT, PT, R7, R6, RZ ;  /* 0x0000000607179210 */ /* 0x000fe20007ffe0ff */
[----:B------:R-:W-:Y:S02]  /*0b80*/  @!P1 IMAD.IADD R21, R5, 0x1, R6 ;  /* 0x0000000105159824 */ /* 0x000fe400078e0206 */
[----:B------:R-:W5:Y:S04]  /*0b90*/  @P0 LDG.E.64 R4, desc[UR12][R16.64+0x8] ;  /* 0x0000080c10040981 */ /* 0x000f68000c1e1b00 */
[----:B------:R-:W5:Y:S01]  /*0ba0*/  @P0 LDG.E.64 R6, desc[UR12][R18.64+0x8] ;  /* 0x0000080c12060981 */ /* 0x000f62000c1e1b00 */
[----:B--2---:R-:W-:-:S04]  /*0bb0*/  @!P1 IMAD.WIDE R12, R21, 0x8, R12 ;  /* 0x00000008150c9825 */ /* 0x004fc800078e020c */
[----:B---3--:R-:W-:Y:S02]  /*0bc0*/  @!P1 IMAD.WIDE R10, R23, 0x8, R10 ;  /* 0x00000008170a9825 */ /* 0x008fe400078e020a */
[----:B------:R-:W2:Y:S04]  /*0bd0*/  @!P1 LDG.E.64 R12, desc[UR12][R12.64] ;  /* 0x0000000c0c0c9981 */ /* 0x000ea8000c1e1b00 */
[----:B------:R-:W2:Y:S01]  /*0be0*/  @!P1 LDG.E.64 R10, desc[UR12][R10.64] ;  /* 0x0000000c0a0a9981 */ /* 0x000ea2000c1e1b00 */
[----:B----4-:R-:W-:Y:S02]  /*0bf0*/  @P0 DADD R2, R8, -R2 ;  /* 0x0000000008020229 */ /* 0x010fe40000000802 */
[----:B-----5:R-:W-:-:S06]  /*0c00*/  @P0 DADD R4, R4, -R6 ;  /* 0x0000000004040229 */ /* 0x020fcc0000000806 */
[----:B------:R-:W-:-:S08]  /*0c10*/  @P0 DFMA R2, R2, R2, R14 ;  /* 0x000000020202022b */ /* 0x000fd0000000000e */
[----:B------:R-:W-:Y:S02]  /*0c20*/  @P0 DFMA R14, R4, R4, R2 ;  /* 0x00000004040e022b */ /* 0x000fe40000000002 */
[----:B--2---:R-:W-:-:S08]  /*0c30*/  @!P1 DADD R2, R12, -R10 ;  /* 0x000000000c029229 */ /* 0x004fd0000000080a */
[----:B------:R-:W-:-:S11]  /*0c40*/  @!P1 DFMA R14, R2, R2, R14 ;  /* 0x00000002020e922b */ /* 0x000fd6000000000e */
.L_x_106:
[----:B------:R-:W1:Y:S01]  /*0c50*/  MUFU.RSQ64H R5, R15 ;  /* 0x0000000f00057308 */ /* 0x000e620000001c00 */
[----:B------:R-:W-:Y:S01]  /*0c60*/  VIADD R4, R15, 0xfcb00000 ;  /* 0xfcb000000f047836 */ /* 0x000fe20000000000 */
[----:B------:R-:W-:Y:S01]  /*0c70*/  MOV R7, 0x3fd80000 ;  /* 0x3fd8000000077802 */ /* 0x000fe20000000f00 */
[----:B------:R-:W-:Y:S01]  /*0c80*/  IMAD.MOV.U32 R6, RZ, RZ, 0x0 ;  /* 0x00000000ff067424 */ /* 0x000fe200078e00ff */
[----:B------:R-:W-:Y:S02]  /*0c90*/  BSSY.RECONVERGENT B0, `(.L_x_110) ;  /* 0x0000011000007945 */ /* 0x000fe40003800200 */
[----:B------:R-:W-:Y:S01]  /*0ca0*/  ISETP.GE.U32.AND P0, PT, R4, 0x7ca00000, PT ;  /* 0x7ca000000400780c */ /* 0x000fe20003f06070 */
[----:B-1----:R-:W-:-:S08]  /*0cb0*/  DMUL R2, R4, R4 ;  /* 0x0000000404027228 */ /* 0x002fd00000000000 */
[----:B------:R-:W-:-:S08]  /*0cc0*/  DFMA R2, -R2, R14, 1 ;  /* 0x3ff000000202742b */ /* 0x000fd0000000010e */
[----:B------:R-:W-:Y:S02]  /*0cd0*/  DFMA R6, R2, R6, 0.5 ;  /* 0x3fe000000206742b */ /* 0x000fe40000000006 */
[----:B------:R-:W-:-:S08]  /*0ce0*/  DMUL R2, R4, R2 ;  /* 0x0000000204027228 */ /* 0x000fd00000000000 */
[----:B0-----:R-:W-:-:S08]  /*0cf0*/  DFMA R8, R6, R2, R4 ;  /* 0x000000020608722b */ /* 0x001fd00000000004 */
[----:B------:R-:W-:Y:S02]  /*0d00*/  DMUL R10, R8, R14 ;  /* 0x0000000e080a7228 */ /* 0x000fe40000000000 */
[----:B------:R-:W-:Y:S02]  /*0d10*/  VIADD R7, R9, 0xfff00000 ;  /* 0xfff0000009077836 */ /* 0x000fe40000000000 */
[----:B------:R-:W-:-:S04]  /*0d20*/  IMAD.MOV.U32 R6, RZ, RZ, R8 ;  /* 0x000000ffff067224 */ /* 0x000fc800078e0008 */
[----:B------:R-:W-:-:S08]  /*0d30*/  DFMA R12, R10, -R10, R14 ;  /* 0x8000000a0a0c722b */ /* 0x000fd0000000000e */
[----:B------:R-:W-:Y:S01]  /*0d40*/  DFMA R2, R12, R6, R10 ;  /* 0x000000060c02722b */ /* 0x000fe2000000000a */
[----:B------:R-:W-:Y:S10]  /*0d50*/  @!P0 BRA `(.L_x_111) ;  /* 0x0000000000108947 */ /* 0x000ff40003800000 */
[----:B------:R-:W-:-:S07]  /*0d60*/  MOV R2, 0xd80 ;  /* 0x00000d8000027802 */ /* 0x000fce0000000f00 */
[----:B------:R-:W-:Y:S05]  /*0d70*/  CALL.REL.NOINC `($__internal_3_$__cuda_sm20_dsqrt_rn_f64_mediumpath_v1) ;  /* 0x00000000001c7944 */ /* 0x000fea0003c00000 */
[----:B------:R-:W-:Y:S01]  /*0d80*/  MOV R2, R4 ;  /* 0x0000000400027202 */ /* 0x000fe20000000f00 */
[----:B------:R-:W-:-:S07]  /*0d90*/  IMAD.MOV.U32 R3, RZ, RZ, R5 ;  /* 0x000000ffff037224 */ /* 0x000fce00078e0005 */
.L_x_111:
[----:B------:R-:W-:Y:S05]  /*0da0*/  BSYNC.RECONVERGENT B0 ;  /* 0x0000000000007941 */ /* 0x000fea0003800200 */
.L_x_110:
[----:B------:R-:W0:Y:S02]  /*0db0*/  LDC.64 R4, c[0x0][0x3e0] ;  /* 0x0000f800ff047b82 */ /* 0x000e240000000a00 */
[----:B0-----:R-:W-:-:S05]  /*0dc0*/  IMAD.WIDE R4, R0, 0x8, R4 ;  /* 0x0000000800047825 */ /* 0x001fca00078e0204 */
[----:B------:R-:W-:Y:S01]  /*0dd0*/  STG.E.64 desc[UR12][R4.64], R2 ;  /* 0x0000000204007986 */ /* 0x000fe2000c101b0c */
[----:B------:R-:W-:Y:S05]  /*0de0*/  EXIT ;  /* 0x000000000000794d */ /* 0x000fea0003800000 */
        .weak           $__internal_3_$__cuda_sm20_dsqrt_rn_f64_mediumpath_v1
        .type           $__internal_3_$__cuda_sm20_dsqrt_rn_f64_mediumpath_v1,@function
        .size           $__internal_3_$__cuda_sm20_dsqrt_rn_f64_mediumpath_v1,(.L_x_508 - $__internal_3_$__cuda_sm20_dsqrt_rn_f64_mediumpath_v1)
$__internal_3_$__cuda_sm20_dsqrt_rn_f64_mediumpath_v1:
[----:B------:R-:W-:Y:S01]  /*0df0*/  ISETP.GE.U32.AND P0, PT, R4, -0x3400000, PT ;  /* 0xfcc000000400780c */ /* 0x000fe20003f06070 */
[----:B------:R-:W-:Y:S01]  /*0e00*/  BSSY.RECONVERGENT B1, `(.L_x_112) ;  /* 0x0000028000017945 */ /* 0x000fe20003800200 */
[----:B------:R-:W-:Y:S01]  /*0e10*/  IMAD.MOV.U32 R9, RZ, RZ, R7 ;  /* 0x000000ffff097224 */ /* 0x000fe200078e0007 */
[----:B------:R-:W-:Y:S01]  /*0e20*/  MOV R6, R14 ;  /* 0x0000000e00067202 */ /* 0x000fe20000000f00 */
[----:B------:R-:W-:Y:S01]  /*0e30*/  IMAD.MOV.U32 R7, RZ, RZ, R15 ;  /* 0x000000ffff077224 */ /* 0x000fe200078e000f */
[----:B------:R-:W-:Y:S01]  /*0e40*/  MOV R5, R13 ;  /* 0x0000000d00057202 */ /* 0x000fe20000000f00 */
[----:B------:R-:W-:-:S07]  /*0e50*/  IMAD.MOV.U32 R4, RZ, RZ, R12 ;  /* 0x000000ffff047224 */ /* 0x000fce00078e000c */
        /* <DEDUP_REMOVED lines=9> */
.L_x_113:
        /* <DEDUP_REMOVED lines=9> */
[----:B------:R-:W-:Y:S01]  /*0f80*/  IMAD.MOV.U32 R10, RZ, RZ, 0x0 ;  /* 0x00000000ff0a7424 */ /* 0x000fe200078e00ff */
[----:B------:R-:W-:Y:S01]  /*0f90*/  MOV R11, 0x3fd80000 ;  /* 0x3fd80000000b7802 */ /* 0x000fe20000000f00 */
[----:B------:R-:W-:-:S03]  /*0fa0*/  IMAD.MOV.U32 R6, RZ, RZ, RZ ;  /* 0x000000ffff067224 */ /* 0x000fc600078e00ff */
[----:B------:R-:W0:Y:S03]  /*0fb0*/  MUFU.RSQ64H R7, R5 ;  /* 0x0000000500077308 */ /* 0x000e260000001c00 */
        /* <DEDUP_REMOVED lines=11> */
.L_x_115:
[----:B------:R-:W-:-:S11]  /*1070*/  DADD R4, R6, R6 ;  /* 0x0000000006047229 */ /* 0x000fd60000000006 */
.L_x_114:
[----:B------:R-:W-:Y:S05]  /*1080*/  BSYNC.RECONVERGENT B1 ;  /* 0x0000000000017941 */ /* 0x000fea0003800200 */
.L_x_112:
[----:B------:R-:W-:-:S04]  /*1090*/  MOV R3, 0x0 ;  /* 0x0000000000037802 */ /* 0x000fc80000000f00 */
[----:B------:R-:W-:Y:S05]  /*10a0*/  RET.REL.NODEC R2 `(_Z13fbhamerlyFunKPdS_PtS_S_S_S_S_S_iiiS0_S_Pb) ;  /* 0xffffffec02d47950 */ /* 0x000fea0003c3ffff */
.L_x_116:
        /* <DEDUP_REMOVED lines=13> */
.L_x_508:


//--------------------- .text._Z11hamerlyFunKPdS_PtS_S_S_S_iiiS0_S_Pb --------------------------
	.section	.text._Z11hamerlyFunKPdS_PtS_S_S_S_iiiS0_S_Pb,"ax",@progbits
	.align	128
.text._Z11hamerlyFunKPdS_PtS_S_S_S_iiiS0_S_Pb:
        .type           _Z11hamerlyFunKPdS_PtS_S_S_S_iiiS0_S_Pb,@function
        .size           _Z11hamerlyFunKPdS_PtS_S_S_S_iiiS0_S_Pb,(.L_x_510 - _Z11hamerlyFunKPdS_PtS_S_S_S_iiiS0_S_Pb)
        .other          _Z11hamerlyFunKPdS_PtS_S_S_S_iiiS0_S_Pb,@"STO_CUDA_ENTRY STV_DEFAULT"
_Z11hamerlyFunKPdS_PtS_S_S_S_iiiS0_S_Pb:
        /* <DEDUP_REMOVED lines=26> */
[----:B------:R-:W-:Y:S01]  /*01a0*/  @P0 VIADD R5, R5, 0x1 ;  /* 0x0000000105050836 */ /* 0x000fe20000000000 */
[----:B------:R-:W-:-:S04]  /*01b0*/  ISETP.NE.AND P0, PT, R9, RZ, PT ;  /* 0x000000ff0900720c */ /* 0x000fc80003f05270 */
[----:B------:R-:W-:Y:S02]  /*01c0*/  MOV R2, R5 ;  /* 0x0000000500027202 */ /* 0x000fe40000000f00 */
[----:B------:R-:W-:-:S03]  /*01d0*/  LOP3.LUT R5, RZ, R9, RZ, 0x33, !PT ;  /* 0x00000009ff057212 */ /* 0x000fc600078e33ff */
[----:B------:R-:W-:-:S05]  /*01e0*/  @!P1 IMAD.MOV R2, RZ, RZ, -R2 ;  /* 0x000000ffff029224 */ /* 0x000fca00078e0a02 */
[----:B------:R-:W-:-:S04]  /*01f0*/  SEL R7, R5, R2, !P0 ;  /* 0x0000000205077207 */ /* 0x000fc80004000000 */
[----:B-1----:R-:W-:-:S13]  /*0200*/  ISETP.GE.AND P1, PT, R7, UR4, PT ;  /* 0x0000000407007c0c */ /* 0x002fda000bf26270 */
[----:B------:R-:W-:Y:S05]  /*0210*/  @P1 EXIT ;  /* 0x000000000000194d */ /* 0x000fea0003800000 */
[----:B------:R-:W0:Y:S01]  /*0220*/  LDC.64 R10, c[0x0][0x390] ;  /* 0x0000e400ff0a7b82 */ /* 0x000e220000000a00 */
[----:B------:R-:W1:Y:S01]  /*0230*/  LDCU.64 UR12, c[0x0][0x358] ;  /* 0x00006b00ff0c77ac */ /* 0x000e620008000a00 */
[----:B------:R-:W2:Y:S06]  /*0240*/  LDCU.64 UR4, c[0x0][0x3d8] ;  /* 0x00007b00ff0477ac */ /* 0x000eac0008000a00 */
[----:B------:R-:W3:Y:S08]  /*0250*/  LDC.64 R8, c[0x0][0x3a0] ;  /* 0x0000e800ff087b82 */ /* 0x000ef00000000a00 */
[----:B------:R-:W4:Y:S01]  /*0260*/  LDC.64 R12, c[0x0][0x3a8] ;  /* 0x0000ea00ff0c7b82 */ /* 0x000f220000000a00 */
[----:B0-----:R-:W-:-:S06]  /*0270*/  IMAD.WIDE R10, R7, 0x2, R10 ;  /* 0x00000002070a7825 */ /* 0x001fcc00078e020a */
[----:B-1----:R-:W4:Y:S01]  /*0280*/  LDG.E.U16 R11, desc[UR12][R10.64] ;  /* 0x0000000c0a0b7981 */ /* 0x002f22000c1e1500 */
[----:B---3--:R-:W-:-:S06]  /*0290*/  IMAD.WIDE R8, R7, 0x8, R8 ;  /* 0x0000000807087825 */ /* 0x008fcc00078e0208 */
[----:B------:R-:W3:Y:S01]  /*02a0*/  LDG.E.64 R8, desc[UR12][R8.64] ;  /* 0x0000000c08087981 */ /* 0x000ee2000c1e1b00 */
[----:B----4-:R-:W-:-:S06]  /*02b0*/  IMAD.WIDE.U32 R12, R11, 0x8, R12 ;  /* 0x000000080b0c7825 */ /* 0x010fcc00078e000c */
[----:B------:R-:W3:Y:S02]  /*02c0*/  LDG.E.64 R12, desc[UR12][R12.64] ;  /* 0x0000000c0c0c7981 */ /* 0x000ee4000c1e1b00 */
[----:B---3--:R-:W-:-:S14]  /*02d0*/  DSETP.GT.AND P2, PT, R8, R12, PT ;  /* 0x0000000c0800722a */ /* 0x008fdc0003f44000 */
[----:B------:R-:W0:Y:S02]  /*02e0*/  @P2 LDC.64 R14, c[0x0][0x398] ;  /* 0x0000e600ff0e2b82 */ /* 0x000e240000000a00 */
[----:B0-----:R-:W-:-:S06]  /*02f0*/  @P2 IMAD.WIDE R14, R7, 0x8, R14 ;  /* 0x00000008070e2825 */ /* 0x001fcc00078e020e */
[----:B------:R-:W3:Y:S01]  /*0300*/  @P2 LDG.E.64 R14, desc[UR12][R14.64] ;  /* 0x0000000c0e0e2981 */ /* 0x000ee2000c1e1b00 */
[----:B------:R-:W-:-:S07]  /*0310*/  PLOP3.LUT P1, PT, PT, PT, PT, 0x8, 0x80 ;  /* 0x000000000080781c */ /* 0x000fce0003f2e170 */
[----:B---3--:R-:W-:Y:S01]  /*0320*/  @P2 DSETP.GE.AND P1, PT, R8, R14, PT ;  /* 0x0000000e0800222a */ /* 0x008fe20003f26000 */
[----:B--2---:R-:W-:-:S04]  /*0330*/  IADD3 R10, P2, PT, R7, UR4, RZ ;  /* 0x00000004070a7c10 */ /* 0x004fc8000ff5e0ff */
[----:B------:R-:W-:Y:S02]  /*0340*/  LEA.HI.X.SX32 R11, R7, UR5, 0x1, P2 ;  /* 0x00000005070b7c11 */ /* 0x000fe400090f0eff */
[----:B------:R-:W-:-:S05]  /*0350*/  SEL R9, RZ, 0x1, !P1 ;  /* 0x00000001ff097807 */ /* 0x000fca0004800000 */
[----:B------:R0:W-:Y:S02]  /*0360*/  STG.E.U8 desc[UR12][R10.64], R9 ;  /* 0x000000090a007986 */ /* 0x0001e4000c10110c */
        /* <DEDUP_REMOVED lines=10> */
[----:B------:R-:W-:Y:S02]  /*0410*/  LOP3.LUT R4, R2, 0x7, RZ, 0xc0, !PT ;  /* 0x0000000702047812 */ /* 0x000fe400078ec0ff */
[----:B------:R-:W-:Y:S02]  /*0420*/  @!P2 IADD3 R6, PT, PT, -R6, RZ, RZ ;  /* 0x000000ff0606a210 */ /* 0x000fe40007ffe1ff */
[----:B------:R-:W-:Y:S02]  /*0430*/  ISETP.GE.U32.AND P2, PT, R2, 0x8, PT ;  /* 0x000000080200780c */ /* 0x000fe40003f46070 */
[----:B------:R-:W-:Y:S01]  /*0440*/  SEL R3, R5, R6, !P0 ;  /* 0x0000000605037207 */ /* 0x000fe20004000000 */
[----:B------:R-:W-:Y:S01]  /*0450*/  IMAD R5, R7, R2, RZ ;  /* 0x0000000207057224 */ /* 0x000fe200078e02ff */
[----:B------:R-:W-:Y:S01]  /*0460*/  ISETP.NE.AND P1, PT, R4, RZ, PT ;  /* 0x000000ff0400720c */ /* 0x000fe20003f25270 */
[----:B------:R-:W-:-:S02]  /*0470*/  IMAD.MOV.U32 R6, RZ, RZ, RZ ;  /* 0x000000ffff067224 */ /* 0x000fc400078e00ff */
[----:B------:R-:W-:-:S06]  /*0480*/  IMAD R7, R3, R2, RZ ;  /* 0x0000000203077224 */ /* 0x000fcc00078e02ff */
[----:B------:R-:W-:Y:S05]  /*0490*/  @!P2 BRA `(.L_x_118) ;  /* 0x0000000000d4a947 */ /* 0x000fea0003800000 */
[----:B------:R-:W1:Y:S01]  /*04a0*/  LDCU.128 UR8, c[0x0][0x380] ;  /* 0x00007000ff0877ac */ /* 0x000e620008000c00 */
[----:B------:R-:W-:Y:S01]  /*04b0*/  LOP3.LUT R6, R2, 0x7ffffff8, RZ, 0xc0, !PT ;  /* 0x7ffffff802067812 */ /* 0x000fe200078ec0ff */
[----:B------:R-:W-:Y:S01]  /*04c0*/  IMAD.MOV.U32 R29, RZ, RZ, R7 ;  /* 0x000000ffff1d7224 */ /* 0x000fe200078e0007 */
[----:B------:R-:W-:Y:S02]  /*04d0*/  MOV R3, R5 ;  /* 0x0000000500037202 */ /* 0x000fe40000000f00 */
[----:B------:R-:W-:Y:S01]  /*04e0*/  CS2R R14, SRZ ;  /* 0x00000000000e7805 */ /* 0x000fe2000001ff00 */
[----:B------:R-:W-:Y:S01]  /*04f0*/  IMAD.MOV R28, RZ, RZ, -R6 ;  /* 0x000000ffff1c7224 */ /* 0x000fe200078e0a06 */
[----:B-1----:R-:W-:Y:S02]  /*0500*/  UIADD3 UR6, UP0, UPT, UR8, 0x20, URZ ;  /* 0x0000002008067890 */ /* 0x002fe4000ff1e0ff */
[----:B------:R-:W-:Y:S02]  /*0510*/  UIADD3 UR4, UP1, UPT, UR10, 0x20, URZ ;  /* 0x000000200a047890 */ /* 0x000fe4000ff3e0ff */
[----:B------:R-:W-:-:S02]  /*0520*/  UIADD3.X UR7, UPT, UPT, URZ, UR9, URZ, UP0, !UPT ;  /* 0x00000009ff077290 */ /* 0x000fc400087fe4ff */
[----:B------:R-:W-:-:S12]  /*0530*/  UIADD3.X UR5, UPT, UPT, URZ, UR11, URZ, UP1, !UPT ;  /* 0x0000000bff057290 */ /* 0x000fd80008ffe4ff */
.L_x_119:
[----:B------:R-:W-:Y:S01]  /*0540*/  MOV R25, UR7 ;  /* 0x0000000700197c02 */ /* 0x000fe20008000f00 */
[----:B------:R-:W-:Y:S02]  /*0550*/  IMAD.U32 R24, RZ, RZ, UR6 ;  /* 0x00000006ff187e24 */ /* 0x000fe4000f8e00ff */
[----:B------:R-:W-:Y:S02]  /*0560*/  IMAD.U32 R8, RZ, RZ, UR4 ;  /* 0x00000004ff087e24 */ /* 0x000fe4000f8e00ff */
[----:B0-----:R-:W-:Y:S02]  /*0570*/  IMAD.U32 R9, RZ, RZ, UR5 ;  /* 0x00000005ff097e24 */ /* 0x001fe4000f8e00ff */
        /* <DEDUP_REMOVED lines=29> */
[----:B------:R-:W-:-:S04]  /*0750*/  IADD3 R28, PT, PT, R28, 0x8, RZ ;  /* 0x000000081c1c7810 */ /* 0x000fc80007ffe0ff */
[----:B------:R-:W-:-:S03]  /*0760*/  ISETP.NE.AND P0, PT, R28, RZ, PT ;  /* 0x000000ff1c00720c */ /* 0x000fc60003f05270 */
[----:B------:R-:W-:Y:S02]  /*0770*/  DFMA R14, R10, R10, R14 ;  /* 0x0000000a0a0e722b */ /* 0x000fe4000000000e */
[----:B-----5:R-:W-:Y:S01]  /*0780*/  DADD R22, R22, -R26 ;  /* 0x0000000016167229 */ /* 0x020fe2000000081a */
[----:B------:R-:W-:Y:S02]  /*0790*/  VIADD R3, R3, 0x8 ;  /* 0x0000000803037836 */ /* 0x000fe40000000000 */
[----:B------:R-:W-:Y:S01]  /*07a0*/  VIADD R29, R29, 0x8 ;  /* 0x000000081d1d7836 */ /* 0x000fe20000000000 */
[----:B--2---:R-:W-:-:S08]  /*07b0*/  DADD R18, R18, -R20 ;  /* 0x0000000012127229 */ /* 0x004fd00000000814 */
[----:B------:R-:W-:-:S08]  /*07c0*/  DFMA R14, R18, R18, R14 ;  /* 0x00000012120e722b */ /* 0x000fd0000000000e */
[----:B------:R-:W-:Y:S01]  /*07d0*/  DFMA R14, R22, R22, R14 ;  /* 0x00000016160e722b */ /* 0x000fe2000000000e */
[----:B------:R-:W-:Y:S10]  /*07e0*/  @P0 BRA `(.L_x_119) ;  /* 0xfffffffc00540947 */ /* 0x000ff4000383ffff */
.L_x_118:
[----:B------:R-:W-:Y:S05]  /*07f0*/  @!P1 BRA `(.L_x_117) ;  /* 0x0000000000e09947 */ /* 0x000fea0003800000 */
[----:B------:R-:W-:Y:S02]  /*0800*/  ISETP.GE.U32.AND P0, PT, R4, 0x4, PT ;  /* 0x000000040400780c */ /* 0x000fe40003f06070 */
[----:B------:R-:W-:-:S04]  /*0810*/  LOP3.LUT R3, R2, 0x3, RZ, 0xc0, !PT ;  /* 0x0000000302037812 */ /* 0x000fc800078ec0ff */
[----:B------:R-:W-:-:S07]  /*0820*/  ISETP.NE.AND P1, PT, R3, RZ, PT ;  /* 0x000000ff0300720c */ /* 0x000fce0003f25270 */
[----:B------:R-:W-:Y:S06]  /*0830*/  @!P0 BRA `(.L_x_120) ;  /* 0x00000000005c8947 */ /* 0x000fec0003800000 */
[----:B------:R-:W1:Y:S01]  /*0840*/  LDC.64 R26, c[0x0][0x380] ;  /* 0x0000e000ff1a7b82 */ /* 0x000e620000000a00 */
[----:B0-----:R-:W-:Y:S01]  /*0850*/  IADD3 R11, PT, PT, R5, R6, RZ ;  /* 0x00000006050b7210 */ /* 0x001fe20007ffe0ff */
[----:B------:R-:W-:-:S06]  /*0860*/  IMAD.IADD R13, R7, 0x1, R6 ;  /* 0x00000001070d7824 */ /* 0x000fcc00078e0206 */
        /* <DEDUP_REMOVED lines=20> */
.L_x_120:
        /* <DEDUP_REMOVED lines=29> */
.L_x_117:
        /* <DEDUP_REMOVED lines=12> */
[----:B------:R-:W-:Y:S01]  /*0c40*/  VIADD R7, R9, 0xfff00000 ;  /* 0xfff0000009077836 */ /* 0x000fe20000000000 */
[----:B------:R-:W-:-:S05]  /*0c50*/  MOV R6, R8 ;  /* 0x0000000800067202 */ /* 0x000fca0000000f00 */
[----:B------:R-:W-:-:S08]  /*0c60*/  DFMA R12, R10, -R10, R14 ;  /* 0x8000000a0a0c722b */ /* 0x000fd0000000000e */
[----:B------:R-:W-:Y:S01]  /*0c70*/  DFMA R2, R12, R6, R10 ;  /* 0x000000060c02722b */ /* 0x000fe2000000000a */
[----:B------:R-:W-:Y:S10]  /*0c80*/  @!P0 BRA `(.L_x_122) ;  /* 0x0000000000108947 */ /* 0x000ff40003800000 */
[----:B------:R-:W-:-:S07]  /*0c90*/  MOV R2, 0xcb0 ;  /* 0x00000cb000027802 */ /* 0x000fce0000000f00 */
[----:B------:R-:W-:Y:S05]  /*0ca0*/  CALL.REL.NOINC `($__internal_4_$__cuda_sm20_dsqrt_rn_f64_mediumpath_v1) ;  /* 0x00000000001c7944 */ /* 0x000fea0003c00000 */
[----:B------:R-:W-:Y:S02]  /*0cb0*/  IMAD.MOV.U32 R2, RZ, RZ, R4 ;  /* 0x000000ffff027224 */ /* 0x000fe400078e0004 */
[----:B------:R-:W-:-:S07]  /*0cc0*/  IMAD.MOV.U32 R3, RZ, RZ, R5 ;  /* 0x000000ffff037224 */ /* 0x000fce00078e0005 */
.L_x_122:
[----:B------:R-:W-:Y:S05]  /*0cd0*/  BSYNC.RECONVERGENT B0 ;  /* 0x0000000000007941 */ /* 0x000fea0003800200 */
.L_x_121:
[----:B------:R-:W0:Y:S02]  /*0ce0*/  LDC.64 R4, c[0x0][0x3d0] ;  /* 0x0000f400ff047b82 */ /* 0x000e240000000a00 */
[----:B0-----:R-:W-:-:S05]  /*0cf0*/  IMAD.WIDE R4, R0, 0x8, R4 ;  /* 0x0000000800047825 */ /* 0x001fca00078e0204 */
[----:B------:R-:W-:Y:S01]  /*0d00*/  STG.E.64 desc[UR12][R4.64], R2 ;  /* 0x0000000204007986 */ /* 0x000fe2000c101b0c */
[----:B------:R-:W-:Y:S05]  /*0d10*/  EXIT ;  /* 0x000000000000794d */ /* 0x000fea0003800000 */
        .weak           $__internal_4_$__cuda_sm20_dsqrt_rn_f64_mediumpath_v1
        .type           $__internal_4_$__cuda_sm20_dsqrt_rn_f64_mediumpath_v1,@function
        .size           $__internal_4_$__cuda_sm20_dsqrt_rn_f64_mediumpath_v1,(.L_x_510 - $__internal_4_$__cuda_sm20_dsqrt_rn_f64_mediumpath_v1)
$__internal_4_$__cuda_sm20_dsqrt_rn_f64_mediumpath_v1:
[----:B------:R-:W-:Y:S01]  /*0d20*/  ISETP.GE.U32.AND P0, PT, R4, -0x3400000, PT ;  /* 0xfcc000000400780c */ /* 0x000fe20003f06070 */
[----:B------:R-:W-:Y:S01]  /*0d30*/  BSSY.RECONVERGENT B1, `(.L_x_123) ;  /* 0x0000028000017945 */ /* 0x000fe20003800200 */
[----:B------:R-:W-:Y:S01]  /*0d40*/  MOV R9, R7 ;  /* 0x0000000700097202 */ /* 0x000fe20000000f00 */
[----:B------:R-:W-:Y:S01]  /*0d50*/  IMAD.MOV.U32 R6, RZ, RZ, R14 ;  /* 0x000000ffff067224 */ /* 0x000fe200078e000e */
[----:B------:R-:W-:Y:S01]  /*0d60*/  MOV R4, R12 ;  /* 0x0000000c00047202 */ /* 0x000fe20000000f00 */
[----:B------:R-:W-:Y:S02]  /*0d70*/  IMAD.MOV.U32 R7, RZ, RZ, R15 ;  /* 0x000000ffff077224 */ /* 0x000fe400078e000f */
[----:B------:R-:W-:-:S06]  /*0d80*/  IMAD.MOV.U32 R5, RZ, RZ, R13 ;  /* 0x000000ffff057224 */ /* 0x000fcc00078e000d */
        /* <DEDUP_REMOVED lines=9> */
.L_x_124:
        /* <DEDUP_REMOVED lines=9> */
[----:B------:R-:W-:Y:S01]  /*0eb0*/  MOV R10, 0x0 ;  /* 0x00000000000a7802 */ /* 0x000fe20000000f00 */
[----:B------:R-:W-:Y:S02]  /*0ec0*/  IMAD.MOV.U32 R6, RZ, RZ, RZ ;  /* 0x000000ffff067224 */ /* 0x000fe400078e00ff */
        /* <DEDUP_REMOVED lines=13> */
.L_x_126:
[----:B------:R-:W-:-:S11]  /*0fa0*/  DADD R4, R6, R6 ;  /* 0x0000000006047229 */ /* 0x000fd60000000006 */
.L_x_125:
[----:B------:R-:W-:Y:S05]  /*0fb0*/  BSYNC.RECONVERGENT B1 ;  /* 0x0000000000017941 */ /* 0x000fea0003800200 */
.L_x_123:
[----:B------:R-:W-:-:S04]  /*0fc0*/  IMAD.MOV.U32 R3, RZ, RZ, 0x0 ;  /* 0x00000000ff037424 */ /* 0x000fc800078e00ff */
[----:B------:R-:W-:Y:S05]  /*0fd0*/  RET.REL.NODEC R2 `(_Z11hamerlyFunKPdS_PtS_S_S_S_iiiS0_S_Pb) ;  /* 0xfffffff002087950 */ /* 0x000fea0003c3ffff */
.L_x_127:
        /* <DEDUP_REMOVED lines=10> */
.L_x_510:


//--------------------- .text._Z10hamerlyFunPdS_PtS_S_S_S_iiiS0_Py --------------------------
	.section	.text._Z10hamerlyFunPdS_PtS_S_S_S_iiiS0_Py,"ax",@progbits
	.align	128
.text._Z10hamerlyFunPdS_PtS_S_S_S_iiiS0_Py:
        .type           _Z10hamerlyFunPdS_PtS_S_S_S_iiiS0_Py,@function
        .size           _Z10hamerlyFunPdS_PtS_S_S_S_iiiS0_Py,(.L_x_512 - _Z10hamerlyFunPdS_PtS_S_S_S_iiiS0_Py)
        .other          _Z10hamerlyFunPdS_PtS_S_S_S_iiiS0_Py,@"STO_CUDA_ENTRY STV_DEFAULT"
_Z10hamerlyFunPdS_PtS_S_S_S_iiiS0_Py:
        /* <DEDUP_REMOVED lines=21> */
[----:B--2---:R-:W-:-:S14]  /*0150*/  DSETP.GE.AND P0, PT, R4, R6, PT ;  /* 0x000000060400722a */ /* 0x004fdc0003f06000 */
[----:B0-----:R-:W-:Y:S05]  /*0160*/  @!P0 EXIT ;  /* 0x000000000000894d */ /* 0x001fea0003800000 */
[----:B------:R-:W0:Y:S02]  /*0170*/  LDC.64 R6, c[0x0][0x398] ;  /* 0x0000e600ff067b82 */ /* 0x000e240000000a00 */
[----:B0-----:R-:W-:-:S05]  /*0180*/  IMAD.WIDE R6, R0, 0x8, R6 ;  /* 0x0000000800067825 */ /* 0x001fca00078e0206 */
[----:B------:R-:W2:Y:S02]  /*0190*/  LDG.E.64 R2, desc[UR8][R6.64] ;  /* 0x0000000806027981 */ /* 0x000ea4000c1e1b00 */
[----:B--2---:R-:W-:-:S14]  /*01a0*/  DSETP.GE.AND P0, PT, R4, R2, PT ;  /* 0x000000020400722a */ /* 0x004fdc0003f06000 */
        /* <DEDUP_REMOVED lines=22> */
.L_x_136:
        /* <DEDUP_REMOVED lines=13> */
.L_x_131:
        /* <DEDUP_REMOVED lines=44> */
.L_x_130:
        /* <DEDUP_REMOVED lines=36> */
.L_x_133:
        /* <DEDUP_REMOVED lines=34> */
.L_x_132:
        /* <DEDUP_REMOVED lines=18> */
[----:B------:R-:W-:Y:S05]  /*0c20*/  CALL.REL.NOINC `($__internal_5_$__cuda_sm20_dsqrt_rn_f64_mediumpath_v1) ;  /* 0x0000000400bc7944 */ /* 0x000fea0003c00000 */
[----:B------:R-:W-:Y:S01]  /*0c30*/  IMAD.MOV.U32 R24, RZ, RZ, R14 ;  /* 0x000000ffff187224 */ /* 0x000fe200078e000e */
[----:B------:R-:W-:-:S07]  /*0c40*/  MOV R25, R15 ;  /* 0x0000000f00197202 */ /* 0x000fce0000000f00 */
.L_x_135:
[----:B------:R-:W-:Y:S05]  /*0c50*/  BSYNC.RECONVERGENT B0 ;  /* 0x0000000000007941 */ /* 0x000fea0003800200 */
.L_x_134:
        /* <DEDUP_REMOVED lines=17> */
.L_x_129:
        /* <DEDUP_REMOVED lines=16> */
.L_x_138:
        /* <DEDUP_REMOVED lines=19> */
.L_x_137:
        /* <DEDUP_REMOVED lines=18> */
.L_x_139:
        /* <DEDUP_REMOVED lines=22> */
.L_x_140:
        /* <DEDUP_REMOVED lines=13> */
.L_x_128:
[----:B------:R-:W-:Y:S04]  /*12f0*/  STG.E.64 desc[UR8][R8.64], R24 ;  /* 0x0000001808007986 */ /* 0x000fe8000c101b08 */
[----:B------:R-:W-:Y:S01]  /*1300*/  STG.E.64 desc[UR8][R6.64], R4 ;  /* 0x0000000406007986 */ /* 0x000fe2000c101b08 */
[----:B------:R-:W-:Y:S05]  /*1310*/  EXIT ;  /* 0x000000000000794d */ /* 0x000fea0003800000 */
        .weak           $__internal_5_$__cuda_sm20_dsqrt_rn_f64_mediumpath_v1
        .type           $__internal_5_$__cuda_sm20_dsqrt_rn_f64_mediumpath_v1,@function
        .size           $__internal_5_$__cuda_sm20_dsqrt_rn_f64_mediumpath_v1,(.L_x_512 - $__internal_5_$__cuda_sm20_dsqrt_rn_f64_mediumpath_v1)
$__internal_5_$__cuda_sm20_dsqrt_rn_f64_mediumpath_v1:
        /* <DEDUP_REMOVED lines=12> */
.L_x_142:
        /* <DEDUP_REMOVED lines=24> */
.L_x_144:
[----:B------:R-:W-:-:S11]  /*1560*/  DADD R14, R22, R22 ;  /* 0x00000000160e7229 */ /* 0x000fd60000000016 */
.L_x_143:
[----:B------:R-:W-:Y:S05]  /*1570*/  BSYNC.RECONVERGENT B1 ;  /* 0x0000000000017941 */ /* 0x000fea0003800200 */
.L_x_141:
[----:B------:R-:W-:-:S04]  /*1580*/  IMAD.MOV.U32 R25, RZ, RZ, 0x0 ;  /* 0x00000000ff197424 */ /* 0x000fc800078e00ff */
[----:B------:R-:W-:Y:S05]  /*1590*/  RET.REL.NODEC R24 `(_Z10hamerlyFunPdS_PtS_S_S_S_iiiS0_Py) ;  /* 0xffffffe818987950 */ /* 0x000fea0003c3ffff */
.L_x_145:
        /* <DEDUP_REMOVED lines=14> */
.L_x_512:


//--------------------- .text._Z11elkCombineKPdS_iiPtPbS_ --------------------------
	.section	.text._Z11elkCombineKPdS_iiPtPbS_,"ax",@progbits
	.align	128
.text._Z11elkCombineKPdS_iiPtPbS_:
        .type           _Z11elkCombineKPdS_iiPtPbS_,@function
        .size           _Z11elkCombineKPdS_iiPtPbS_,(.L_x_514 - _Z11elkCombineKPdS_iiPtPbS_)
        .other          _Z11elkCombineKPdS_iiPtPbS_,@"STO_CUDA_ENTRY STV_DEFAULT"
_Z11elkCombineKPdS_iiPtPbS_:
        /* <DEDUP_REMOVED lines=12> */
[----:B------:R-:W-:Y:S01]  /*00c0*/  IMAD R0, R7, R8, RZ ;  /* 0x0000000807007224 */ /* 0x000fe200078e02ff */
[----:B------:R-:W-:Y:S01]  /*00d0*/  LOP3.LUT R10, R8, 0x3, RZ, 0xc0, !PT ;  /* 0x00000003080a7812 */ /* 0x000fe200078ec0ff */
[----:B------:R-:W-:-:S03]  /*00e0*/  IMAD.MOV.U32 R11, RZ, RZ, RZ ;  /* 0x000000ffff0b7224 */ /* 0x000fc600078e00ff */
[----:B------:R-:W2:Y:S01]  /*00f0*/  LDC.64 R4, c[0x0][0x398] ;  /* 0x0000e600ff047b82 */ /* 0x000ea20000000a00 */
[----:B0-----:R-:W-:-:S04]  /*0100*/  IMAD.WIDE R2, R7, 0x8, R2 ;  /* 0x0000000807027825 */ /* 0x001fc800078e0202 */
[----:B--2---:R-:W-:Y:S01]  /*0110*/  IMAD.WIDE R4, R7, 0x2, R4 ;  /* 0x0000000207047825 */ /* 0x004fe200078e0204 */
[----:B-1----:R-:W-:Y:S06]  /*0120*/  @!P0 BRA `(.L_x_146) ;  /* 0x0000000400088947 */ /* 0x002fec0003800000 */
[----:B------:R-:W0:Y:S01]  /*0130*/  LDCU.64 UR4, c[0x0][0x380] ;  /* 0x00007000ff0477ac */ /* 0x000e220008000a00 */
[----:B------:R-:W-:Y:S01]  /*0140*/  LOP3.LUT R11, R8, 0x7ffffffc, RZ, 0xc0, !PT ;  /* 0x7ffffffc080b7812 */ /* 0x000fe200078ec0ff */
[----:B------:R-:W-:Y:S02]  /*0150*/  IMAD.MOV.U32 R13, RZ, RZ, 0x1 ;  /* 0x00000001ff0d7424 */ /* 0x000fe400078e00ff */
[----:B------:R-:W-:Y:S01]  /*0160*/  IMAD.MOV.U32 R12, RZ, RZ, R0 ;  /* 0x000000ffff0c7224 */ /* 0x000fe200078e0000 */
[----:B------:R-:W1:Y:S01]  /*0170*/  LDCU.64 UR8, c[0x0][0x3a0] ;  /* 0x00007400ff0877ac */ /* 0x000e620008000a00 */
[----:B------:R-:W-:Y:S01]  /*0180*/  IMAD.MOV R14, RZ, RZ, -R11 ;  /* 0x000000ffff0e7224 */ /* 0x000fe200078e0a0b */
[----:B0-----:R-:W-:-:S04]  /*0190*/  UIADD3 UR4, UP0, UPT, UR4, 0x10, URZ ;  /* 0x0000001004047890 */ /* 0x001fc8000ff1e0ff */
[----:B------:R-:W-:-:S12]  /*01a0*/  UIADD3.X UR5, UPT, UPT, URZ, UR5, URZ, UP0, !UPT ;  /* 0x00000005ff057290 */ /* 0x000fd800087fe4ff */
.L_x_155:
[----:B-1----:R-:W-:-:S04]  /*01b0*/  IADD3.X R6, P0, PT, R12, UR8, RZ, PT, !PT ;  /* 0x000000080c067c10 */ /* 0x002fc8000bf1e4ff */
[----:B--2---:R-:W-:-:S05]  /*01c0*/  LEA.HI.X.SX32 R7, R12, UR9, 0x1, P0 ;  /* 0x000000090c077c11 */ /* 0x004fca00080f0eff */
[----:B------:R-:W2:Y:S01]  /*01d0*/  LDG.E.U8 R8, desc[UR6][R6.64+-0x1] ;  /* 0xffffff0606087981 */ /* 0x000ea2000c1e1100 */
[----:B------:R-:W-:Y:S01]  /*01e0*/  MOV R9, UR5 ;  /* 0x0000000500097c02 */ /* 0x000fe20008000f00 */
[----:B------:R-:W-:Y:S01]  /*01f0*/  BSSY.RECONVERGENT B0, `(.L_x_147) ;  /* 0x000000c000007945 */ /* 0x000fe20003800200 */
[----:B--2---:R-:W-:Y:S01]  /*0200*/  ISETP.NE.AND P0, PT, R8, RZ, PT ;  /* 0x000000ff0800720c */ /* 0x004fe20003f05270 */
[----:B------:R-:W-:-:S04]  /*0210*/  IMAD.U32 R8, RZ, RZ, UR4 ;  /* 0x00000004ff087e24 */ /* 0x000fc8000f8e00ff */
[----:B------:R-:W-:-:S08]  /*0220*/  IMAD.WIDE R8, R12, 0x8, R8 ;  /* 0x000000080c087825 */ /* 0x000fd000078e0208 */
[----:B------:R-:W-:Y:S05]  /*0230*/  @!P0 BRA `(.L_x_148) ;  /* 0x00000000001c8947 */ /* 0x000fea0003800000 */
[----:B------:R-:W2:Y:S04]  /*0240*/  LDG.E.64 R16, desc[UR6][R8.64+-0x10] ;  /* 0xfffff00608107981 */ /* 0x000ea8000c1e1b00 */
[----:B------:R-:W2:Y:S02]  /*0250*/  LDG.E.64 R18, desc[UR6][R2.64] ;  /* 0x0000000602127981 */ /* 0x000ea4000c1e1b00 */
[----:B--2---:R-:W-:-:S14]  /*0260*/  DSETP.GEU.AND P0, PT, R16, R18, PT ;  /* 0x000000121000722a */ /* 0x004fdc0003f0e000 */
[----:B------:R-:W-:-:S05]  /*0270*/  @!P0 VIADD R15, R13, 0xffffffff ;  /* 0xffffffff0d0f8836 */ /* 0x000fca0000000000 */
[----:B------:R0:W-:Y:S04]  /*0280*/  @!P0 STG.E.U16 desc[UR6][R4.64], R15 ;  /* 0x0000000f04008986 */ /* 0x0001e8000c101506 */
[----:B------:R-:W2:Y:S04]  /*0290*/  @!P0 LDG.E.64 R16, desc[UR6][R8.64+-0x10] ;  /* 0xfffff00608108981 */ /* 0x000ea8000c1e1b00 */
[----:B--2---:R0:W-:Y:S02]  /*02a0*/  @!P0 STG.E.64 desc[UR6][R2.64], R16 ;  /* 0x0000001002008986 */ /* 0x0041e4000c101b06 */
.L_x_148:
[----:B------:R-:W-:Y:S05]  /*02b0*/  BSYNC.RECONVERGENT B0 ;  /* 0x0000000000007941 */ /* 0x000fea0003800200 */
.L_x_147:
[----:B0-----:R-:W2:Y:S01]  /*02c0*/  LDG.E.U8 R15, desc[UR6][R6.64] ;  /* 0x00000006060f7981 */ /* 0x001ea2000c1e1100 */
[----:B------:R-:W-:Y:S01]  /*02d0*/  BSSY.RECONVERGENT B0, `(.L_x_149) ;  /* 0x0000009000007945 */ /* 0x000fe20003800200 */
[----:B--2---:R-:W-:-:S13]  /*02e0*/  ISETP.NE.AND P0, PT, R15, RZ, PT ;  /* 0x000000ff0f00720c */ /* 0x004fda0003f05270 */
[----:B------:R-:W-:Y:S05]  /*02f0*/  @!P0 BRA `(.L_x_150) ;  /* 0x0000000000188947 */ /* 0x000fea0003800000 */
[----:B------:R-:W2:Y:S04]  /*0300*/  LDG.E.64 R16, desc[UR6][R8.64+-0x8] ;  /* 0xfffff80608107981 */ /* 0x000ea8000c1e1b00 */
[----:B------:R-:W2:Y:S02]  /*0310*/  LDG.E.64 R18, desc[UR6][R2.64] ;  /* 0x0000000602127981 */ /* 0x000ea4000c1e1b00 */
[----:B--2---:R-:W-:-:S14]  /*0320*/  DSETP.GEU.AND P0, PT, R16, R18, PT ;  /* 0x000000121000722a */ /* 0x004fdc0003f0e000 */
[----:B------:R0:W-:Y:S04]  /*0330*/  @!P0 STG.E.U16 desc[UR6][R4.64], R13 ;  /* 0x0000000d04008986 */ /* 0x0001e8000c101506 */
[----:B------:R-:W2:Y:S04]  /*0340*/  @!P0 LDG.E.64 R16, desc[UR6][R8.64+-0x8] ;  /* 0xfffff80608108981 */ /* 0x000ea8000c1e1b00 */
[----:B--2---:R0:W-:Y:S02]  /*0350*/  @!P0 STG.E.64 desc[UR6][R2.64], R16 ;  /* 0x0000001002008986 */ /* 0x0041e4000c101b06 */
.L_x_150:
[----:B------:R-:W-:Y:S05]  /*0360*/  BSYNC.RECONVERGENT B0 ;  /* 0x0000000000007941 */ /* 0x000fea0003800200 */
.L_x_149:
[----:B------:R-:W2:Y:S01]  /*0370*/  LDG.E.U8 R15, desc[UR6][R6.64+0x1] ;  /* 0x00000106060f7981 */ /* 0x000ea2000c1e1100 */
[----:B------:R-:W-:Y:S01]  /*0380*/  BSSY.RECONVERGENT B0, `(.L_x_151) ;  /* 0x000000a000007945 */ /* 0x000fe20003800200 */
[----:B--2---:R-:W-:-:S13]  /*0390*/  ISETP.NE.AND P0, PT, R15, RZ, PT ;  /* 0x000000ff0f00720c */ /* 0x004fda0003f05270 */
[----:B------:R-:W-:Y:S05]  /*03a0*/  @!P0 BRA `(.L_x_152) ;  /* 0x00000000001c8947 */ /* 0x000fea0003800000 */
[----:B0-----:R-:W2:Y:S04]  /*03b0*/  LDG.E.64 R16, desc[UR6][R8.64] ;  /* 0x0000000608107981 */ /* 0x001ea8000c1e1b00 */
[----:B------:R-:W2:Y:S02]  /*03c0*/  LDG.E.64 R18, desc[UR6][R2.64] ;  /* 0x0000000602127981 */ /* 0x000ea4000c1e1b00 */
[----:B--2---:R-:W-:-:S14]  /*03d0*/  DSETP.GEU.AND P0, PT, R16, R18, PT ;  /* 0x000000121000722a */ /* 0x004fdc0003f0e000 */
[----:B------:R-:W-:-:S05]  /*03e0*/  @!P0 VIADD R15, R13, 0x1 ;  /* 0x000000010d0f8836 */ /* 0x000fca0000000000 */
[----:B------:R1:W-:Y:S04]  /*03f0*/  @!P0 STG.E.U16 desc[UR6][R4.64], R15 ;  /* 0x0000000f04008986 */ /* 0x0003e8000c101506 */
[----:B------:R-:W2:Y:S04]  /*0400*/  @!P0 LDG.E.64 R16, desc[UR6][R8.64] ;  /* 0x0000000608108981 */ /* 0x000ea8000c1e1b00 */
[----:B--2---:R1:W-:Y:S02]  /*0410*/  @!P0 STG.E.64 desc[UR6][R2.64], R16 ;  /* 0x0000001002008986 */ /* 0x0043e4000c101b06 */
.L_x_152:
[----:B------:R-:W-:Y:S05]  /*0420*/  BSYNC.RECONVERGENT B0 ;  /* 0x0000000000007941 */ /* 0x000fea0003800200 */
.L_x_151:
[----:B------:R-:W2:Y:S01]  /*0430*/  LDG.E.U8 R6, desc[UR6][R6.64+0x2] ;  /* 0x0000020606067981 */ /* 0x000ea2000c1e1100 */
[----:B------:R-:W-:Y:S01]  /*0440*/  VIADD R14, R14, 0x4 ;  /* 0x000000040e0e7836 */ /* 0x000fe20000000000 */
[----:B------:R-:W-:Y:S04]  /*0450*/  BSSY.RECONVERGENT B0, `(.L_x_153) ;  /* 0x000000c000007945 */ /* 0x000fe80003800200 */
[----:B------:R-:W-:Y:S02]  /*0460*/  ISETP.NE.AND P0, PT, R14, RZ, PT ;  /* 0x000000ff0e00720c */ /* 0x000fe40003f05270 */
[----:B--2---:R-:W-:-:S13]  /*0470*/  ISETP.NE.AND P1, PT, R6, RZ, PT ;  /* 0x000000ff0600720c */ /* 0x004fda0003f25270 */
[----:B------:R-:W-:Y:S05]  /*0480*/  @!P1 BRA `(.L_x_154) ;  /* 0x0000000000209947 */ /* 0x000fea0003800000 */
[----:B------:R-:W2:Y:S04]  /*0490*/  LDG.E.64 R6, desc[UR6][R8.64+0x8] ;  /* 0x0000080608067981 */ /* 0x000ea8000c1e1b00 */
[----:B01----:R-:W2:Y:S02]  /*04a0*/  LDG.E.64 R16, desc[UR6][R2.64] ;  /* 0x0000000602107981 */ /* 0x003ea4000c1e1b00 */
[----:B--2---:R-:W-:-:S14]  /*04b0*/  DSETP.GEU.AND P1, PT, R6, R16, PT ;  /* 0x000000100600722a */ /* 0x004fdc0003f2e000 */
[----:B------:R-:W-:Y:S05]  /*04c0*/  @P1 BRA `(.L_x_154) ;  /* 0x0000000000101947 */ /* 0x000fea0003800000 */
[----:B------:R-:W-:-:S05]  /*04d0*/  VIADD R7, R13, 0x2 ;  /* 0x000000020d077836 */ /* 0x000fca0000000000 */
[----:B------:R2:W-:Y:S04]  /*04e0*/  STG.E.U16 desc[UR6][R4.64], R7 ;  /* 0x0000000704007986 */ /* 0x0005e8000c101506 */
[----:B------:R-:W3:Y:S04]  /*04f0*/  LDG.E.64 R8, desc[UR6][R8.64+0x8] ;  /* 0x0000080608087981 */ /* 0x000ee8000c1e1b00 */
[----:B---3--:R2:W-:Y:S02]  /*0500*/  STG.E.64 desc[UR6][R2.64], R8 ;  /* 0x0000000802007986 */ /* 0x0085e4000c101b06 */
.L_x_154:
[----:B------:R-:W-:Y:S05]  /*0510*/  BSYNC.RECONVERGENT B0 ;  /* 0x0000000000007941 */ /* 0x000fea0003800200 */
.L_x_153:
[----:B0-----:R-:W-:Y:S01]  /*0520*/  IADD3 R13, PT, PT, R13, 0x4, RZ ;  /* 0x000000040d0d7810 */ /* 0x001fe20007ffe0ff */
[----:B------:R-:W-:Y:S01]  /*0530*/  VIADD R12, R12, 0x4 ;  /* 0x000000040c0c7836 */ /* 0x000fe20000000000 */
[----:B------:R-:W-:Y:S06]  /*0540*/  @P0 BRA `(.L_x_155) ;  /* 0xfffffffc00180947 */ /* 0x000fec000383ffff */
.L_x_146:
[----:B------:R-:W-:-:S13]  /*0550*/  ISETP.NE.AND P0, PT, R10, RZ, PT ;  /* 0x000000ff0a00720c */ /* 0x000fda0003f05270 */
[----:B------:R-:W-:Y:S05]  /*0560*/  @!P0 EXIT ;  /* 0x000000000000894d */ /* 0x000fea0003800000 */
[----:B--2---:R-:W0:Y:S01]  /*0570*/  LDC.64 R6, c[0x0][0x380] ;  /* 0x0000e000ff067b82 */ /* 0x004e220000000a00 */
[----:B-1----:R-:W-:Y:S01]  /*0580*/  IMAD.IADD R17, R0, 0x1, R11 ;  /* 0x0000000100117824 */ /* 0x002fe200078e020b */
[----:B------:R-:W-:Y:S01]  /*0590*/  PRMT R15, R11, 0x7610, R15 ;  /* 0x000076100b0f7816 */ /* 0x000fe2000000000f */
[----:B------:R-:W-:Y:S01]  /*05a0*/  IMAD.MOV R0, RZ, RZ, -R10 ;  /* 0x000000ffff007224 */ /* 0x000fe200078e0a0a */
[----:B------:R-:W1:Y:S06]  /*05b0*/  LDCU.64 UR4, c[0x0][0x3a0] ;  /* 0x00007400ff0477ac */ /* 0x000e6c0008000a00 */
.L_x_158:
[----:B-1----:R-:W-:-:S04]  /*05c0*/  IADD3 R8, P0, PT, R17, UR4, RZ ;  /* 0x0000000411087c10 */ /* 0x002fc8000ff1e0ff */
[----:B------:R-:W-:-:S05]  /*05d0*/  LEA.HI.X.SX32 R9, R17, UR5, 0x1, P0 ;  /* 0x0000000511097c11 */ /* 0x000fca00080f0eff */
[----:B------:R-:W2:Y:S01]  /*05e0*/  LDG.E.U8 R8, desc[UR6][R8.64] ;  /* 0x0000000608087981 */ /* 0x000ea2000c1e1100 */
[----:B------:R-:W-:Y:S01]  /*05f0*/  IADD3 R0, PT, PT, R0, 0x1, RZ ;  /* 0x0000000100007810 */ /* 0x000fe20007ffe0ff */
[----:B------:R-:W-:Y:S01]  /*0600*/  BSSY.RECONVERGENT B0, `(.L_x_156) ;  /* 0x000000d000007945 */ /* 0x000fe20003800200 */
[----:B------:R-:W-:Y:S02]  /*0610*/  VIADD R14, R15, 0x1 ;  /* 0x000000010f0e7836 */ /* 0x000fe40000000000 */
[----:B------:R-:W-:Y:S02]  /*0620*/  ISETP.NE.AND P0, PT, R0, RZ, PT ;  /* 0x000000ff0000720c */ /* 0x000fe40003f05270 */
[----:B--2---:R-:W-:-:S13]  /*0630*/  ISETP.NE.AND P1, PT, R8, RZ, PT ;  /* 0x000000ff0800720c */ /* 0x004fda0003f25270 */
[----:B------:R-:W-:Y:S05]  /*0640*/  @!P1 BRA `(.L_x_157) ;  /* 0x0000000000209947 */ /* 0x000fea0003800000 */
[----:B0-----:R-:W-:Y:S01]  /*0650*/  IMAD.WIDE R12, R17, 0x8, R6 ;  /* 0x00000008110c7825 */ /* 0x001fe200078e0206 */
[----:B------:R-:W2:Y:S04]  /*0660*/  LDG.E.64 R10, desc[UR6][R2.64] ;  /* 0x00000006020a7981 */ /* 0x000ea8000c1e1b00 */
[----:B------:R-:W2:Y:S02]  /*0670*/  LDG.E.64 R8, desc[UR6][R12.64] ;  /* 0x000000060c087981 */ /* 0x000ea4000c1e1b00 */
[----:B--2---:R-:W-:-:S14]  /*0680*/  DSETP.GEU.AND P1, PT, R8, R10, PT ;  /* 0x0000000a0800722a */ /* 0x004fdc0003f2e000 */
[----:B------:R-:W-:Y:S05]  /*0690*/  @P1 BRA `(.L_x_157) ;  /* 0x00000000000c1947 */ /* 0x000fea0003800000 */
[----:B------:R1:W-:Y:S04]  /*06a0*/  STG.E.U16 desc[UR6][R4.64], R15 ;  /* 0x0000000f04007986 */ /* 0x0003e8000c101506 */
[----:B------:R-:W2:Y:S04]  /*06b0*/  LDG.E.64 R8, desc[UR6][R12.64] ;  /* 0x000000060c087981 */ /* 0x000ea8000c1e1b00 */
[----:B--2---:R1:W-:Y:S02]  /*06c0*/  STG.E.64 desc[UR6][R2.64], R8 ;  /* 0x0000000802007986 */ /* 0x0043e4000c101b06 */
.L_x_157:
[----:B------:R-:W-:Y:S05]  /*06d0*/  BSYNC.RECONVERGENT B0 ;  /* 0x0000000000007941 */ /* 0x000fea0003800200 */
.L_x_156:
[----:B------:R-:W-:Y:S01]  /*06e0*/  VIADD R17, R17, 0x1 ;  /* 0x0000000111117836 */ /* 0x000fe20000000000 */
[----:B-1----:R-:W-:Y:S01]  /*06f0*/  PRMT R15, R14, 0x7610, R15 ;  /* 0x000076100e0f7816 */ /* 0x002fe2000000000f */
[----:B------:R-:W-:Y:S06]  /*0700*/  @P0 BRA `(.L_x_158) ;  /* 0xfffffffc00ac0947 */ /* 0x000fec000383ffff */
[----:B------:R-:W-:Y:S05]  /*0710*/  EXIT ;  /* 0x000000000000794d */ /* 0x000fea0003800000 */
.L_x_159:
        /* <DEDUP_REMOVED lines=14> */
.L_x_514:


//--------------------- .text._Z11moelkanFunKPdS_PtS_S_S_S_S_PbiiiS0_S_S_S_ --------------------------
	.section	.text._Z11moelkanFunKPdS_PtS_S_S_S_S_PbiiiS0_S_S_S_,"ax",@progbits
	.align	128
.text._Z11moelkanFunKPdS_PtS_S_S_S_S_PbiiiS0_S_S_S_:
        .type           _Z11moelkanFunKPdS_PtS_S_S_S_S_PbiiiS0_S_S_S_,@function
        .size           _Z11moelkanFunKPdS_PtS_S_S_S_S_PbiiiS0_S_S_S_,(.L_x_515 - _Z11moelkanFunKPdS_PtS_S_S_S_S_PbiiiS0_S_S_S_)
        .other          _Z11moelkanFunKPdS_PtS_S_S_S_S_PbiiiS0_S_S_S_,@"STO_CUDA_ENTRY STV_DEFAULT"
_Z11moelkanFunKPdS_PtS_S_S_S_S_PbiiiS0_S_S_S_:
        /* <DEDUP_REMOVED lines=13> */
[----:B0-----:R-:W-:Y:S02]  /*00d0*/  HFMA2 R2, -RZ, RZ, 0, 0 ;  /* 0x00000000ff027431 */ /* 0x001fe400000001ff */
[----:B--2---:R-:W-:-:S04]  /*00e0*/  IMAD.MOV R6, RZ, RZ, -R3 ;  /* 0x000000ffff067224 */ /* 0x004fc800078e0a03 */
[----:B------:R-:W-:-:S04]  /*00f0*/  IMAD R5, R6, R7, RZ ;  /* 0x0000000706057224 */ /* 0x000fc800078e02ff */
[----:B------:R-:W-:-:S06]  /*0100*/  IMAD.HI.U32 R3, R3, R5, R2 ;  /* 0x0000000503037227 */ /* 0x000fcc00078e0002 */
[----:B------:R-:W-:-:S04]  /*0110*/  IMAD.HI.U32 R5, R3, R4, RZ ;  /* 0x0000000403057227 */ /* 0x000fc800078e00ff */
[----:B------:R-:W-:-:S04]  /*0120*/  IMAD.MOV R3, RZ, RZ, -R5 ;  /* 0x000000ffff037224 */ /* 0x000fc800078e0a05 */
[----:B------:R-:W-:-:S05]  /*0130*/  IMAD R2, R7, R3, R4 ;  /* 0x0000000307027224 */ /* 0x000fca00078e0204 */
[----:B------:R-:W-:-:S13]  /*0140*/  ISETP.GT.U32.AND P2, PT, R7, R2, PT ;  /* 0x000000020700720c */ /* 0x000fda0003f44070 */
[----:B------:R-:W-:Y:S01]  /*0150*/  @!P2 IMAD.IADD R2, R2, 0x1, -R7 ;  /* 0x000000010202a824 */ /* 0x000fe200078e0a07 */
[----:B------:R-:W-:Y:S02]  /*0160*/  @!P2 IADD3 R5, PT, PT, R5, 0x1, RZ ;  /* 0x000000010505a810 */ /* 0x000fe40007ffe0ff */
[----:B------:R-:W-:Y:S02]  /*0170*/  ISETP.NE.AND P2, PT, R9, RZ, PT ;  /* 0x000000ff0900720c */ /* 0x000fe40003f45270 */
[----:B------:R-:W-:Y:S02]  /*0180*/  ISETP.GE.U32.AND P0, PT, R2, R7, PT ;  /* 0x000000070200720c */ /* 0x000fe40003f06070 */
[----:B------:R-:W-:-:S04]  /*0190*/  LOP3.LUT R2, R0, R9, RZ, 0x3c, !PT ;  /* 0x0000000900027212 */ /* 0x000fc800078e3cff */
[----:B------:R-:W-:-:S07]  /*01a0*/  ISETP.GE.AND P1, PT, R2, RZ, PT ;  /* 0x000000ff0200720c */ /* 0x000fce0003f26270 */
[----:B------:R-:W-:-:S06]  /*01b0*/  @P0 VIADD R5, R5, 0x1 ;  /* 0x0000000105050836 */ /* 0x000fcc0000000000 */
[----:B------:R-:W-:Y:S01]  /*01c0*/  @!P1 IMAD.MOV R5, RZ, RZ, -R5 ;  /* 0x000000ffff059224 */ /* 0x000fe200078e0a05 */
[----:B------:R-:W-:-:S04]  /*01d0*/  @!P2 LOP3.LUT R5, RZ, R9, RZ, 0x33, !PT ;  /* 0x00000009ff05a212 */ /* 0x000fc800078e33ff */
        /* <DEDUP_REMOVED lines=8> */
[----:B-1----:R-:W0:Y:S01]  /*0260*/  LDG.E.U16 R6, desc[UR12][R6.64] ;  /* 0x0000000c06067981 */ /* 0x002e22000c1e1500 */
[----:B--2---:R-:W-:-:S04]  /*0270*/  IMAD.WIDE R10, R5, 0x2, R10 ;  /* 0x00000002050a7825 */ /* 0x004fc800078e020a */
[----:B---3--:R-:W-:-:S04]  /*0280*/  IMAD.WIDE R2, R5, 0x8, R2 ;  /* 0x0000000805027825 */ /* 0x008fc800078e0202 */
[----:B0-----:R-:W-:Y:S01]  /*0290*/  IMAD.WIDE.U32 R12, R6, 0x8, R12 ;  /* 0x00000008060c7825 */ /* 0x001fe200078e000c */
[----:B------:R0:W-:Y:S04]  /*02a0*/  STG.E.U16 desc[UR12][R10.64], R6 ;  /* 0x000000060a007986 */ /* 0x0001e8000c10150c */
[----:B------:R-:W2:Y:S04]  /*02b0*/  LDG.E.64 R2, desc[UR12][R2.64] ;  /* 0x0000000c02027981 */ /* 0x000ea8000c1e1b00 */
[----:B------:R-:W2:Y:S01]  /*02c0*/  LDG.E.64 R12, desc[UR12][R12.64] ;  /* 0x0000000c0c0c7981 */ /* 0x000ea2000c1e1b00 */
[----:B------:R-:W-:Y:S01]  /*02d0*/  IADD3 R7, PT, PT, -R5, RZ, RZ ;  /* 0x000000ff05077210 */ /* 0x000fe20007ffe1ff */
[----:B------:R-:W-:Y:S01]  /*02e0*/  BSSY.RECONVERGENT B0, `(.L_x_160) ;  /* 0x000001e000007945 */ /* 0x000fe20003800200 */
[----:B------:R-:W-:-:S03]  /*02f0*/  PLOP3.LUT P0, PT, PT, PT, PT, 0x8, 0x80 ;  /* 0x000000000080781c */ /* 0x000fc60003f0e170 */
[----:B------:R-:W-:Y:S01]  /*0300*/  IMAD R7, R9, R7, R0 ;  /* 0x0000000709077224 */ /* 0x000fe200078e0200 */
[----:B--2---:R-:W-:-:S14]  /*0310*/  DSETP.GT.AND P1, PT, R2, R12, PT ;  /* 0x0000000c0200722a */ /* 0x004fdc0003f24000 */
[----:B0-----:R-:W-:Y:S05]  /*0320*/  @!P1 BRA `(.L_x_161) ;  /* 0x0000000000649947 */ /* 0x001fea0003800000 */
[----:B------:R-:W0:Y:S01]  /*0330*/  LDC.64 R10, c[0x0][0x3b0] ;  /* 0x0000ec00ff0a7b82 */ /* 0x000e220000000a00 */
[----:B------:R-:W-:-:S07]  /*0340*/  IMAD R4, R6, R9, R7 ;  /* 0x0000000906047224 */ /* 0x000fce00078e0207 */
[----:B------:R-:W1:Y:S01]  /*0350*/  LDC.64 R12, c[0x0][0x3b8] ;  /* 0x0000ee00ff0c7b82 */ /* 0x000e620000000a00 */
[----:B0-----:R-:W-:-:S06]  /*0360*/  IMAD.WIDE R10, R4, 0x8, R10 ;  /* 0x00000008040a7825 */ /* 0x001fcc00078e020a */
[----:B------:R-:W2:Y:S01]  /*0370*/  LDG.E.64 R10, desc[UR12][R10.64] ;  /* 0x0000000c0a0a7981 */ /* 0x000ea2000c1e1b00 */
[----:B-1----:R-:W-:-:S06]  /*0380*/  IMAD.WIDE R8, R5, 0x8, R12 ;  /* 0x0000000805087825 */ /* 0x002fcc00078e020c */
[----:B------:R-:W2:Y:S02]  /*0390*/  LDG.E.64 R8, desc[UR12][R8.64] ;  /* 0x0000000c08087981 */ /* 0x000ea4000c1e1b00 */
[----:B--2---:R-:W-:-:S08]  /*03a0*/  DADD R12, R10, -R8 ;  /* 0x000000000a0c7229 */ /* 0x004fd00000000808 */
[----:B------:R-:W-:-:S14]  /*03b0*/  DSETP.GE.AND P1, PT, R2, R12, PT ;  /* 0x0000000c0200722a */ /* 0x000fdc0003f26000 */
[----:B------:R-:W-:Y:S05]  /*03c0*/  @!P1 BRA `(.L_x_161) ;  /* 0x00000000003c9947 */ /* 0x000fea0003800000 */
[----:B------:R-:W0:Y:S08]  /*03d0*/  LDC.64 R10, c[0x0][0x3e8] ;  /* 0x0000fa00ff0a7b82 */ /* 0x000e300000000a00 */
[----:B------:R-:W1:Y:S01]  /*03e0*/  LDC.64 R14, c[0x0][0x3f0] ;  /* 0x0000fc00ff0e7b82 */ /* 0x000e620000000a00 */
[----:B0-----:R-:W-:-:S06]  /*03f0*/  IMAD.WIDE R10, R4, 0x8, R10 ;  /* 0x00000008040a7825 */ /* 0x001fcc00078e020a */
[----:B------:R-:W2:Y:S01]  /*0400*/  LDG.E.64 R10, desc[UR12][R10.64] ;  /* 0x0000000c0a0a7981 */ /* 0x000ea2000c1e1b00 */
[----:B-1----:R-:W-:-:S06]  /*0410*/  IMAD.WIDE R14, R7, 0x8, R14 ;  /* 0x00000008070e7825 */ /* 0x002fcc00078e020e */
[----:B------:R-:W3:Y:S01]  /*0420*/  LDG.E.64 R14, desc[UR12][R14.64] ;  /* 0x0000000c0e0e7981 */ /* 0x000ee2000c1e1b00 */
[----:B--2---:R-:W-:-:S08]  /*0430*/  DADD R12, R10, R10 ;  /* 0x000000000a0c7229 */ /* 0x004fd0000000000a */
[----:B------:R-:W-:-:S08]  /*0440*/  DADD R12, -R8, R12 ;  /* 0x00000000080c7229 */ /* 0x000fd0000000010c */
[----:B---3--:R-:W-:-:S08]  /*0450*/  DADD R12, R12, -R14 ;  /* 0x000000000c0c7229 */ /* 0x008fd0000000080e */
[----:B------:R-:W-:-:S14]  /*0460*/  DSETP.NEU.AND P1, PT, R12, RZ, PT ;  /* 0x000000ff0c00722a */ /* 0x000fdc0003f2d000 */
[----:B------:R-:W-:Y:S05]  /*0470*/  @!P1 BRA `(.L_x_161) ;  /* 0x0000000000109947 */ /* 0x000fea0003800000 */
[----:B------:R-:W0:Y:S02]  /*0480*/  LDC.64 R8, c[0x0][0x3e0] ;  /* 0x0000f800ff087b82 */ /* 0x000e240000000a00 */
[----:B0-----:R-:W-:-:S06]  /*0490*/  IMAD.WIDE R8, R4, 0x8, R8 ;  /* 0x0000000804087825 */ /* 0x001fcc00078e0208 */
[----:B------:R-:W2:Y:S02]  /*04a0*/  LDG.E.64 R8, desc[UR12][R8.64] ;  /* 0x0000000c08087981 */ /* 0x000ea4000c1e1b00 */
[----:B--2---:R-:W-:-:S14]  /*04b0*/  DSETP.GE.AND P0, PT, R2, R8, PT ;  /* 0x000000080200722a */ /* 0x004fdc0003f06000 */
.L_x_161:
[----:B------:R-:W-:Y:S05]  /*04c0*/  BSYNC.RECONVERGENT B0 ;  /* 0x0000000000007941 */ /* 0x000fea0003800200 */
.L_x_160:
[----:B------:R-:W0:Y:S01]  /*04d0*/  LDCU.64 UR4, c[0x0][0x3c0] ;  /* 0x00007800ff0477ac */ /* 0x000e220008000a00 */
[----:B------:R-:W-:Y:S02]  /*04e0*/  SEL R9, RZ, 0x1, !P0 ;  /* 0x00000001ff097807 */ /* 0x000fe40004000000 */
[----:B0-----:R-:W-:-:S04]  /*04f0*/  IADD3 R2, P1, PT, R0, UR4, RZ ;  /* 0x0000000400027c10 */ /* 0x001fc8000ff3e0ff */
[----:B------:R-:W-:-:S05]  /*0500*/  LEA.HI.X.SX32 R3, R0, UR5, 0x1, P1 ;  /* 0x0000000500037c11 */ /* 0x000fca00088f0eff */
[----:B------:R0:W-:Y:S01]  /*0510*/  STG.E.U8 desc[UR12][R2.64], R9 ;  /* 0x0000000902007986 */ /* 0x0001e2000c10110c */
[----:B------:R-:W-:Y:S05]  /*0520*/  @!P0 EXIT ;  /* 0x000000000000894d */ /* 0x000fea0003800000 */
[----:B0-----:R-:W0:Y:S01]  /*0530*/  LDC R2, c[0x0][0x3cc] ;  /* 0x0000f300ff027b82 */ /* 0x001e220000000800 */
[----:B------:R-:W-:Y:S02]  /*0540*/  CS2R R14, SRZ ;  /* 0x00000000000e7805 */ /* 0x000fe4000001ff00 */
[----:B0-----:R-:W-:-:S13]  /*0550*/  ISETP.GE.AND P0, PT, R2, 0x1, PT ;  /* 0x000000010200780c */ /* 0x001fda0003f06270 */
[----:B------:R-:W-:Y:S05]  /*0560*/  @!P0 BRA `(.L_x_162) ;  /* 0x0000000400d88947 */ /* 0x000fea0003800000 */
[C---:B------:R-:W-:Y:S01]  /*0570*/  ISETP.GE.U32.AND P0, PT, R2.reuse, 0x8, PT ;  /* 0x000000080200780c */ /* 0x040fe20003f06070 */
[-C--:B------:R-:W-:Y:S01]  /*0580*/  IMAD R6, R7, R2.reuse, RZ ;  /* 0x0000000207067224 */ /* 0x080fe200078e02ff */
[----:B------:R-:W-:Y:S01]  /*0590*/  LOP3.LUT R4, R2, 0x7, RZ, 0xc0, !PT ;  /* 0x0000000702047812 */ /* 0x000fe200078ec0ff */
[----:B------:R-:W-:Y:S01]  /*05a0*/  IMAD R5, R5, R2, RZ ;  /* 0x0000000205057224 */ /* 0x000fe200078e02ff */
[----:B------:R-:W-:Y:S01]  /*05b0*/  CS2R R14, SRZ ;  /* 0x00000000000e7805 */ /* 0x000fe2000001ff00 */
[----:B------:R-:W-:Y:S01]  /*05c0*/  IMAD.MOV.U32 R7, RZ, RZ, RZ ;  /* 0x000000ffff077224 */ /* 0x000fe200078e00ff */
[----:B------:R-:W-:-:S07]  /*05d0*/  ISETP.NE.AND P1, PT, R4, RZ, PT ;  /* 0x000000ff0400720c */ /* 0x000fce0003f25270 */
[----:B------:R-:W-:Y:S06]  /*05e0*/  @!P0 BRA `(.L_x_163) ;  /* 0x0000000000d48947 */ /* 0x000fec0003800000 */
[----:B------:R-:W0:Y:S01]  /*05f0*/  LDCU.128 UR8, c[0x0][0x380] ;  /* 0x00007000ff0877ac */ /* 0x000e220008000c00 */
[----:B------:R-:W-:Y:S01]  /*0600*/  LOP3.LUT R7, R2, 0x7ffffff8, RZ, 0xc0, !PT ;  /* 0x7ffffff802077812 */ /* 0x000fe200078ec0ff */
[----:B------:R-:W-:Y:S01]  /*0610*/  IMAD.MOV.U32 R29, RZ, RZ, R6 ;  /* 0x000000ffff1d7224 */ /* 0x000fe200078e0006 */
[----:B------:R-:W-:Y:S02]  /*0620*/  MOV R3, R5 ;  /* 0x0000000500037202 */ /* 0x000fe40000000f00 */
[----:B------:R-:W-:Y:S01]  /*0630*/  CS2R R14, SRZ ;  /* 0x00000000000e7805 */ /* 0x000fe2000001ff00 */
[----:B------:R-:W-:Y:S01]  /*0640*/  IMAD.MOV R28, RZ, RZ, -R7 ;  /* 0x000000ffff1c7224 */ /* 0x000fe200078e0a07 */
[----:B0-----:R-:W-:Y:S02]  /*0650*/  UIADD3 UR6, UP0, UPT, UR8, 0x20, URZ ;  /* 0x0000002008067890 */ /* 0x001fe4000ff1e0ff */
[----:B------:R-:W-:Y:S02]  /*0660*/  UIADD3 UR4, UP1, UPT, UR10, 0x20, URZ ;  /* 0x000000200a047890 */ /* 0x000fe4000ff3e0ff */
[----:B------:R-:W-:-:S02]  /*0670*/  UIADD3.X UR7, UPT, UPT, URZ, UR9, URZ, UP0, !UPT ;  /* 0x00000009ff077290 */ /* 0x000fc400087fe4ff */
[----:B------:R-:W-:-:S12]  /*0680*/  UIADD3.X UR5, UPT, UPT, URZ, UR11, URZ, UP1, !UPT ;  /* 0x0000000bff057290 */ /* 0x000fd80008ffe4ff */
.L_x_164:
[----:B------:R-:W-:Y:S01]  /*0690*/  MOV R25, UR7 ;  /* 0x0000000700197c02 */ /* 0x000fe20008000f00 */
        /* <DEDUP_REMOVED lines=42> */
.L_x_163:
[----:B------:R-:W-:Y:S05]  /*0940*/  @!P1 BRA `(.L_x_162) ;  /* 0x0000000000e09947 */ /* 0x000fea0003800000 */
[----:B------:R-:W-:Y:S02]  /*0950*/  ISETP.GE.U32.AND P0, PT, R4, 0x4, PT ;  /* 0x000000040400780c */ /* 0x000fe40003f06070 */
[----:B------:R-:W-:-:S04]  /*0960*/  LOP3.LUT R3, R2, 0x3, RZ, 0xc0, !PT ;  /* 0x0000000302037812 */ /* 0x000fc800078ec0ff */
[----:B------:R-:W-:-:S07]  /*0970*/  ISETP.NE.AND P1, PT, R3, RZ, PT ;  /* 0x000000ff0300720c */ /* 0x000fce0003f25270 */
[----:B------:R-:W-:Y:S06]  /*0980*/  @!P0 BRA `(.L_x_165) ;  /* 0x00000000005c8947 */ /* 0x000fec0003800000 */
[----:B------:R-:W0:Y:S01]  /*0990*/  LDC.64 R26, c[0x0][0x380] ;  /* 0x0000e000ff1a7b82 */ /* 0x000e220000000a00 */
[----:B------:R-:W-:Y:S01]  /*09a0*/  IADD3 R11, PT, PT, R5, R7, RZ ;  /* 0x00000007050b7210 */ /* 0x000fe20007ffe0ff */
[----:B------:R-:W-:-:S06]  /*09b0*/  IMAD.IADD R13, R6, 0x1, R7 ;  /* 0x00000001060d7824 */ /* 0x000fcc00078e0207 */
[----:B------:R-:W1:Y:S01]  /*09c0*/  LDC.64 R8, c[0x0][0x388] ;  /* 0x0000e200ff087b82 */ /* 0x000e620000000a00 */
[----:B0-----:R-:W-:-:S05]  /*09d0*/  IMAD.WIDE R26, R11, 0x8, R26 ;  /* 0x000000080b1a7825 */ /* 0x001fca00078e021a */
[----:B------:R-:W2:Y:S01]  /*09e0*/  LDG.E.64 R10, desc[UR12][R26.64] ;  /* 0x0000000c1a0a7981 */ /* 0x000ea2000c1e1b00 */
[----:B-1----:R-:W-:-:S03]  /*09f0*/  IMAD.WIDE R8, R13, 0x8, R8 ;  /* 0x000000080d087825 */ /* 0x002fc600078e0208 */
[----:B------:R-:W3:Y:S04]  /*0a00*/  LDG.E.64 R16, desc[UR12][R26.64+0x8] ;  /* 0x0000080c1a107981 */ /* 0x000ee8000c1e1b00 */
[----:B------:R-:W2:Y:S04]  /*0a10*/  LDG.E.64 R12, desc[UR12][R8.64] ;  /* 0x0000000c080c7981 */ /* 0x000ea8000c1e1b00 */
[----:B------:R-:W3:Y:S04]  /*0a20*/  LDG.E.64 R18, desc[UR12][R8.64+0x8] ;  /* 0x0000080c08127981 */ /* 0x000ee8000c1e1b00 */
[----:B------:R-:W4:Y:S04]  /*0a30*/  LDG.E.64 R20, desc[UR12][R26.64+0x10] ;  /* 0x0000100c1a147981 */ /* 0x000f28000c1e1b00 */
[----:B------:R-:W4:Y:S04]  /*0a40*/  LDG.E.64 R22, desc[UR12][R8.64+0x10] ;  /* 0x0000100c08167981 */ /* 0x000f28000c1e1b00 */
[----:B------:R-:W5:Y:S04]  /*0a50*/  LDG.E.64 R24, desc[UR12][R26.64+0x18] ;  /* 0x0000180c1a187981 */ /* 0x000f68000c1e1b00 */
[----:B------:R-:W5:Y:S01]  /*0a60*/  LDG.E.64 R28, desc[UR12][R8.64+0x18] ;  /* 0x0000180c081c7981 */ /* 0x000f62000c1e1b00 */
[----:B------:R-:W-:Y:S01]  /*0a70*/  IADD3 R7, PT, PT, R7, 0x4, RZ ;  /* 0x0000000407077810 */ /* 0x000fe20007ffe0ff */
        /* <DEDUP_REMOVED lines=8> */
.L_x_165:
[----:B------:R-:W-:Y:S05]  /*0b00*/  @!P1 BRA `(.L_x_162) ;  /* 0x0000000000709947 */ /* 0x000fea0003800000 */
[----:B------:R-:W0:Y:S01]  /*0b10*/  LDC.64 R16, c[0x0][0x380] ;  /* 0x0000e000ff107b82 */ /* 0x000e220000000a00 */
[----:B------:R-:W-:Y:S02]  /*0b20*/  ISETP.NE.AND P0, PT, R3, 0x1, PT ;  /* 0x000000010300780c */ /* 0x000fe40003f05270 */
[----:B------:R-:W-:-:S04]  /*0b30*/  LOP3.LUT R2, R2, 0x1, RZ, 0xc0, !PT ;  /* 0x0000000102027812 */ /* 0x000fc800078ec0ff */
[----:B------:R-:W-:Y:S01]  /*0b40*/  ISETP.NE.U32.AND P1, PT, R2, 0x1, PT ;  /* 0x000000010200780c */ /* 0x000fe20003f25070 */
[----:B------:R-:W1:Y:S06]  /*0b50*/  LDC.64 R8, c[0x0][0x388] ;  /* 0x0000e200ff087b82 */ /* 0x000e6c0000000a00 */
[----:B------:R-:W-:Y:S01]  /*0b60*/  @P0 IADD3 R19, PT, PT, R6, R7, RZ ;  /* 0x0000000706130210 */ /* 0x000fe20007ffe0ff */
[----:B------:R-:W-:Y:S01]  /*0b70*/  @P0 IMAD.IADD R3, R5, 0x1, R7 ;  /* 0x0000000105030824 */ /* 0x000fe200078e0207 */
[----:B------:R-:W2:Y:S01]  /*0b80*/  LDC.64 R12, c[0x0][0x380] ;  /* 0x0000e000ff0c7b82 */ /* 0x000ea20000000a00 */
[----:B------:R-:W-:-:S07]  /*0b90*/  @P0 VIADD R7, R7, 0x2 ;  /* 0x0000000207070836 */ /* 0x000fce0000000000 */
[----:B------:R-:W3:Y:S01]  /*0ba0*/  LDC.64 R10, c[0x0][0x388] ;  /* 0x0000e200ff0a7b82 */ /* 0x000ee20000000a00 */
[----:B0-----:R-:W-:-:S04]  /*0bb0*/  @P0 IMAD.WIDE R16, R3, 0x8, R16 ;  /* 0x0000000803100825 */ /* 0x001fc800078e0210 */
[----:B-1----:R-:W-:Y:S02]  /*0bc0*/  @P0 IMAD.WIDE R18, R19, 0x8, R8 ;  /* 0x0000000813120825 */ /* 0x002fe400078e0208 */
        /* <DEDUP_REMOVED lines=16> */
.L_x_162:
[----:B------:R-:W0:Y:S01]  /*0cd0*/  MUFU.RSQ64H R5, R15 ;  /* 0x0000000f00057308 */ /* 0x000e220000001c00 */
[----:B------:R-:W-:Y:S01]  /*0ce0*/  IADD3 R4, PT, PT, R15, -0x3500000, RZ ;  /* 0xfcb000000f047810 */ /* 0x000fe20007ffe0ff */
[----:B------:R-:W-:Y:S01]  /*0cf0*/  IMAD.MOV.U32 R6, RZ, RZ, 0x0 ;  /* 0x00000000ff067424 */ /* 0x000fe200078e00ff */
[----:B------:R-:W-:Y:S01]  /*0d00*/  MOV R7, 0x3fd80000 ;  /* 0x3fd8000000077802 */ /* 0x000fe20000000f00 */
[----:B------:R-:W-:Y:S01]  /*0d10*/  BSSY.RECONVERGENT B0, `(.L_x_166) ;  /* 0x0000011000007945 */ /* 0x000fe20003800200 */
[----:B------:R-:W-:Y:S02]  /*0d20*/  ISETP.GE.U32.AND P0, PT, R4, 0x7ca00000, PT ;  /* 0x7ca000000400780c */ /* 0x000fe40003f06070 */
[----:B0-----:R-:W-:-:S08]  /*0d30*/  DMUL R2, R4, R4 ;  /* 0x0000000404027228 */ /* 0x001fd00000000000 */
[----:B------:R-:W-:-:S08]  /*0d40*/  DFMA R2, -R2, R14, 1 ;  /* 0x3ff000000202742b */ /* 0x000fd0000000010e */
[----:B------:R-:W-:Y:S02]  /*0d50*/  DFMA R6, R2, R6, 0.5 ;  /* 0x3fe000000206742b */ /* 0x000fe40000000006 */
[----:B------:R-:W-:-:S08]  /*0d60*/  DMUL R2, R4, R2 ;  /* 0x0000000204027228 */ /* 0x000fd00000000000 */
[----:B------:R-:W-:-:S08]  /*0d70*/  DFMA R8, R6, R2, R4 ;  /* 0x000000020608722b */ /* 0x000fd00000000004 */
[----:B------:R-:W-:Y:S02]  /*0d80*/  DMUL R10, R8, R14 ;  /* 0x0000000e080a7228 */ /* 0x000fe40000000000 */
[----:B------:R-:W-:Y:S01]  /*0d90*/  VIADD R7, R9, 0xfff00000 ;  /* 0xfff0000009077836 */ /* 0x000fe20000000000 */
[----:B------:R-:W-:-:S05]  /*0da0*/  MOV R6, R8 ;  /* 0x0000000800067202 */ /* 0x000fca0000000f00 */
[----:B------:R-:W-:-:S08]  /*0db0*/  DFMA R12, R10, -R10, R14 ;  /* 0x8000000a0a0c722b */ /* 0x000fd0000000000e */
[----:B------:R-:W-:Y:S01]  /*0dc0*/  DFMA R2, R12, R6, R10 ;  /* 0x000000060c02722b */ /* 0x000fe2000000000a */
[----:B------:R-:W-:Y:S10]  /*0dd0*/  @!P0 BRA `(.L_x_167) ;  /* 0x0000000000108947 */ /* 0x000ff40003800000 */
[----:B------:R-:W-:-:S07]  /*0de0*/  MOV R2, 0xe00 ;  /* 0x00000e0000027802 */ /* 0x000fce0000000f00 */
[----:B------:R-:W-:Y:S05]  /*0df0*/  CALL.REL.NOINC `($__internal_6_$__cuda_sm20_dsqrt_rn_f64_mediumpath_v1) ;  /* 0x00000000001c7944 */ /* 0x000fea0003c00000 */
[----:B------:R-:W-:Y:S01]  /*0e00*/  IMAD.MOV.U32 R2, RZ, RZ, R4 ;  /* 0x000000ffff027224 */ /* 0x000fe200078e0004 */
[----:B------:R-:W-:-:S07]  /*0e10*/  MOV R3, R5 ;  /* 0x0000000500037202 */ /* 0x000fce0000000f00 */
.L_x_167:
[----:B------:R-:W-:Y:S05]  /*0e20*/  BSYNC.RECONVERGENT B0 ;  /* 0x0000000000007941 */ /* 0x000fea0003800200 */
.L_x_166:
[----:B------:R-:W0:Y:S02]  /*0e30*/  LDC.64 R4, c[0x0][0x398] ;  /* 0x0000e600ff047b82 */ /* 0x000e240000000a00 */
[----:B0-----:R-:W-:-:S05]  /*0e40*/  IMAD.WIDE R4, R0, 0x8, R4 ;  /* 0x0000000800047825 */ /* 0x001fca00078e0204 */
[----:B------:R-:W-:Y:S01]  /*0e50*/  STG.E.64 desc[UR12][R4.64], R2 ;  /* 0x0000000204007986 */ /* 0x000fe2000c101b0c */
[----:B------:R-:W-:Y:S05]  /*0e60*/  EXIT ;  /* 0x000000000000794d */ /* 0x000fea0003800000 */
        .weak           $__internal_6_$__cuda_sm20_dsqrt_rn_f64_mediumpath_v1
        .type           $__internal_6_$__cuda_sm20_dsqrt_rn_f64_mediumpath_v1,@function
        .size           $__internal_6_$__cuda_sm20_dsqrt_rn_f64_mediumpath_v1,(.L_x_515 - $__internal_6_$__cuda_sm20_dsqrt_rn_f64_mediumpath_v1)
$__internal_6_$__cuda_sm20_dsqrt_rn_f64_mediumpath_v1:
        /* <DEDUP_REMOVED lines=16> */
.L_x_169:
        /* <DEDUP_REMOVED lines=24> */
.L_x_171:
[----:B------:R-:W-:-:S11]  /*10f0*/  DADD R4, R6, R6 ;  /* 0x0000000006047229 */ /* 0x000fd60000000006 */
.L_x_170:
[----:B------:R-:W-:Y:S05]  /*1100*/  BSYNC.RECONVERGENT B1 ;  /* 0x0000000000017941 */ /* 0x000fea0003800200 */
.L_x_168:
[----:B------:R-:W-:-:S04]  /*1110*/  MOV R3, 0x0 ;  /* 0x0000000000037802 */ /* 0x000fc80000000f00 */
[----:B------:R-:W-:Y:S05]  /*1120*/  RET.REL.NODEC R2 `(_Z11moelkanFunKPdS_PtS_S_S_S_S_PbiiiS0_S_S_S_) ;  /* 0xffffffec02b47950 */ /* 0x000fea0003c3ffff */
.L_x_172:
        /* <DEDUP_REMOVED lines=13> */
.L_x_515:


//--------------------- .text._Z11fbelkanFunKPdS_PtS_S_S_S_S_PbiiiS0_S_ --------------------------
	.section	.text._Z11fbelkanFunKPdS_PtS_S_S_S_S_PbiiiS0_S_,"ax",@progbits
	.align	128
.text._Z11fbelkanFunKPdS_PtS_S_S_S_S_PbiiiS0_S_:
        .type           _Z11fbelkanFunKPdS_PtS_S_S_S_S_PbiiiS0_S_,@function
        .size           _Z11fbelkanFunKPdS_PtS_S_S_S_S_PbiiiS0_S_,(.L_x_517 - _Z11fbelkanFunKPdS_PtS_S_S_S_S_PbiiiS0_S_)
        .other          _Z11fbelkanFunKPdS_PtS_S_S_S_S_PbiiiS0_S_,@"STO_CUDA_ENTRY STV_DEFAULT"
_Z11fbelkanFunKPdS_PtS_S_S_S_S_PbiiiS0_S_:
        /* <DEDUP_REMOVED lines=38> */
[----:B-1----:R-:W4:Y:S01]  /*0260*/  LDG.E.U16 R8, desc[UR12][R8.64] ;  /* 0x0000000c08087981 */ /* 0x002f22000c1e1500 */
[----:B--2---:R-:W-:-:S04]  /*0270*/  IMAD.WIDE R12, R5, 0x2, R12 ;  /* 0x00000002050c7825 */ /* 0x004fc800078e020c */
[----:B---3--:R-:W-:-:S04]  /*0280*/  IMAD.WIDE R2, R5, 0x8, R2 ;  /* 0x0000000805027825 */ /* 0x008fc800078e0202 */
[----:B0-----:R-:W-:Y:S01]  /*0290*/  IMAD.WIDE R6, R0, 0x8, R6 ;  /* 0x0000000800067825 */ /* 0x001fe200078e0206 */
[----:B----4-:R0:W-:Y:S04]  /*02a0*/  STG.E.U16 desc[UR12][R12.64], R8 ;  /* 0x000000080c007986 */ /* 0x0101e8000c10150c */
[----:B------:R-:W2:Y:S04]  /*02b0*/  LDG.E.64 R2, desc[UR12][R2.64] ;  /* 0x0000000c02027981 */ /* 0x000ea8000c1e1b00 */
[----:B------:R-:W2:Y:S01]  /*02c0*/  LDG.E.64 R14, desc[UR12][R6.64] ;  /* 0x0000000c060e7981 */ /* 0x000ea2000c1e1b00 */
[----:B------:R-:W-:Y:S01]  /*02d0*/  IADD3 R9, PT, PT, -R5, RZ, RZ ;  /* 0x000000ff05097210 */ /* 0x000fe20007ffe1ff */
[----:B------:R-:W-:Y:S01]  /*02e0*/  BSSY.RECONVERGENT B0, `(.L_x_173) ;  /* 0x0000013000007945 */ /* 0x000fe20003800200 */
[----:B------:R-:W-:-:S03]  /*02f0*/  PLOP3.LUT P0, PT, PT, PT, PT, 0x8, 0x80 ;  /* 0x000000000080781c */ /* 0x000fc60003f0e170 */
[----:B------:R-:W-:Y:S01]  /*0300*/  IMAD R9, R11, R9, R0 ;  /* 0x000000090b097224 */ /* 0x000fe200078e0200 */
[----:B--2---:R-:W-:-:S14]  /*0310*/  DSETP.GE.AND P1, PT, R2, R14, PT ;  /* 0x0000000e0200722a */ /* 0x004fdc0003f26000 */
        /* <DEDUP_REMOVED lines=11> */
[----:B------:R-:W0:Y:S02]  /*03d0*/  LDC.64 R10, c[0x0][0x3e0] ;  /* 0x0000f800ff0a7b82 */ /* 0x000e240000000a00 */
[----:B0-----:R-:W-:-:S06]  /*03e0*/  IMAD.WIDE R10, R17, 0x8, R10 ;  /* 0x00000008110a7825 */ /* 0x001fcc00078e020a */
[----:B------:R-:W2:Y:S02]  /*03f0*/  LDG.E.64 R10, desc[UR12][R10.64] ;  /* 0x0000000c0a0a7981 */ /* 0x000ea4000c1e1b00 */
[----:B--2---:R-:W-:-:S14]  /*0400*/  DSETP.GE.AND P0, PT, R2, R10, PT ;  /* 0x0000000a0200722a */ /* 0x004fdc0003f06000 */
.L_x_174:
[----:B------:R-:W-:Y:S05]  /*0410*/  BSYNC.RECONVERGENT B0 ;  /* 0x0000000000007941 */ /* 0x000fea0003800200 */
.L_x_173:
        /* <DEDUP_REMOVED lines=10> */
[C---:B------:R-:W-:Y:S01]  /*04c0*/  ISETP.GE.U32.AND P0, PT, R0.reuse, 0x8, PT ;  /* 0x000000080000780c */ /* 0x040fe20003f06070 */
[-C--:B------:R-:W-:Y:S01]  /*04d0*/  IMAD R4, R5, R0.reuse, RZ ;  /* 0x0000000005047224 */ /* 0x080fe200078e02ff */
[----:B0-----:R-:W-:Y:S01]  /*04e0*/  LOP3.LUT R3, R0, 0x7, RZ, 0xc0, !PT ;  /* 0x0000000700037812 */ /* 0x001fe200078ec0ff */
        /* <DEDUP_REMOVED lines=15> */
.L_x_177:
        /* <DEDUP_REMOVED lines=27> */
[----:B------:R-:W2:Y:S04]  /*0790*/  LDG.E.64 R12, desc[UR12][R10.64+0x10] ;  /* 0x0000100c0a0c7981 */ /* 0x000ea8000c1e1b00 */
[----:B------:R-:W5:Y:S01]  /*07a0*/  LDG.E.64 R10, desc[UR12][R10.64+0x18] ;  /* 0x0000180c0a0a7981 */ /* 0x000f62000c1e1b00 */
        /* <DEDUP_REMOVED lines=14> */
.L_x_176:
        /* <DEDUP_REMOVED lines=28> */
.L_x_178:
        /* <DEDUP_REMOVED lines=11> */
[----:B0-----:R-:W-:-:S05]  /*0b00*/  @P0 IMAD.WIDE R16, R9, 0x8, R16 ;  /* 0x0000000809100825 */ /* 0x001fca00078e0210 */
[----:B------:R-:W4:Y:S01]  /*0b10*/  @P0 LDG.E.64 R8, desc[UR12][R16.64] ;  /* 0x0000000c10080981 */ /* 0x000f22000c1e1b00 */
[----:B-1----:R-:W-:-:S05]  /*0b20*/  @P0 IMAD.WIDE R18, R19, 0x8, R2 ;  /* 0x0000000813120825 */ /* 0x002fca00078e0202 */
        /* <DEDUP_REMOVED lines=15> */
.L_x_175:
[----:B0-----:R-:W0:Y:S01]  /*0c20*/  MUFU.RSQ64H R3, R21 ;  /* 0x0000001500037308 */ /* 0x001e220000001c00 */
        /* <DEDUP_REMOVED lines=18> */
[----:B------:R-:W-:-:S07]  /*0d50*/  MOV R0, 0xd70 ;  /* 0x00000d7000007802 */ /* 0x000fce0000000f00 */
[----:B------:R-:W-:Y:S05]  /*0d60*/  CALL.REL.NOINC `($__internal_7_$__cuda_sm20_dsqrt_rn_f64_mediumpath_v1) ;  /* 0x00000000000c7944 */ /* 0x000fea0003c00000 */
.L_x_180:
[----:B------:R-:W-:Y:S05]  /*0d70*/  BSYNC.RECONVERGENT B0 ;  /* 0x0000000000007941 */ /* 0x000fea0003800200 */
.L_x_179:
[----:B------:R-:W-:Y:S01]  /*0d80*/  STG.E.64 desc[UR12][R6.64], R4 ;  /* 0x0000000406007986 */ /* 0x000fe2000c101b0c */
[----:B------:R-:W-:Y:S05]  /*0d90*/  EXIT ;  /* 0x000000000000794d */ /* 0x000fea0003800000 */
        .weak           $__internal_7_$__cuda_sm20_dsqrt_rn_f64_mediumpath_v1
        .type           $__internal_7_$__cuda_sm20_dsqrt_rn_f64_mediumpath_v1,@function
        .size           $__internal_7_$__cuda_sm20_dsqrt_rn_f64_mediumpath_v1,(.L_x_517 - $__internal_7_$__cuda_sm20_dsqrt_rn_f64_mediumpath_v1)
$__internal_7_$__cuda_sm20_dsqrt_rn_f64_mediumpath_v1:
[----:B------:R-:W-:Y:S01]  /*0da0*/  ISETP.GE.U32.AND P0, PT, R2, -0x3400000, PT ;  /* 0xfcc000000200780c */ /* 0x000fe20003f06070 */
[----:B------:R-:W-:Y:S01]  /*0db0*/  BSSY.RECONVERGENT B1, `(.L_x_181) ;  /* 0x0000026000017945 */ /* 0x000fe20003800200 */
[----:B------:R-:W-:Y:S01]  /*0dc0*/  MOV R8, R10 ;  /* 0x0000000a00087202 */ /* 0x000fe20000000f00 */
[----:B------:R-:W-:Y:S01]  /*0dd0*/  IMAD.MOV.U32 R2, RZ, RZ, R14 ;  /* 0x000000ffff027224 */ /* 0x000fe200078e000e */
[----:B------:R-:W-:-:S09]  /*0de0*/  MOV R3, R15 ;  /* 0x0000000f00037202 */ /* 0x000fd20000000f00 */
        /* <DEDUP_REMOVED lines=9> */
.L_x_182:
        /* <DEDUP_REMOVED lines=9> */
[----:B------:R-:W-:Y:S01]  /*0f10*/  IMAD.MOV.U32 R10, RZ, RZ, 0x0 ;  /* 0x00000000ff0a7424 */ /* 0x000fe200078e00ff */
[----:B------:R-:W-:Y:S02]  /*0f20*/  MOV R4, RZ ;  /* 0x000000ff00047202 */ /* 0x000fe40000000f00 */
[----:B------:R-:W-:Y:S02]  /*0f30*/  MOV R11, 0x3fd80000 ;  /* 0x3fd80000000b7802 */ /* 0x000fe40000000f00 */
        /* <DEDUP_REMOVED lines=12> */
.L_x_184:
[----:B------:R-:W-:-:S11]  /*1000*/  DADD R2, R4, R4 ;  /* 0x0000000004027229 */ /* 0x000fd60000000004 */
.L_x_183:
[----:B------:R-:W-:Y:S05]  /*1010*/  BSYNC.RECONVERGENT B1 ;  /* 0x0000000000017941 */ /* 0x000fea0003800200 */
.L_x_181:
[----:B------:R-:W-:Y:S01]  /*1020*/  MOV R5, R3 ;  /* 0x0000000300057202 */ /* 0x000fe20000000f00 */
[----:B------:R-:W-:Y:S02]  /*1030*/  HFMA2 R3, -RZ, RZ, 0, 0 ;  /* 0x00000000ff037431 */ /* 0x000fe400000001ff */
[----:B------:R-:W-:Y:S02]  /*1040*/  IMAD.MOV.U32 R4, RZ, RZ, R2 ;  /* 0x000000ffff047224 */ /* 0x000fe400078e0002 */
[----:B------:R-:W-:-:S04]  /*1050*/  IMAD.MOV.U32 R2, RZ, RZ, R0 ;  /* 0x000000ffff027224 */ /* 0x000fc800078e0000 */
[----:B------:R-:W-:Y:S05]  /*1060*/  RET.REL.NODEC R2 `(_Z11fbelkanFunKPdS_PtS_S_S_S_S_PbiiiS0_S_) ;  /* 0xffffffec02e47950 */ /* 0x000fea0003c3ffff */
.L_x_185:
        /* <DEDUP_REMOVED lines=9> */
.L_x_517:


//--------------------- .text._Z9elkanFunKPdS_PtS_S_S_S_iiiS0_PbS_ --------------------------
	.section	.text._Z9elkanFunKPdS_PtS_S_S_S_iiiS0_PbS_,"ax",@progbits
	.align	128
.text._Z9elkanFunKPdS_PtS_S_S_S_iiiS0_PbS_:
        .type           _Z9elkanFunKPdS_PtS_S_S_S_iiiS0_PbS_,@function
        .size           _Z9elkanFunKPdS_PtS_S_S_S_iiiS0_PbS_,(.L_x_519 - _Z9elkanFunKPdS_PtS_S_S_S_iiiS0_PbS_)
        .other          _Z9elkanFunKPdS_PtS_S_S_S_iiiS0_PbS_,@"STO_CUDA_ENTRY STV_DEFAULT"
_Z9elkanFunKPdS_PtS_S_S_S_iiiS0_PbS_:
        /* <DEDUP_REMOVED lines=39> */
[----:B--2---:R-:W-:-:S06]  /*0270*/  IMAD.WIDE R10, R5, 0x2, R10 ;  /* 0x00000002050a7825 */ /* 0x004fcc00078e020a */
[----:B------:R-:W1:Y:S01]  /*0280*/  LDC.64 R14, c[0x0][0x398] ;  /* 0x0000e600ff0e7b82 */ /* 0x000e620000000a00 */
[----:B---3--:R-:W-:-:S04]  /*0290*/  IMAD.WIDE R8, R5, 0x8, R8 ;  /* 0x0000000805087825 */ /* 0x008fc800078e0208 */
[----:B0-----:R-:W-:Y:S01]  /*02a0*/  IMAD.WIDE.U32 R12, R2, 0x8, R12 ;  /* 0x00000008020c7825 */ /* 0x001fe200078e000c */
[----:B------:R0:W-:Y:S04]  /*02b0*/  STG.E.U16 desc[UR12][R10.64], R2 ;  /* 0x000000020a007986 */ /* 0x0001e8000c10150c */
[----:B------:R-:W2:Y:S04]  /*02c0*/  LDG.E.64 R8, desc[UR12][R8.64] ;  /* 0x0000000c08087981 */ /* 0x000ea8000c1e1b00 */
[----:B------:R-:W2:Y:S01]  /*02d0*/  LDG.E.64 R12, desc[UR12][R12.64] ;  /* 0x0000000c0c0c7981 */ /* 0x000ea2000c1e1b00 */
[----:B------:R-:W-:Y:S01]  /*02e0*/  IADD3 R4, PT, PT, -R5, RZ, RZ ;  /* 0x000000ff05047210 */ /* 0x000fe20007ffe1ff */
[----:B------:R-:W-:Y:S01]  /*02f0*/  BSSY.RECONVERGENT B0, `(.L_x_186) ;  /* 0x000000e000007945 */ /* 0x000fe20003800200 */
[----:B------:R-:W-:Y:S01]  /*0300*/  PLOP3.LUT P0, PT, PT, PT, PT, 0x8, 0x80 ;  /* 0x000000000080781c */ /* 0x000fe20003f0e170 */
[----:B-1----:R-:W-:-:S04]  /*0310*/  IMAD.WIDE R6, R0, 0x8, R14 ;  /* 0x0000000800067825 */ /* 0x002fc800078e020e */
[----:B------:R-:W-:Y:S01]  /*0320*/  IMAD R17, R3, R4, R0 ;  /* 0x0000000403117224 */ /* 0x000fe200078e0200 */
[----:B--2---:R-:W-:-:S14]  /*0330*/  DSETP.GT.AND P1, PT, R8, R12, PT ;  /* 0x0000000c0800722a */ /* 0x004fdc0003f24000 */
[----:B0-----:R-:W-:Y:S05]  /*0340*/  @!P1 BRA `(.L_x_187) ;  /* 0x0000000000209947 */ /* 0x001fea0003800000 */
[----:B------:R-:W2:Y:S02]  /*0350*/  LDG.E.64 R10, desc[UR12][R6.64] ;  /* 0x0000000c060a7981 */ /* 0x000ea4000c1e1b00 */
[----:B--2---:R-:W-:-:S14]  /*0360*/  DSETP.GE.AND P1, PT, R8, R10, PT ;  /* 0x0000000a0800722a */ /* 0x004fdc0003f26000 */
[----:B------:R-:W-:Y:S05]  /*0370*/  @!P1 BRA `(.L_x_187) ;  /* 0x0000000000149947 */ /* 0x000fea0003800000 */
[----:B------:R-:W0:Y:S01]  /*0380*/  LDC.64 R10, c[0x0][0x3b0] ;  /* 0x0000ec00ff0a7b82 */ /* 0x000e220000000a00 */
[----:B------:R-:W-:-:S04]  /*0390*/  IMAD R3, R2, R3, R17 ;  /* 0x0000000302037224 */ /* 0x000fc800078e0211 */
[----:B0-----:R-:W-:-:S06]  /*03a0*/  IMAD.WIDE R2, R3, 0x8, R10 ;  /* 0x0000000803027825 */ /* 0x001fcc00078e020a */
[----:B------:R-:W2:Y:S02]  /*03b0*/  LDG.E.64 R2, desc[UR12][R2.64] ;  /* 0x0000000c02027981 */ /* 0x000ea4000c1e1b00 */
[----:B--2---:R-:W-:-:S14]  /*03c0*/  DSETP.GE.AND P0, PT, R8, R2, PT ;  /* 0x000000020800722a */ /* 0x004fdc0003f06000 */
.L_x_187:
[----:B------:R-:W-:Y:S05]  /*03d0*/  BSYNC.RECONVERGENT B0 ;  /* 0x0000000000007941 */ /* 0x000fea0003800200 */
.L_x_186:
        /* <DEDUP_REMOVED lines=28> */
.L_x_190:
        /* <DEDUP_REMOVED lines=43> */
.L_x_189:
        /* <DEDUP_REMOVED lines=28> */
.L_x_191:
        /* <DEDUP_REMOVED lines=29> */
.L_x_188:
        /* <DEDUP_REMOVED lines=20> */
[----:B------:R-:W-:Y:S05]  /*0d20*/  CALL.REL.NOINC `($__internal_8_$__cuda_sm20_dsqrt_rn_f64_mediumpath_v1) ;  /* 0x00000000000c7944 */ /* 0x000fea0003c00000 */
.L_x_193:
[----:B------:R-:W-:Y:S05]  /*0d30*/  BSYNC.RECONVERGENT B0 ;  /* 0x0000000000007941 */ /* 0x000fea0003800200 */
.L_x_192:
[----:B------:R-:W-:Y:S01]  /*0d40*/  STG.E.64 desc[UR12][R6.64], R4 ;  /* 0x0000000406007986 */ /* 0x000fe2000c101b0c */
[----:B------:R-:W-:Y:S05]  /*0d50*/  EXIT ;  /* 0x000000000000794d */ /* 0x000fea0003800000 */
        .weak           $__internal_8_$__cuda_sm20_dsqrt_rn_f64_mediumpath_v1
        .type           $__internal_8_$__cuda_sm20_dsqrt_rn_f64_mediumpath_v1,@function
        .size           $__internal_8_$__cuda_sm20_dsqrt_rn_f64_mediumpath_v1,(.L_x_519 - $__internal_8_$__cuda_sm20_dsqrt_rn_f64_mediumpath_v1)
$__internal_8_$__cuda_sm20_dsqrt_rn_f64_mediumpath_v1:
        /* <DEDUP_REMOVED lines=14> */
.L_x_195:
        /* <DEDUP_REMOVED lines=24> */
.L_x_197:
[----:B------:R-:W-:-:S11]  /*0fc0*/  DADD R2, R4, R4 ;  /* 0x0000000004027229 */ /* 0x000fd60000000004 */
.L_x_196:
[----:B------:R-:W-:Y:S05]  /*0fd0*/  BSYNC.RECONVERGENT B1 ;  /* 0x0000000000017941 */ /* 0x000fea0003800200 */
.L_x_194:
[----:B------:R-:W-:Y:S01]  /*0fe0*/  MOV R5, R3 ;  /* 0x0000000300057202 */ /* 0x000fe20000000f00 */
[----:B------:R-:W-:Y:S02]  /*0ff0*/  HFMA2 R3, -RZ, RZ, 0, 0 ;  /* 0x00000000ff037431 */ /* 0x000fe400000001ff */
[----:B------:R-:W-:Y:S02]  /*1000*/  IMAD.MOV.U32 R4, RZ, RZ, R2 ;  /* 0x000000ffff047224 */ /* 0x000fe400078e0002 */
[----:B------:R-:W-:-:S04]  /*1010*/  IMAD.MOV.U32 R2, RZ, RZ, R0 ;  /* 0x000000ffff027224 */ /* 0x000fc800078e0000 */
[----:B------:R-:W-:Y:S05]  /*1020*/  RET.REL.NODEC R2 `(_Z9elkanFunKPdS_PtS_S_S_S_iiiS0_PbS_) ;  /* 0xffffffec02f47950 */ /* 0x000fea0003c3ffff */
.L_x_198:
        /* <DEDUP_REMOVED lines=13> */
.L_x_519:


//--------------------- .text._Z8elkanFunPdS_PtS_S_S_S_iiiS0_iPy --------------------------
	.section	.text._Z8elkanFunPdS_PtS_S_S_S_iiiS0_iPy,"ax",@progbits
	.align	128
.text._Z8elkanFunPdS_PtS_S_S_S_iiiS0_iPy:
        .type           _Z8elkanFunPdS_PtS_S_S_S_iiiS0_iPy,@function
        .size           _Z8elkanFunPdS_PtS_S_S_S_iiiS0_iPy,(.L_x_521 - _Z8elkanFunPdS_PtS_S_S_S_iiiS0_iPy)
        .other          _Z8elkanFunPdS_PtS_S_S_S_iiiS0_iPy,@"STO_CUDA_ENTRY STV_DEFAULT"
_Z8elkanFunPdS_PtS_S_S_S_iiiS0_iPy:
[----:B------:R-:W-:Y:S01]  /*0000*/  LDC R1, c[0x0][0x37c] ;  /* 0x0000df00ff017b82 */ /* 0x000fe20000000800 */
[----:B------:R-:W0:Y:S07]  /*0010*/  S2R R3, SR_TID.X ;  /* 0x0000000000037919 */ /* 0x000e2e0000002100 */
[----:B------:R-:W0:Y:S01]  /*0020*/  S2UR UR4, SR_CTAID.X ;  /* 0x00000000000479c3 */ /* 0x000e220000002500 */
[----:B------:R-:W1:Y:S01]  /*0030*/  LDCU UR5, c[0x0][0x3d0] ;  /* 0x00007a00ff0577ac */ /* 0x000e620008000800 */
[----:B------:R-:W2:Y:S06]  /*0040*/  LDCU UR6, c[0x0][0x3c0] ;  /* 0x00007800ff0677ac */ /* 0x000eac0008000800 */
[----:B------:R-:W0:Y:S02]  /*0050*/  LDC R0, c[0x0][0x360] ;  /* 0x0000d800ff007b82 */ /* 0x000e240000000800 */
[----:B0-----:R-:W-:-:S04]  /*0060*/  IMAD R0, R0, UR4, R3 ;  /* 0x0000000400007c24 */ /* 0x001fc8000f8e0203 */
[----:B-1----:R-:W-:-:S05]  /*0070*/  VIADD R11, R0, UR5 ;  /* 0x00000005000b7c36 */ /* 0x002fca0008000000 */
[----:B--2---:R-:W-:-:S13]  /*0080*/  ISETP.GE.AND P0, PT, R11, UR6, PT ;  /* 0x000000060b007c0c */ /* 0x004fda000bf06270 */
        /* <DEDUP_REMOVED lines=16> */
[----:B------:R-:W0:Y:S02]  /*0190*/  LDCU UR5, c[0x0][0x3b8] ;  /* 0x00007700ff0577ac */ /* 0x000e240008000800 */
[----:B0-----:R-:W-:-:S09]  /*01a0*/  UISETP.GE.AND UP0, UPT, UR5, 0x1, UPT ;  /* 0x000000010500788c */ /* 0x001fd2000bf06270 */
[----:B------:R-:W-:Y:S05]  /*01b0*/  BRA.U !UP0, `(.L_x_199) ;  /* 0x00000029081c7547 */ /* 0x000fea000b800000 */
[----:B------:R-:W0:Y:S01]  /*01c0*/  LDCU UR4, c[0x0][0x3bc] ;  /* 0x00007780ff0477ac */ /* 0x000e220008000800 */
[----:B------:R-:W-:Y:S01]  /*01d0*/  IMAD R0, R11, UR5, RZ ;  /* 0x000000050b007c24 */ /* 0x000fe2000f8e02ff */
[----:B0-----:R-:W-:-:S09]  /*01e0*/  UISETP.GE.AND UP0, UPT, UR4, 0x1, UPT ;  /* 0x000000010400788c */ /* 0x001fd2000bf06270 */
[----:B------:R-:W-:Y:S05]  /*01f0*/  BRA.U !UP0, `(.L_x_200) ;  /* 0x0000001508a87547 */ /* 0x000fea000b800000 */
[----:B------:R-:W-:Y:S01]  /*0200*/  ULOP3.LUT UR6, UR4, 0x7ffffff8, URZ, 0xc0, !UPT ;  /* 0x7ffffff804067892 */ /* 0x000fe2000f8ec0ff */
[----:B------:R-:W-:Y:S01]  /*0210*/  IMAD.MOV.U32 R10, RZ, RZ, 0x1 ;  /* 0x00000001ff0a7424 */ /* 0x000fe200078e00ff */
[----:B------:R-:W-:Y:S02]  /*0220*/  ULOP3.LUT UR10, UR4, 0x7, URZ, 0xc0, !UPT ;  /* 0x00000007040a7892 */ /* 0x000fe4000f8ec0ff */
[----:B------:R-:W-:Y:S01]  /*0230*/  IMAD R2, R11, UR4, RZ ;  /* 0x000000040b027c24 */ /* 0x000fe2000f8e02ff */
[----:B------:R-:W-:Y:S02]  /*0240*/  ULOP3.LUT UR11, UR4, 0x3, URZ, 0xc0, !UPT ;  /* 0x00000003040b7892 */ /* 0x000fe4000f8ec0ff */
[----:B------:R-:W-:Y:S02]  /*0250*/  ULOP3.LUT UR12, UR4, 0x1, URZ, 0xc0, !UPT ;  /* 0x00000001040c7892 */ /* 0x000fe4000f8ec0ff */
[----:B------:R-:W-:Y:S01]  /*0260*/  UIADD3 UR7, UPT, UPT, -UR6, URZ, URZ ;  /* 0x000000ff06077290 */ /* 0x000fe2000fffe1ff */
[----:B------:R-:W-:-:S11]  /*0270*/  UMOV UR4, URZ ;  /* 0x000000ff00047c82 */ /* 0x000fd60008000000 */
.L_x_218:
[----:B0-----:R-:W2:Y:S01]  /*0280*/  LDG.E.U16 R3, desc[UR8][R4.64] ;  /* 0x0000000804037981 */ /* 0x001ea2000c1e1500 */
[----:B------:R-:W-:Y:S01]  /*0290*/  BSSY.RECONVERGENT B0, `(.L_x_201) ;  /* 0x000015a000007945 */ /* 0x000fe20003800200 */
[----:B--2---:R-:W-:-:S13]  /*02a0*/  ISETP.NE.AND P0, PT, R3, UR4, PT ;  /* 0x0000000403007c0c */ /* 0x004fda000bf05270 */
[----:B-----5:R-:W-:Y:S05]  /*02b0*/  @!P0 BRA `(.L_x_202) ;  /* 0x00000014005c8947 */ /* 0x020fea0003800000 */
[----:B------:R-:W0:Y:S01]  /*02c0*/  LDC.64 R8, c[0x0][0x398] ;  /* 0x0000e600ff087b82 */ /* 0x000e220000000a00 */
[----:B------:R-:W-:-:S04]  /*02d0*/  VIADD R11, R0, UR4 ;  /* 0x00000004000b7c36 */ /* 0x000fc80008000000 */
[----:B0-----:R-:W-:-:S05]  /*02e0*/  IMAD.WIDE R8, R11, 0x8, R8 ;  /* 0x000000080b087825 */ /* 0x001fca00078e0208 */
[----:B------:R-:W2:Y:S02]  /*02f0*/  LDG.E.64 R12, desc[UR8][R8.64] ;  /* 0x00000008080c7981 */ /* 0x000ea4000c1e1b00 */
[----:B--2---:R-:W-:-:S14]  /*0300*/  DSETP.GTU.AND P0, PT, R14, R12, PT ;  /* 0x0000000c0e00722a */ /* 0x004fdc0003f0c000 */
[----:B------:R-:W-:Y:S05]  /*0310*/  @!P0 BRA `(.L_x_202) ;  /* 0x0000001400448947 */ /* 0x000fea0003800000 */
[----:B------:R-:W0:Y:S01]  /*0320*/  LDCU UR5, c[0x0][0x3b8] ;  /* 0x00007700ff0577ac */ /* 0x000e220008000800 */
[----:B------:R-:W1:Y:S01]  /*0330*/  LDC.64 R12, c[0x0][0x3b0] ;  /* 0x0000ec00ff0c7b82 */ /* 0x000e620000000a00 */
[----:B0-----:R-:W-:-:S04]  /*0340*/  IMAD.U32 R16, RZ, RZ, UR5 ;  /* 0x00000005ff107e24 */ /* 0x001fc8000f8e00ff */
[----:B------:R-:W-:-:S04]  /*0350*/  IMAD R11, R3, R16, UR4 ;  /* 0x00000004030b7e24 */ /* 0x000fc8000f8e0210 */
[----:B-1----:R-:W-:-:S06]  /*0360*/  IMAD.WIDE.U32 R12, R11, 0x8, R12 ;  /* 0x000000080b0c7825 */ /* 0x002fcc00078e000c */
[----:B------:R-:W2:Y:S02]  /*0370*/  LDG.E.64 R12, desc[UR8][R12.64] ;  /* 0x000000080c0c7981 */ /* 0x000ea4000c1e1b00 */
[----:B--2---:R-:W-:-:S14]  /*0380*/  DSETP.GTU.AND P0, PT, R14, R12, PT ;  /* 0x0000000c0e00722a */ /* 0x004fdc0003f0c000 */
[----:B------:R-:W-:Y:S05]  /*0390*/  @!P0 BRA `(.L_x_202) ;  /* 0x0000001400248947 */ /* 0x000fea0003800000 */
[----:B------:R-:W-:Y:S01]  /*03a0*/  LOP3.LUT P0, RZ, R10, 0xff, RZ, 0xc0, !PT ;  /* 0x000000ff0aff7812 */ /* 0x000fe2000780c0ff */
[----:B------:R-:W-:-:S12]  /*03b0*/  BSSY.RELIABLE B1, `(.L_x_203) ;  /* 0x00000ac000017945 */ /* 0x000fd80003800100 */
[----:B------:R-:W-:Y:S05]  /*03c0*/  @!P0 BRA `(.L_x_204) ;  /* 0x0000000800a88947 */ /* 0x000fea0003800000 */
[----:B------:R-:W0:Y:S01]  /*03d0*/  LDCU UR5, c[0x0][0x3bc] ;  /* 0x00007780ff0577ac */ /* 0x000e220008000800 */
[----:B------:R-:W-:Y:S01]  /*03e0*/  CS2R R22, SRZ ;  /* 0x0000000000167805 */ /* 0x000fe2000001ff00 */
[----:B0-----:R-:W-:Y:S02]  /*03f0*/  UISETP.GE.U32.AND UP0, UPT, UR5, 0x8, UPT ;  /* 0x000000080500788c */ /* 0x001fe4000bf06070 */
[----:B------:R-:W-:Y:S01]  /*0400*/  IMAD R28, R3, UR5, RZ ;  /* 0x00000005031c7c24 */ /* 0x000fe2000f8e02ff */
[----:B------:R-:W-:-:S06]  /*0410*/  UMOV UR5, URZ ;  /* 0x000000ff00057c82 */ /* 0x000fcc0008000000 */
[----:B------:R-:W-:Y:S05]  /*0420*/  BRA.U !UP0, `(.L_x_205) ;  /* 0x0000000108c87547 */ /* 0x000fea000b800000 */
[----:B------:R-:W0:Y:S01]  /*0430*/  LDC.64 R10, c[0x0][0x388] ;  /* 0x0000e200ff0a7b82 */ /* 0x000e220000000a00 */
[----:B------:R-:W-:Y:S02]  /*0440*/  MOV R26, R2 ;  /* 0x00000002001a7202 */ /* 0x000fe40000000f00 */
[----:B------:R-:W-:Y:S01]  /*0450*/  CS2R R22, SRZ ;  /* 0x0000000000167805 */ /* 0x000fe2000001ff00 */
[----:B------:R-:W-:Y:S01]  /*0460*/  UMOV UR5, UR7 ;  /* 0x0000000700057c82 */ /* 0x000fe20008000000 */
[----:B0-----:R-:W-:-:S03]  /*0470*/  IMAD.WIDE.U32 R10, R28, 0x8, R10 ;  /* 0x000000081c0a7825 */ /* 0x001fc600078e000a */
[----:B------:R-:W-:-:S05]  /*0480*/  IADD3 R14, P0, PT, R10, 0x20, RZ ;  /* 0x000000200a0e7810 */ /* 0x000fca0007f1e0ff */
[----:B------:R-:W-:-:S08]  /*0490*/  IMAD.X R15, RZ, RZ, R11, P0 ;  /* 0x000000ffff0f7224 */ /* 0x000fd000000e060b */
.L_x_206:
[----:B------:R-:W0:Y:S01]  /*04a0*/  LDC.64 R12, c[0x0][0x380] ;  /* 0x0000e000ff0c7b82 */ /* 0x000e220000000a00 */
[----:B------:R-:W-:Y:S02]  /*04b0*/  IMAD.MOV.U32 R10, RZ, RZ, R14 ;  /* 0x000000ffff0a7224 */ /* 0x000fe400078e000e */
[----:B------:R-:W-:-:S05]  /*04c0*/  IMAD.MOV.U32 R11, RZ, RZ, R15 ;  /* 0x000000ffff0b7224 */ /* 0x000fca00078e000f */
[----:B------:R-:W2:Y:S04]  /*04d0*/  LDG.E.64 R14, desc[UR8][R10.64+-0x20] ;  /* 0xffffe0080a0e7981 */ /* 0x000ea8000c1e1b00 */
[----:B------:R-:W3:Y:S04]  /*04e0*/  LDG.E.64 R18, desc[UR8][R10.64+-0x18] ;  /* 0xffffe8080a127981 */ /* 0x000ee8000c1e1b00 */
[----:B------:R-:W4:Y:S01]  /*04f0*/  LDG.E.64 R24, desc[UR8][R10.64+0x18] ;  /* 0x000018080a187981 */ /* 0x000f22000c1e1b00 */
[----:B0-----:R-:W-:-:S05]  /*0500*/  IMAD.WIDE R12, R26, 0x8, R12 ;  /* 0x000000081a0c7825 */ /* 0x001fca00078e020c */
[----:B------:R-:W2:Y:S04]  /*0510*/  LDG.E.64 R16, desc[UR8][R12.64] ;  /* 0x000000080c107981 */ /* 0x000ea8000c1e1b00 */
[----:B------:R-:W3:Y:S01]  /*0520*/  LDG.E.64 R20, desc[UR8][R12.64+0x8] ;  /* 0x000008080c147981 */ /* 0x000ee2000c1e1b00 */
[----:B--2---:R-:W-:-:S03]  /*0530*/  DADD R14, R16, -R14 ;  /* 0x00000000100e7229 */ /* 0x004fc6000000080e */
[----:B------:R-:W2:Y:S05]  /*0540*/  LDG.E.64 R16, desc[UR8][R12.64+0x10] ;  /* 0x000010080c107981 */ /* 0x000eaa000c1e1b00 */
[----:B------:R-:W-:Y:S02]  /*0550*/  DFMA R22, R14, R14, R22 ;  /* 0x0000000e0e16722b */ /* 0x000fe40000000016 */
[----:B------:R-:W2:Y:S01]  /*0560*/  LDG.E.64 R14, desc[UR8][R10.64+-0x10] ;  /* 0xfffff0080a0e7981 */ /* 0x000ea2000c1e1b00 */
[----:B---3--:R-:W-:-:S03]  /*0570*/  DADD R18, R20, -R18 ;  /* 0x0000000014127229 */ /* 0x008fc60000000812 */
[----:B------:R-:W3:Y:S05]  /*0580*/  LDG.E.64 R20, desc[UR8][R10.64+-0x8] ;  /* 0xfffff8080a147981 */ /* 0x000eea000c1e1b00 */
[----:B------:R-:W-:Y:S02]  /*0590*/  DFMA R22, R18, R18, R22 ;  /* 0x000000121216722b */ /* 0x000fe40000000016 */
[----:B------:R-:W3:Y:S01]  /*05a0*/  LDG.E.64 R18, desc[UR8][R12.64+0x18] ;  /* 0x000018080c127981 */ /* 0x000ee2000c1e1b00 */
[----:B--2---:R-:W-:-:S03]  /*05b0*/  DADD R14, R16, -R14 ;  /* 0x00000000100e7229 */ /* 0x004fc6000000080e */
[----:B------:R-:W2:Y:S05]  /*05c0*/  LDG.E.64 R16, desc[UR8][R12.64+0x20] ;  /* 0x000020080c107981 */ /* 0x000eaa000c1e1b00 */
[----:B------:R-:W-:Y:S02]  /*05d0*/  DFMA R22, R14, R14, R22 ;  /* 0x0000000e0e16722b */ /* 0x000fe40000000016 */
[----:B------:R-:W2:Y:S01]  /*05e0*/  LDG.E.64 R14, desc[UR8][R10.64] ;  /* 0x000000080a0e7981 */ /* 0x000ea2000c1e1b00 */
[----:B---3--:R-:W-:-:S03]  /*05f0*/  DADD R20, R18, -R20 ;  /* 0x0000000012147229 */ /* 0x008fc60000000814 */
[----:B------:R-:W3:Y:S05]  /*0600*/  LDG.E.64 R18, desc[UR8][R10.64+0x8] ;  /* 0x000008080a127981 */ /* 0x000eea000c1e1b00 */
[----:B------:R-:W-:Y:S01]  /*0610*/  DFMA R20, R20, R20, R22 ;  /* 0x000000141414722b */ /* 0x000fe20000000016 */
[----:B------:R-:W3:Y:S01]  /*0620*/  LDG.E.64 R22, desc[UR8][R12.64+0x28] ;  /* 0x000028080c167981 */ /* 0x000ee2000c1e1b00 */
[----:B--2---:R-:W-:-:S03]  /*0630*/  DADD R14, R16, -R14 ;  /* 0x00000000100e7229 */ /* 0x004fc6000000080e */
[----:B------:R-:W2:Y:S05]  /*0640*/  LDG.E.64 R16, desc[UR8][R12.64+0x30] ;  /* 0x000030080c107981 */ /* 0x000eaa000c1e1b00 */
[----:B------:R-:W-:Y:S02]  /*0650*/  DFMA R20, R14, R14, R20 ;  /* 0x0000000e0e14722b */ /* 0x000fe40000000014 */
[----:B------:R-:W2:Y:S01]  /*0660*/  LDG.E.64 R14, desc[UR8][R10.64+0x10] ;  /* 0x000010080a0e7981 */ /* 0x000ea2000c1e1b00 */
[----:B---3--:R-:W-:-:S03]  /*0670*/  DADD R18, R22, -R18 ;  /* 0x0000000016127229 */ /* 0x008fc60000000812 */
[----:B------:R-:W4:Y:S01]  /*0680*/  LDG.E.64 R22, desc[UR8][R12.64+0x38] ;  /* 0x000038080c167981 */ /* 0x000f22000c1e1b00 */
[----:B------:R-:W-:-:S04]  /*0690*/  UIADD3 UR5, UPT, UPT, UR5, 0x8, URZ ;  /* 0x0000000805057890 */ /* 0x000fc8000fffe0ff */
[----:B------:R-:W-:Y:S01]  /*06a0*/  DFMA R20, R18, R18, R20 ;  /* 0x000000121214722b */ /* 0x000fe20000000014 */
[----:B------:R-:W-:Y:S01]  /*06b0*/  UISETP.NE.AND UP0, UPT, UR5, URZ, UPT ;  /* 0x000000ff0500728c */ /* 0x000fe2000bf05270 */
[----:B------:R-:W-:Y:S01]  /*06c0*/  VIADD R26, R26, 0x8 ;  /* 0x000000081a1a7836 */ /* 0x000fe20000000000 */
[----:B--2---:R-:W-:Y:S02]  /*06d0*/  DADD R14, R16, -R14 ;  /* 0x00000000100e7229 */ /* 0x004fe4000000080e */
[----:B----4-:R-:W-:-:S06]  /*06e0*/  DADD R22, R22, -R24 ;  /* 0x0000000016167229 */ /* 0x010fcc0000000818 */
[----:B------:R-:W-:Y:S01]  /*06f0*/  DFMA R20, R14, R14, R20 ;  /* 0x0000000e0e14722b */ /* 0x000fe20000000014 */
[----:B------:R-:W-:-:S04]  /*0700*/  IADD3 R14, P0, PT, R10, 0x40, RZ ;  /* 0x000000400a0e7810 */ /* 0x000fc80007f1e0ff */
[----:B------:R-:W-:-:S03]  /*0710*/  IADD3.X R15, PT, PT, RZ, R11, RZ, P0, !PT ;  /* 0x0000000bff0f7210 */ /* 0x000fc600007fe4ff */
[----:B------:R-:W-:Y:S01]  /*0720*/  DFMA R22, R22, R22, R20 ;  /* 0x000000161616722b */ /* 0x000fe20000000014 */
[----:B------:R-:W-:Y:S10]  /*0730*/  BRA.U UP0, `(.L_x_206) ;  /* 0xfffffffd00587547 */ /* 0x000ff4000b83ffff */
[----:B------:R-:W-:-:S05]  /*0740*/  UMOV UR5, UR6 ;  /* 0x0000000600057c82 */ /* 0x000fca0008000000 */
.L_x_205:
[----:B------:R-:W-:-:S09]  /*0750*/  UISETP.NE.AND UP0, UPT, UR10, URZ, UPT ;  /* 0x000000ff0a00728c */ /* 0x000fd2000bf05270 */
[----:B------:R-:W-:Y:S05]  /*0760*/  BRA.U !UP0, `(.L_x_207) ;  /* 0x00000005080c7547 */ /* 0x000fea000b800000 */
[----:B------:R-:W-:Y:S02]  /*0770*/  UIADD3 UR13, UPT, UPT, UR10, -0x1, URZ ;  /* 0xffffffff0a0d7890 */ /* 0x000fe4000fffe0ff */
[----:B------:R-:W-:Y:S02]  /*0780*/  UISETP.NE.AND UP1, UPT, UR11, URZ, UPT ;  /* 0x000000ff0b00728c */ /* 0x000fe4000bf25270 */
[----:B------:R-:W-:-:S09]  /*0790*/  UISETP.GE.U32.AND UP0, UPT, UR13, 0x3, UPT ;  /* 0x000000030d00788c */ /* 0x000fd2000bf06070 */
[----:B------:R-:W-:Y:S05]  /*07a0*/  BRA.U !UP0, `(.L_x_208) ;  /* 0x0000000108707547 */ /* 0x000fea000b800000 */
[----:B------:R-:W0:Y:S01]  /*07b0*/  LDC.64 R12, c[0x0][0x380] ;  /* 0x0000e000ff0c7b82 */ /* 0x000e220000000a00 */
[----:B------:R-:W-:Y:S01]  /*07c0*/  VIADD R11, R2, UR5 ;  /* 0x00000005020b7c36 */ /* 0x000fe20008000000 */
[----:B------:R-:W1:Y:S01]  /*07d0*/  LDCU.64 UR14, c[0x0][0x388] ;  /* 0x00007100ff0e77ac */ /* 0x000e620008000a00 */
[----:B------:R-:W-:-:S05]  /*07e0*/  VIADD R15, R28, UR5 ;  /* 0x000000051c0f7c36 */ /* 0x000fca0008000000 */
[----:B------:R-:W2:Y:S01]  /*07f0*/  LDC.64 R26, c[0x0][0x388] ;  /* 0x0000e200ff1a7b82 */ /* 0x000ea20000000a00 */
[----:B0-----:R-:W-:-:S05]  /*0800*/  IMAD.WIDE R12, R11, 0x8, R12 ;  /* 0x000000080b0c7825 */ /* 0x001fca00078e020c */
[----:B------:R-:W3:Y:S01]  /*0810*/  LDG.E.64 R20, desc[UR8][R12.64] ;  /* 0x000000080c147981 */ /* 0x000ee2000c1e1b00 */
[----:B--2---:R-:W-:Y:S01]  /*0820*/  IMAD.WIDE.U32 R26, R15, 0x8, R26 ;  /* 0x000000080f1a7825 */ /* 0x004fe200078e001a */
[----:B------:R-:W-:Y:S02]  /*0830*/  IADD3 R14, P0, PT, R28, UR5, RZ ;  /* 0x000000051c0e7c10 */ /* 0x000fe4000ff1e0ff */
[----:B------:R-:W2:Y:S04]  /*0840*/  LDG.E.64 R18, desc[UR8][R12.64+0x8] ;  /* 0x000008080c127981 */ /* 0x000ea8000c1e1b00 */
[----:B------:R-:W3:Y:S01]  /*0850*/  LDG.E.64 R10, desc[UR8][R26.64] ;  /* 0x000000081a0a7981 */ /* 0x000ee2000c1e1b00 */
[----:B------:R-:W-:Y:S02]  /*0860*/  IADD3.X R15, PT, PT, RZ, RZ, RZ, P0, !PT ;  /* 0x000000ffff0f7210 */ /* 0x000fe400007fe4ff */
[----:B-1----:R-:W-:-:S04]  /*0870*/  LEA R24, P0, R14, UR14, 0x3 ;  /* 0x0000000e0e187c11 */ /* 0x002fc8000f8018ff */
[----:B------:R-:W-:Y:S02]  /*0880*/  LEA.HI.X R25, R14, UR15, R15, 0x3, P0 ;  /* 0x0000000f0e197c11 */ /* 0x000fe400080f1c0f */
[----:B------:R-:W4:Y:S04]  /*0890*/  LDG.E.64 R14, desc[UR8][R12.64+0x10] ;  /* 0x000010080c0e7981 */ /* 0x000f28000c1e1b00 */
[----:B------:R-:W2:Y:S04]  /*08a0*/  LDG.E.64 R16, desc[UR8][R24.64+0x8] ;  /* 0x0000080818107981 */ /* 0x000ea8000c1e1b00 */
[----:B------:R-:W5:Y:S04]  /*08b0*/  LDG.E.64 R26, desc[UR8][R24.64+0x18] ;  /* 0x00001808181a7981 */ /* 0x000f68000c1e1b00 */
[----:B------:R-:W5:Y:S01]  /*08c0*/  LDG.E.64 R12, desc[UR8][R12.64+0x18] ;  /* 0x000018080c0c7981 */ /* 0x000f62000c1e1b00 */
[----:B---3--:R-:W-:-:S03]  /*08d0*/  DADD R20, R20, -R10 ;  /* 0x0000000014147229 */ /* 0x008fc6000000080a */
[----:B------:R-:W4:Y:S05]  /*08e0*/  LDG.E.64 R10, desc[UR8][R24.64+0x10] ;  /* 0x00001008180a7981 */ /* 0x000f2a000c1e1b00 */
[----:B------:R-:W-:Y:S02]  /*08f0*/  DFMA R20, R20, R20, R22 ;  /* 0x000000141414722b */ /* 0x000fe40000000016 */
[----:B--2---:R-:W-:-:S08]  /*0900*/  DADD R16, R18, -R16 ;  /* 0x0000000012107229 */ /* 0x004fd00000000810 */
[----:B------:R-:W-:Y:S02]  /*0910*/  DFMA R20, R16, R16, R20 ;  /* 0x000000101014722b */ /* 0x000fe40000000014 */
[----:B-----5:R-:W-:Y:S01]  /*0920*/  DADD R26, R12, -R26 ;  /* 0x000000000c1a7229 */ /* 0x020fe2000000081a */
[----:B------:R-:W-:Y:S01]  /*0930*/  UIADD3 UR5, UPT, UPT, UR5, 0x4, URZ ;  /* 0x0000000405057890 */ /* 0x000fe2000fffe0ff */
[----:B----4-:R-:W-:-:S08]  /*0940*/  DADD R10, R14, -R10 ;  /* 0x000000000e0a7229 */ /* 0x010fd0000000080a */
[----:B------:R-:W-:-:S08]  /*0950*/  DFMA R20, R10, R10, R20 ;  /* 0x0000000a0a14722b */ /* 0x000fd00000000014 */
[----:B------:R-:W-:-:S11]  /*0960*/  DFMA R22, R26, R26, R20 ;  /* 0x0000001a1a16722b */ /* 0x000fd60000000014 */
.L_x_208:
[----:B------:R-:W-:Y:S05]  /*0970*/  BRA.U !UP1, `(.L_x_207) ;  /* 0x0000000109887547 */ /* 0x000fea000b800000 */
[----:B------:R-:W-:Y:S01]  /*0980*/  UISETP.NE.AND UP0, UPT, UR11, 0x1, UPT ;  /* 0x000000010b00788c */ /* 0x000fe2000bf05270 */
[----:B------:R-:W0:Y:S01]  /*0990*/  LDC.64 R18, c[0x0][0x380] ;  /* 0x0000e000ff127b82 */ /* 0x000e220000000a00 */
[----:B------:R-:W-:Y:S01]  /*09a0*/  IMAD.MOV.U32 R11, RZ, RZ, 0x8 ;  /* 0x00000008ff0b7424 */ /* 0x000fe200078e00ff */
[----:B------:R-:W-:Y:S01]  /*09b0*/  ISETP.NE.AND P0, PT, RZ, UR12, PT ;  /* 0x0000000cff007c0c */ /* 0x000fe2000bf05270 */
[----:B------:R-:W-:Y:S02]  /*09c0*/  IMAD.MOV.U32 R25, RZ, RZ, 0x8 ;  /* 0x00000008ff197424 */ /* 0x000fe400078e00ff */
[----:B------:R-:W-:-:S03]  /*09d0*/  PLOP3.LUT P1, PT, PT, PT, UP0, 0x80, 0x8 ;  /* 0x000000000008781c */ /* 0x000fc60003f2f008 */
[----:B------:R-:W1:Y:S02]  /*09e0*/  LDC.64 R12, c[0x0][0x388] ;  /* 0x0000e200ff0c7b82 */ /* 0x000e640000000a00 */
[----:B------:R-:W2:Y:S01]  /*09f0*/  @UP0 LDCU.128 UR16, c[0x0][0x380] ;  /* 0x00007000ff1007ac */ /* 0x000ea20008000c00 */
[----:B------:R-:W3:Y:S07]  /*0a00*/  @UP0 LDCU.64 UR14, c[0x0][0x388] ;  /* 0x00007100ff0e07ac */ /* 0x000eee0008000a00 */
[----:B------:R-:W-:Y:S01]  /*0a10*/  @P1 VIADD R10, R28, UR5 ;  /* 0x000000051c0a1c36 */ /* 0x000fe20008000000 */
[----:B------:R-:W-:-:S02]  /*0a20*/  @P1 IADD3 R24, PT, PT, R2, UR5, RZ ;  /* 0x0000000502181c10 */ /* 0x000fc4000fffe0ff */
[----:B------:R-:W-:Y:S01]  /*0a30*/  @P1 IADD3 R14, P2, PT, R28, UR5, RZ ;  /* 0x000000051c0e1c10 */ /* 0x000fe2000ff5e0ff */
[----:B------:R-:W-:-:S04]  /*0a40*/  @UP0 UIADD3 UR5, UPT, UPT, UR5, 0x2, URZ ;  /* 0x0000000205050890 */ /* 0x000fc8000fffe0ff */
[----:B------:R-:W-:Y:S02]  /*0a50*/  @P1 IMAD.X R15, RZ, RZ, RZ, P2 ;  /* 0x000000ffff0f1224 */ /* 0x000fe400010e06ff */
[----:B--2---:R-:W-:-:S04]  /*0a60*/  @P1 IMAD.WIDE.U32 R10, R10, R11, UR18 ;  /* 0x000000120a0a1e25 */ /* 0x004fc8000f8e000b */
[----:B------:R-:W-:Y:S01]  /*0a70*/  @P1 IMAD.WIDE R24, R24, R25, UR16 ;  /* 0x0000001018181e25 */ /* 0x000fe2000f8e0219 */
[C---:B---3--:R-:W-:Y:S01]  /*0a80*/  @P1 LEA R20, P2, R14.reuse, UR14, 0x3 ;  /* 0x0000000e0e141c11 */ /* 0x048fe2000f8418ff */
[----:B------:R-:W2:Y:S04]  /*0a90*/  @P1 LDG.E.64 R10, desc[UR8][R10.64] ;  /* 0x000000080a0a1981 */ /* 0x000ea8000c1e1b00 */
[----:B------:R-:W2:Y:S01]  /*0aa0*/  @P1 LDG.E.64 R16, desc[UR8][R24.64] ;  /* 0x0000000818101981 */ /* 0x000ea2000c1e1b00 */
[----:B------:R-:W-:Y:S01]  /*0ab0*/  @P1 LEA.HI.X R21, R14, UR15, R15, 0x3, P2 ;  /* 0x0000000f0e151c11 */ /* 0x000fe200090f1c0f */
[----:B------:R-:W-:Y:S02]  /*0ac0*/  @P0 VIADD R27, R2, UR5 ;  /* 0x00000005021b0c36 */ /* 0x000fe40008000000 */
[----:B------:R-:W-:Y:S01]  /*0ad0*/  @P0 VIADD R29, R28, UR5 ;  /* 0x000000051c1d0c36 */ /* 0x000fe20008000000 */
[----:B------:R-:W3:Y:S01]  /*0ae0*/  @P1 LDG.E.64 R14, desc[UR8][R24.64+0x8] ;  /* 0x00000808180e1981 */ /* 0x000ee2000c1e1b00 */
[----:B0-----:R-:W-:-:S03]  /*0af0*/  @P0 IMAD.WIDE R26, R27, 0x8, R18 ;  /* 0x000000081b1a0825 */ /* 0x001fc600078e0212 */
[----:B------:R-:W3:Y:S01]  /*0b00*/  @P1 LDG.E.64 R20, desc[UR8][R20.64+0x8] ;  /* 0x0000080814141981 */ /* 0x000ee2000c1e1b00 */
[----:B-1----:R-:W-:-:S03]  /*0b10*/  @P0 IMAD.WIDE.U32 R18, R29, 0x8, R12 ;  /* 0x000000081d120825 */ /* 0x002fc600078e000c */
[----:B------:R-:W4:Y:S04]  /*0b20*/  @P0 LDG.E.64 R12, desc[UR8][R26.64] ;  /* 0x000000081a0c0981 */ /* 0x000f28000c1e1b00 */
[----:B------:R-:W4:Y:S01]  /*0b30*/  @P0 LDG.E.64 R18, desc[UR8][R18.64] ;  /* 0x0000000812120981 */ /* 0x000f22000c1e1b00 */
[----:B--2---:R-:W-:-:S08]  /*0b40*/  @P1 DADD R10, R16, -R10 ;  /* 0x00000000100a1229 */ /* 0x004fd0000000080a */
[----:B------:R-:W-:Y:S02]  /*0b50*/  @P1 DFMA R10, R10, R10, R22 ;  /* 0x0000000a0a0a122b */ /* 0x000fe40000000016 */
[----:B---3--:R-:W-:Y:S02]  /*0b60*/  @P1 DADD R14, R14, -R20 ;  /* 0x000000000e0e1229 */ /* 0x008fe40000000814 */
[----:B----4-:R-:W-:-:S06]  /*0b70*/  @P0 DADD R12, R12, -R18 ;  /* 0x000000000c0c0229 */ /* 0x010fcc0000000812 */
[----:B------:R-:W-:-:S08]  /*0b80*/  @P1 DFMA R22, R14, R14, R10 ;  /* 0x0000000e0e16122b */ /* 0x000fd0000000000a */
[----:B------:R-:W-:-:S11]  /*0b90*/  @P0 DFMA R22, R12, R12, R22 ;  /* 0x0000000c0c16022b */ /* 0x000fd60000000016 */
.L_x_207:
        /* <DEDUP_REMOVED lines=17> */
[----:B------:R-:W-:Y:S01]  /*0cb0*/  IMAD.MOV.U32 R10, RZ, RZ, R20 ;  /* 0x000000ffff0a7224 */ /* 0x000fe200078e0014 */
[----:B------:R-:W-:Y:S01]  /*0cc0*/  MOV R20, R14 ;  /* 0x0000000e00147202 */ /* 0x000fe20000000f00 */
[----:B------:R-:W-:Y:S01]  /*0cd0*/  IMAD.MOV.U32 R18, RZ, RZ, R16 ;  /* 0x000000ffff127224 */ /* 0x000fe200078e0010 */
[----:B------:R-:W-:Y:S01]  /*0ce0*/  MOV R16, 0xd10 ;  /* 0x00000d1000107802 */ /* 0x000fe20000000f00 */
[----:B------:R-:W-:-:S07]  /*0cf0*/  IMAD.MOV.U32 R19, RZ, RZ, R17 ;  /* 0x000000ffff137224 */ /* 0x000fce00078e0011 */
[----:B------:R-:W-:Y:S05]  /*0d00*/  CALL.REL.NOINC `($__internal_9_$__cuda_sm20_dsqrt_rn_f64_mediumpath_v1) ;  /* 0x0000001c00507944 */ /* 0x000fea0003c00000 */
.L_x_210:
[----:B------:R-:W-:Y:S05]  /*0d10*/  BSYNC.RECONVERGENT B2 ;  /* 0x0000000000027941 */ /* 0x000fea0003800200 */
.L_x_209:
[----:B------:R-:W0:Y:S01]  /*0d20*/  LDC.64 R12, c[0x0][0x398] ;  /* 0x0000e600ff0c7b82 */ /* 0x000e220000000a00 */
[----:B------:R-:W-:-:S04]  /*0d30*/  IMAD.IADD R3, R0, 0x1, R3 ;  /* 0x0000000100037824 */ /* 0x000fc800078e0203 */
[----:B0-----:R-:W-:-:S05]  /*0d40*/  IMAD.WIDE R12, R3, 0x8, R12 ;  /* 0x00000008030c7825 */ /* 0x001fca00078e020c */
[----:B------:R0:W-:Y:S04]  /*0d50*/  STG.E.64 desc[UR8][R12.64], R18 ;  /* 0x000000120c007986 */ /* 0x0001e8000c101b08 */
[----:B------:R-:W2:Y:S01]  /*0d60*/  LDG.E.64 R10, desc[UR8][R8.64] ;  /* 0x00000008080a7981 */ /* 0x000ea2000c1e1b00 */
[----:B------:R-:W-:Y:S02]  /*0d70*/  IMAD.MOV.U32 R14, RZ, RZ, R18 ;  /* 0x000000ffff0e7224 */ /* 0x000fe400078e0012 */
[----:B------:R-:W-:Y:S01]  /*0d80*/  IMAD.MOV.U32 R15, RZ, RZ, R19 ;  /* 0x000000ffff0f7224 */ /* 0x000fe200078e0013 */
[----:B--2---:R-:W-:Y:S01]  /*0d90*/  DSETP.GTU.AND P0, PT, R18, R10, PT ;  /* 0x0000000a1200722a */ /* 0x004fe20003f0c000 */
[----:B------:R-:W-:-:S13]  /*0da0*/  PRMT R10, RZ, 0x7610, R10 ;  /* 0x00007610ff0a7816 */ /* 0x000fda000000000a */
[----:B------:R-:W-:Y:S05]  /*0db0*/  @!P0 BREAK.RELIABLE B1 ;  /* 0x0000000000018942 */ /* 0x000fea0003800100 */
[----:B0-----:R-:W-:Y:S05]  /*0dc0*/  @!P0 BRA `(.L_x_202) ;  /* 0x0000000800988947 */ /* 0x001fea0003800000 */
[----:B------:R-:W2:Y:S01]  /*0dd0*/  LDG.E.U16 R3, desc[UR8][R4.64] ;  /* 0x0000000804037981 */ /* 0x000ea2000c1e1500 */
[----:B------:R-:W0:Y:S01]  /*0de0*/  LDCU UR5, c[0x0][0x3b8] ;  /* 0x00007700ff0577ac */ /* 0x000e220008000800 */
[----:B------:R-:W1:Y:S01]  /*0df0*/  LDC.64 R12, c[0x0][0x3b0] ;  /* 0x0000ec00ff0c7b82 */ /* 0x000e620000000a00 */
[----:B0-----:R-:W-:-:S05]  /*0e00*/  MOV R16, UR5 ;  /* 0x0000000500107c02 */ /* 0x001fca0008000f00 */
[----:B--2---:R-:W-:-:S04]  /*0e10*/  IMAD R3, R3, R16, UR4 ;  /* 0x0000000403037e24 */ /* 0x004fc8000f8e0210 */
[----:B-1----:R-:W-:-:S06]  /*0e20*/  IMAD.WIDE.U32 R12, R3, 0x8, R12 ;  /* 0x00000008030c7825 */ /* 0x002fcc00078e000c */
[----:B------:R-:W2:Y:S02]  /*0e30*/  LDG.E.64 R12, desc[UR8][R12.64] ;  /* 0x000000080c0c7981 */ /* 0x000ea4000c1e1b00 */
[----:B--2---:R-:W-:-:S14]  /*0e40*/  DSETP.GTU.AND P0, PT, R14, R12, PT ;  /* 0x0000000c0e00722a */ /* 0x004fdc0003f0c000 */
[----:B------:R-:W-:Y:S05]  /*0e50*/  @!P0 BREAK.RELIABLE B1 ;  /* 0x0000000000018942 */ /* 0x000fea0003800100 */
[----:B------:R-:W-:Y:S05]  /*0e60*/  @!P0 BRA `(.L_x_202) ;  /* 0x0000000800708947 */ /* 0x000fea0003800000 */
.L_x_204:
[----:B------:R-:W-:Y:S05]  /*0e70*/  BSYNC.RELIABLE B1 ;  /* 0x0000000000017941 */ /* 0x000fea0003800100 */
.L_x_203:
[----:B------:R-:W0:Y:S01]  /*0e80*/  LDCU UR5, c[0x0][0x3bc] ;  /* 0x00007780ff0577ac */ /* 0x000e220008000800 */
[----:B------:R-:W-:Y:S01]  /*0e90*/  IMAD.MOV.U32 R26, RZ, RZ, RZ ;  /* 0x000000ffff1a7224 */ /* 0x000fe200078e00ff */
[----:B------:R-:W-:Y:S01]  /*0ea0*/  CS2R R22, SRZ ;  /* 0x0000000000167805 */ /* 0x000fe2000001ff00 */
[----:B0-----:R-:W-:Y:S02]  /*0eb0*/  UISETP.GE.U32.AND UP0, UPT, UR5, 0x8, UPT ;  /* 0x000000080500788c */ /* 0x001fe4000bf06070 */
[----:B------:R-:W-:-:S04]  /*0ec0*/  IMAD.U32 R3, RZ, RZ, UR5 ;  /* 0x00000005ff037e24 */ /* 0x000fc8000f8e00ff */
[----:B------:R-:W-:-:S03]  /*0ed0*/  IMAD R3, R3, UR4, RZ ;  /* 0x0000000403037c24 */ /* 0x000fc6000f8e02ff */
[----:B------:R-:W-:Y:S05]  /*0ee0*/  BRA.U !UP0, `(.L_x_211) ;  /* 0x0000000108b87547 */ /* 0x000fea000b800000 */
[----:B------:R-:W-:Y:S01]  /*0ef0*/  BSSY.RECONVERGENT B1, `(.L_x_212) ;  /* 0x000002c000017945 */ /* 0x000fe20003800200 */
[----:B------:R-:W-:Y:S01]  /*0f00*/  IMAD.MOV.U32 R26, RZ, RZ, RZ ;  /* 0x000000ffff1a7224 */ /* 0x000fe200078e00ff */
[----:B------:R-:W-:-:S07]  /*0f10*/  CS2R R22, SRZ ;  /* 0x0000000000167805 */ /* 0x000fce000001ff00 */
.L_x_213:
        /* <DEDUP_REMOVED lines=9> */
[----:B------:R-:W4:Y:S01]  /*0fb0*/  LDG.E.64 R28, desc[UR8][R12.64+0x38] ;  /* 0x000038080c1c7981 */ /* 0x000f22000c1e1b00 */
[----:B--2---:R-:W-:-:S03]  /*0fc0*/  DADD R24, R16, -R18 ;  /* 0x0000000010187229 */ /* 0x004fc60000000812 */
[----:B------:R-:W2:Y:S04]  /*0fd0*/  LDG.E.64 R16, desc[UR8][R12.64+0x8] ;  /* 0x000008080c107981 */ /* 0x000ea8000c1e1b00 */
[----:B------:R-:W2:Y:S01]  /*0fe0*/  LDG.E.64 R18, desc[UR8][R10.64+0x8] ;  /* 0x000008080a127981 */ /* 0x000ea2000c1e1b00 */
[----:B------:R-:W-:-:S03]  /*0ff0*/  DFMA R24, R24, R24, R22 ;  /* 0x000000181818722b */ /* 0x000fc60000000016 */
[----:B------:R-:W3:Y:S01]  /*1000*/  LDG.E.64 R22, desc[UR8][R10.64+0x10] ;  /* 0x000010080a167981 */ /* 0x000ee2000c1e1b00 */
[----:B--2---:R-:W-:Y:S02]  /*1010*/  DADD R16, R16, -R18 ;  /* 0x0000000010107229 */ /* 0x004fe40000000812 */
[----:B---3--:R-:W-:Y:S01]  /*1020*/  DADD R20, R20, -R22 ;  /* 0x0000000014147229 */ /* 0x008fe20000000816 */
[----:B------:R-:W2:Y:S05]  /*1030*/  LDG.E.64 R22, desc[UR8][R10.64+0x18] ;  /* 0x000018080a167981 */ /* 0x000eaa000c1e1b00 */
[----:B------:R-:W-:Y:S01]  /*1040*/  DFMA R18, R16, R16, R24 ;  /* 0x000000101012722b */ /* 0x000fe20000000018 */
[----:B------:R-:W2:Y:S04]  /*1050*/  LDG.E.64 R24, desc[UR8][R12.64+0x18] ;  /* 0x000018080c187981 */ /* 0x000ea8000c1e1b00 */
[----:B------:R-:W3:Y:S03]  /*1060*/  LDG.E.64 R16, desc[UR8][R10.64+0x20] ;  /* 0x000020080a107981 */ /* 0x000ee6000c1e1b00 */
        /* <DEDUP_REMOVED lines=9> */
[----:B------:R-:W2:Y:S04]  /*1100*/  LDG.E.64 R22, desc[UR8][R12.64+0x30] ;  /* 0x000030080c167981 */ /* 0x000ea8000c1e1b00 */
[----:B------:R-:W4:Y:S01]  /*1110*/  LDG.E.64 R10, desc[UR8][R10.64+0x38] ;  /* 0x000038080a0a7981 */ /* 0x000f22000c1e1b00 */
[----:B------:R-:W-:-:S05]  /*1120*/  VIADD R26, R26, 0x8 ;  /* 0x000000081a1a7836 */ /* 0x000fca0000000000 */
[----:B------:R-:W-:Y:S01]  /*1130*/  ISETP.NE.AND P0, PT, R26, UR6, PT ;  /* 0x000000061a007c0c */ /* 0x000fe2000bf05270 */
[----:B---3--:R-:W-:Y:S02]  /*1140*/  DADD R16, R16, -R18 ;  /* 0x0000000010107229 */ /* 0x008fe40000000812 */
[----:B--2---:R-:W-:-:S06]  /*1150*/  DADD R22, R22, -R24 ;  /* 0x0000000016167229 */ /* 0x004fcc0000000818 */
[----:B------:R-:W-:Y:S02]  /*1160*/  DFMA R20, R16, R16, R20 ;  /* 0x000000101014722b */ /* 0x000fe40000000014 */
[----:B----4-:R-:W-:-:S06]  /*1170*/  DADD R28, R28, -R10 ;  /* 0x000000001c1c7229 */ /* 0x010fcc000000080a */
[----:B------:R-:W-:-:S08]  /*1180*/  DFMA R20, R22, R22, R20 ;  /* 0x000000161614722b */ /* 0x000fd00000000014 */
[----:B------:R-:W-:Y:S01]  /*1190*/  DFMA R22, R28, R28, R20 ;  /* 0x0000001c1c16722b */ /* 0x000fe20000000014 */
[----:B------:R-:W-:Y:S10]  /*11a0*/  @P0 BRA `(.L_x_213) ;  /* 0xfffffffc005c0947 */ /* 0x000ff4000383ffff */
[----:B------:R-:W-:Y:S05]  /*11b0*/  BSYNC.RECONVERGENT B1 ;  /* 0x0000000000017941 */ /* 0x000fea0003800200 */
.L_x_212:
[----:B------:R-:W-:-:S07]  /*11c0*/  IMAD.U32 R26, RZ, RZ, UR6 ;  /* 0x00000006ff1a7e24 */ /* 0x000fce000f8e00ff */
.L_x_211:
[----:B------:R-:W-:-:S09]  /*11d0*/  UISETP.NE.AND UP0, UPT, UR10, URZ, UPT ;  /* 0x000000ff0a00728c */ /* 0x000fd2000bf05270 */
[----:B------:R-:W-:Y:S05]  /*11e0*/  BRA.U !UP0, `(.L_x_214) ;  /* 0x0000000508147547 */ /* 0x000fea000b800000 */
[----:B------:R-:W-:Y:S02]  /*11f0*/  UIADD3 UR5, UPT, UPT, UR10, -0x1, URZ ;  /* 0xffffffff0a057890 */ /* 0x000fe4000fffe0ff */
[----:B------:R-:W-:Y:S02]  /*1200*/  UISETP.NE.AND UP1, UPT, UR11, URZ, UPT ;  /* 0x000000ff0b00728c */ /* 0x000fe4000bf25270 */
[----:B------:R-:W-:-:S09]  /*1210*/  UISETP.GE.U32.AND UP0, UPT, UR5, 0x3, UPT ;  /* 0x000000030500788c */ /* 0x000fd2000bf06070 */
[----:B------:R-:W-:Y:S05]  /*1220*/  BRA.U !UP0, `(.L_x_215) ;  /* 0x0000000108707547 */ /* 0x000fea000b800000 */
[----:B------:R-:W0:Y:S01]  /*1230*/  LDC.64 R18, c[0x0][0x380] ;  /* 0x0000e000ff127b82 */ /* 0x000e220000000a00 */
[----:B------:R-:W-:Y:S01]  /*1240*/  IADD3 R11, PT, PT, R2, R26, RZ ;  /* 0x0000001a020b7210 */ /* 0x000fe20007ffe0ff */
[----:B------:R-:W-:Y:S01]  /*1250*/  IMAD.IADD R13, R3, 0x1, R26 ;  /* 0x00000001030d7824 */ /* 0x000fe200078e021a */
[----:B------:R-:W1:Y:S05]  /*1260*/  LDCU.64 UR14, c[0x0][0x388] ;  /* 0x00007100ff0e77ac */ /* 0x000e6a0008000a00 */
[----:B------:R-:W2:Y:S01]  /*1270*/  LDC.64 R24, c[0x0][0x388] ;  /* 0x0000e200ff187b82 */ /* 0x000ea20000000a00 */
[----:B0-----:R-:W-:-:S05]  /*1280*/  IMAD.WIDE R18, R11, 0x8, R18 ;  /* 0x000000080b127825 */ /* 0x001fca00078e0212 */
[----:B------:R-:W3:Y:S01]  /*1290*/  LDG.E.64 R10, desc[UR8][R18.64] ;  /* 0x00000008120a7981 */ /* 0x000ee2000c1e1b00 */
[----:B--2---:R-:W-:-:S03]  /*12a0*/  IMAD.WIDE.U32 R24, R13, 0x8, R24 ;  /* 0x000000080d187825 */ /* 0x004fc600078e0018 */
[----:B------:R-:W2:Y:S04]  /*12b0*/  LDG.E.64 R28, desc[UR8][R18.64+0x18] ;  /* 0x00001808121c7981 */ /* 0x000ea8000c1e1b00 */
[----:B------:R-:W3:Y:S01]  /*12c0*/  LDG.E.64 R20, desc[UR8][R24.64] ;  /* 0x0000000818147981 */ /* 0x000ee2000c1e1b00 */
[----:B------:R-:W-:-:S05]  /*12d0*/  IADD3 R13, P0, PT, R3, R26, RZ ;  /* 0x0000001a030d7210 */ /* 0x000fca0007f1e0ff */
[----:B------:R-:W-:Y:S01]  /*12e0*/  IMAD.X R16, RZ, RZ, RZ, P0 ;  /* 0x000000ffff107224 */ /* 0x000fe200000e06ff */
[----:B-1----:R-:W-:-:S04]  /*12f0*/  LEA R12, P0, R13, UR14, 0x3 ;  /* 0x0000000e0d0c7c11 */ /* 0x002fc8000f8018ff */
[----:B------:R-:W-:Y:S02]  /*1300*/  LEA.HI.X R13, R13, UR15, R16, 0x3, P0 ;  /* 0x0000000f0d0d7c11 */ /* 0x000fe400080f1c10 */
[----:B------:R-:W4:Y:S04]  /*1310*/  LDG.E.64 R16, desc[UR8][R18.64+0x8] ;  /* 0x0000080812107981 */ /* 0x000f28000c1e1b00 */
[----:B------:R-:W5:Y:S01]  /*1320*/  LDG.E.64 R24, desc[UR8][R12.64+0x10] ;  /* 0x000010080c187981 */ /* 0x000f62000c1e1b00 */
[----:B---3--:R-:W-:-:S03]  /*1330*/  DADD R20, R10, -R20 ;  /* 0x000000000a147229 */ /* 0x008fc60000000814 */
[----:B------:R-:W4:Y:S05]  /*1340*/  LDG.E.64 R10, desc[UR8][R12.64+0x8] ;  /* 0x000008080c0a7981 */ /* 0x000f2a000c1e1b00 */
[----:B------:R-:W-:Y:S02]  /*1350*/  DFMA R22, R20, R20, R22 ;  /* 0x000000141416722b */ /* 0x000fe40000000016 */
[----:B------:R-:W5:Y:S04]  /*1360*/  LDG.E.64 R20, desc[UR8][R18.64+0x10] ;  /* 0x0000100812147981 */ /* 0x000f68000c1e1b00 */
[----:B------:R-:W2:Y:S01]  /*1370*/  LDG.E.64 R12, desc[UR8][R12.64+0x18] ;  /* 0x000018080c0c7981 */ /* 0x000ea2000c1e1b00 */
[----:B------:R-:W-:Y:S01]  /*1380*/  VIADD R26, R26, 0x4 ;  /* 0x000000041a1a7836 */ /* 0x000fe20000000000 */
[----:B----4-:R-:W-:-:S08]  /*1390*/  DADD R10, R16, -R10 ;  /* 0x00000000100a7229 */ /* 0x010fd0000000080a */
[----:B------:R-:W-:Y:S02]  /*13a0*/  DFMA R22, R10, R10, R22 ;  /* 0x0000000a0a16722b */ /* 0x000fe40000000016 */
[----:B-----5:R-:W-:Y:S02]  /*13b0*/  DADD R20, R20, -R24 ;  /* 0x0000000014147229 */ /* 0x020fe40000000818 */
[----:B--2---:R-:W-:-:S06]  /*13c0*/  DADD R28, R28, -R12 ;  /* 0x000000001c1c7229 */ /* 0x004fcc000000080c */
[----:B------:R-:W-:-:S08]  /*13d0*/  DFMA R22, R20, R20, R22 ;  /* 0x000000141416722b */ /* 0x000fd00000000016 */
[----:B------:R-:W-:-:S11]  /*13e0*/  DFMA R22, R28, R28, R22 ;  /* 0x0000001c1c16722b */ /* 0x000fd60000000016 */
.L_x_215:
[----:B------:R-:W-:Y:S05]  /*13f0*/  BRA.U !UP1, `(.L_x_214) ;  /* 0x0000000109907547 */ /* 0x000fea000b800000 */
[----:B------:R-:W-:Y:S01]  /*1400*/  UISETP.NE.AND UP0, UPT, UR11, 0x1, UPT ;  /* 0x000000010b00788c */ /* 0x000fe2000bf05270 */
[----:B------:R-:W-:Y:S01]  /*1410*/  MOV R11, 0x8 ;  /* 0x00000008000b7802 */ /* 0x000fe20000000f00 */
[----:B------:R-:W-:-:S04]  /*1420*/  IMAD.MOV.U32 R19, RZ, RZ, 0x8 ;  /* 0x00000008ff137424 */ /* 0x000fc800078e00ff */
[----:B------:R-:W-:-:S05]  /*1430*/  PLOP3.LUT P1, PT, PT, PT, UP0, 0x80, 0x8 ;  /* 0x000000000008781c */ /* 0x000fca0003f2f008 */
[----:B------:R-:W0:Y:S01]  /*1440*/  @UP0 LDCU.128 UR16, c[0x0][0x380] ;  /* 0x00007000ff1007ac */ /* 0x000e220008000c00 */
[----:B------:R-:W1:Y:S01]  /*1450*/  @UP0 LDCU.64 UR14, c[0x0][0x388] ;  /* 0x00007100ff0e07ac */ /* 0x000e620008000a00 */
[----:B------:R-:W-:-:S06]  /*1460*/  UISETP.NE.AND UP0, UPT, UR12, URZ, UPT ;  /* 0x000000ff0c00728c */ /* 0x000fcc000bf05270 */
[C---:B------:R-:W-:Y:S01]  /*1470*/  @P1 IADD3 R13, P2, PT, R3.reuse, R26, RZ ;  /* 0x0000001a030d1210 */ /* 0x040fe20007f5e0ff */
[--C-:B------:R-:W-:Y:S02]  /*1480*/  @P1 IMAD.IADD R10, R3, 0x1, R26.reuse ;  /* 0x00000001030a1824 */ /* 0x100fe400078e021a */
[----:B------:R-:W-:Y:S01]  /*1490*/  @P1 IMAD.IADD R18, R2, 0x1, R26 ;  /* 0x0000000102121824 */ /* 0x000fe200078e021a */
[----:B------:R-:W-:Y:S01]  /*14a0*/  @P1 IADD3.X R16, PT, PT, RZ, RZ, RZ, P2, !PT ;  /* 0x000000ffff101210 */ /* 0x000fe200017fe4ff */
[----:B------:R-:W-:Y:S01]  /*14b0*/  @P1 VIADD R26, R26, 0x2 ;  /* 0x000000021a1a1836 */ /* 0x000fe20000000000 */
[----:B------:R-:W-:Y:S01]  /*14c0*/  PLOP3.LUT P0, PT, PT, PT, UP0, 0x80, 0x8 ;  /* 0x000000000008781c */ /* 0x000fe20003f0f008 */
[----:B0-----:R-:W-:Y:S01]  /*14d0*/  @P1 IMAD.WIDE.U32 R10, R10, R11, UR18 ;  /* 0x000000120a0a1e25 */ /* 0x001fe2000f8e000b */
[----:B------:R-:W0:Y:S01]  /*14e0*/  @UP0 LDCU.128 UR20, c[0x0][0x380] ;  /* 0x00007000ff1407ac */ /* 0x000e220008000c00 */
[----:B-1----:R-:W-:Y:S02]  /*14f0*/  @P1 LEA R12, P2, R13, UR14, 0x3 ;  /* 0x0000000e0d0c1c11 */ /* 0x002fe4000f8418ff */
[----:B------:R-:W-:-:S02]  /*1500*/  @P1 IMAD.WIDE R18, R18, R19, UR16 ;  /* 0x0000001012121e25 */ /* 0x000fc4000f8e0213 */
[----:B------:R-:W2:Y:S01]  /*1510*/  @P1 LDG.E.64 R10, desc[UR8][R10.64] ;  /* 0x000000080a0a1981 */ /* 0x000ea2000c1e1b00 */
[----:B------:R-:W-:-:S03]  /*1520*/  @P1 LEA.HI.X R13, R13, UR15, R16, 0x3, P2 ;  /* 0x0000000f0d0d1c11 */ /* 0x000fc600090f1c10 */
[----:B------:R-:W2:Y:S02]  /*1530*/  @P1 LDG.E.64 R16, desc[UR8][R18.64] ;  /* 0x0000000812101981 */ /* 0x000ea4000c1e1b00 */
[----:B------:R-:W-:Y:S01]  /*1540*/  @P0 IADD3 R3, PT, PT, R3, R26, RZ ;  /* 0x0000001a03030210 */ /* 0x000fe20007ffe0ff */
[----:B------:R-:W-:Y:S02]  /*1550*/  IMAD.MOV.U32 R27, RZ, RZ, 0x8 ;  /* 0x00000008ff1b7424 */ /* 0x000fe400078e00ff */
[----:B------:R-:W-:Y:S01]  /*1560*/  IMAD.MOV.U32 R24, RZ, RZ, 0x8 ;  /* 0x00000008ff187424 */ /* 0x000fe200078e00ff */
[----:B------:R-:W3:Y:S01]  /*1570*/  @P1 LDG.E.64 R20, desc[UR8][R18.64+0x8] ;  /* 0x0000080812141981 */ /* 0x000ee2000c1e1b00 */
[----:B------:R-:W-:-:S03]  /*1580*/  @P0 IMAD.IADD R26, R2, 0x1, R26 ;  /* 0x00000001021a0824 */ /* 0x000fc600078e021a */
[----:B------:R-:W3:Y:S01]  /*1590*/  @P1 LDG.E.64 R12, desc[UR8][R12.64+0x8] ;  /* 0x000008080c0c1981 */ /* 0x000ee2000c1e1b00 */
[----:B0-----:R-:W-:-:S04]  /*15a0*/  @P0 IMAD.WIDE R26, R26, R27, UR20 ;  /* 0x000000141a1a0e25 */ /* 0x001fc8000f8e021b */
[----:B------:R-:W-:Y:S02]  /*15b0*/  @P0 IMAD.WIDE.U32 R24, R3, R24, UR22 ;  /* 0x0000001603180e25 */ /* 0x000fe4000f8e0018 */
[----:B------:R-:W4:Y:S04]  /*15c0*/  @P0 LDG.E.64 R26, desc[UR8][R26.64] ;  /* 0x000000081a1a0981 */ /* 0x000f28000c1e1b00 */
[----:B------:R-:W4:Y:S01]  /*15d0*/  @P0 LDG.E.64 R24, desc[UR8][R24.64] ;  /* 0x0000000818180981 */ /* 0x000f22000c1e1b00 */
[----:B--2---:R-:W-:-:S08]  /*15e0*/  @P1 DADD R10, R16, -R10 ;  /* 0x00000000100a1229 */ /* 0x004fd0000000080a */
[----:B------:R-:W-:Y:S02]  /*15f0*/  @P1 DFMA R16, R10, R10, R22 ;  /* 0x0000000a0a10122b */ /* 0x000fe40000000016 */
[----:B---3--:R-:W-:-:S08]  /*1600*/  @P1 DADD R20, R20, -R12 ;  /* 0x0000000014141229 */ /* 0x008fd0000000080c */
[----:B------:R-:W-:Y:S02]  /*1610*/  @P1 DFMA R22, R20, R20, R16 ;  /* 0x000000141416122b */ /* 0x000fe40000000010 */
[----:B----4-:R-:W-:-:S08]  /*1620*/  @P0 DADD R10, R26, -R24 ;  /* 0x000000001a0a0229 */ /* 0x010fd00000000818 */
[----:B------:R-:W-:-:S11]  /*1630*/  @P0 DFMA R22, R10, R10, R22 ;  /* 0x0000000a0a16022b */ /* 0x000fd60000000016 */
.L_x_214:
        /* <DEDUP_REMOVED lines=20> */
[----:B------:R-:W-:Y:S05]  /*1780*/  CALL.REL.NOINC `($__internal_9_$__cuda_sm20_dsqrt_rn_f64_mediumpath_v1) ;  /* 0x0000001000b07944 */ /* 0x000fea0003c00000 */
[----:B------:R-:W-:Y:S02]  /*1790*/  IMAD.MOV.U32 R20, RZ, RZ, R18 ;  /* 0x000000ffff147224 */ /* 0x000fe400078e0012 */
[----:B------:R-:W-:-:S07]  /*17a0*/  IMAD.MOV.U32 R21, RZ, RZ, R19 ;  /* 0x000000ffff157224 */ /* 0x000fce00078e0013 */
.L_x_217:
[----:B------:R-:W-:Y:S05]  /*17b0*/  BSYNC.RECONVERGENT B1 ;  /* 0x0000000000017941 */ /* 0x000fea0003800200 */
.L_x_216:
[----:B------:R0:W-:Y:S01]  /*17c0*/  STG.E.64 desc[UR8][R8.64], R20 ;  /* 0x0000001408007986 */ /* 0x0001e2000c101b08 */
[----:B------:R-:W-:Y:S01]  /*17d0*/  DSETP.GEU.AND P0, PT, R20, R14, PT ;  /* 0x0000000e1400722a */ /* 0x000fe20003f0e000 */
[----:B------:R-:W-:-:S13]  /*17e0*/  PRMT R10, RZ, 0x7610, R10 ;  /* 0x00007610ff0a7816 */ /* 0x000fda000000000a */
[----:B0-----:R-:W-:Y:S05]  /*17f0*/  @P0 BRA `(.L_x_202) ;  /* 0x00000000000c0947 */ /* 0x001fea0003800000 */
[----:B------:R-:W-:-:S05]  /*1800*/  IMAD.U32 R3, RZ, RZ, UR4 ;  /* 0x00000004ff037e24 */ /* 0x000fca000f8e00ff */
[----:B------:R0:W-:Y:S04]  /*1810*/  STG.E.U16 desc[UR8][R4.64], R3 ;  /* 0x0000000304007986 */ /* 0x0001e8000c101508 */
[----:B------:R0:W5:Y:S02]  /*1820*/  LDG.E.64 R14, desc[UR8][R8.64] ;  /* 0x00000008080e7981 */ /* 0x000164000c1e1b00 */
.L_x_202:
[----:B------:R-:W-:Y:S05]  /*1830*/  BSYNC.RECONVERGENT B0 ;  /* 0x0000000000007941 */ /* 0x000fea0003800200 */
.L_x_201:
[----:B------:R-:W-:Y:S05]  /*1840*/  WARPSYNC.ALL ;  /* 0x0000000000007948 */ /* 0x000fea0003800000 */
[----:B------:R-:W1:Y:S01]  /*1850*/  LDCU UR5, c[0x0][0x3b8] ;  /* 0x00007700ff0577ac */ /* 0x000e620008000800 */
[----:B------:R-:W-:-:S04]  /*1860*/  UIADD3 UR4, UPT, UPT, UR4, 0x1, URZ ;  /* 0x0000000104047890 */ /* 0x000fc8000fffe0ff */
[----:B-1----:R-:W-:-:S09]  /*1870*/  UISETP.NE.AND UP0, UPT, UR4, UR5, UPT ;  /* 0x000000050400728c */ /* 0x002fd2000bf05270 */
[----:B------:R-:W-:Y:S05]  /*1880*/  BRA.U !UP0, `(.L_x_199) ;  /* 0x0000001108687547 */ /* 0x000fea000b800000 */
[----:B------:R-:W-:Y:S05]  /*1890*/  BRA `(.L_x_218) ;  /* 0xffffffe800787947 */ /* 0x000fea000383ffff */
.L_x_200:
[----:B------:R-:W-:Y:S01]  /*18a0*/  UISETP.GE.U32.AND UP0, UPT, UR5, 0x4, UPT ;  /* 0x000000040500788c */ /* 0x000fe2000bf06070 */
[----:B------:R-:W-:Y:S01]  /*18b0*/  MOV R2, 0x1 ;  /* 0x0000000100027802 */ /* 0x000fe20000000f00 */
[----:B------:R-:W-:Y:S01]  /*18c0*/  ULOP3.LUT UR6, UR5, 0x3, URZ, 0xc0, !UPT ;  /* 0x0000000305067892 */ /* 0x000fe2000f8ec0ff */
[----:B------:R-:W-:-:S06]  /*18d0*/  UMOV UR4, URZ ;  /* 0x000000ff00047c82 */ /* 0x000fcc0008000000 */
[----:B------:R-:W-:Y:S05]  /*18e0*/  BRA.U !UP0, `(.L_x_219) ;  /* 0x0000000d08747547 */ /* 0x000fea000b800000 */
[----:B------:R-:W0:Y:S01]  /*18f0*/  LDC R3, c[0x0][0x3b8] ;  /* 0x0000ee00ff037b82 */ /* 0x000e220000000800 */
[----:B------:R-:W-:Y:S01]  /*1900*/  IMAD.MOV.U32 R2, RZ, RZ, 0x1 ;  /* 0x00000001ff027424 */ /* 0x000fe200078e00ff */
[----:B------:R-:W-:Y:S01]  /*1910*/  ULOP3.LUT UR4, UR5, 0x7ffffffc, URZ, 0xc0, !UPT ;  /* 0x7ffffffc05047892 */ /* 0x000fe2000f8ec0ff */
[----:B------:R-:W1:Y:S05]  /*1920*/  LDCU.64 UR10, c[0x0][0x398] ;  /* 0x00007300ff0a77ac */ /* 0x000e6a0008000a00 */
[----:B------:R-:W2:Y:S01]  /*1930*/  LDC.64 R12, c[0x0][0x398] ;  /* 0x0000e600ff0c7b82 */ /* 0x000ea20000000a00 */
[----:B------:R-:W-:-:S07]  /*1940*/  UMOV UR5, URZ ;  /* 0x000000ff00057c82 */ /* 0x000fce0008000000 */
[----:B------:R-:W3:Y:S08]  /*1950*/  LDC.64 R10, c[0x0][0x3b0] ;  /* 0x0000ec00ff0a7b82 */ /* 0x000ef00000000a00 */
[----:B-1----:R-:W4:Y:S02]  /*1960*/  LDC.64 R8, c[0x0][0x3b0] ;  /* 0x0000ec00ff087b82 */ /* 0x002f240000000a00 */
.L_x_236:
[----:B-1---5:R-:W5:Y:S01]  /*1970*/  LDG.E.U16 R19, desc[UR8][R4.64] ;  /* 0x0000000804137981 */ /* 0x022f62000c1e1500 */
[----:B------:R-:W-:Y:S01]  /*1980*/  BSSY.RECONVERGENT B0, `(.L_x_220) ;  /* 0x000002e000007945 */ /* 0x000fe20003800200 */
[C---:B-----5:R-:W-:Y:S02]  /*1990*/  ISETP.NE.AND P0, PT, R19.reuse, UR5, PT ;  /* 0x0000000513007c0c */ /* 0x060fe4000bf05270 */
[----:B------:R-:W-:-:S11]  /*19a0*/  PRMT R18, R19, 0x7610, R18 ;  /* 0x0000761013127816 */ /* 0x000fd60000000012 */
[----:B------:R-:W-:Y:S05]  /*19b0*/  @!P0 BRA `(.L_x_221) ;  /* 0x0000000000a88947 */ /* 0x000fea0003800000 */
[----:B------:R-:W-:-:S04]  /*19c0*/  VIADD R17, R0, UR5 ;  /* 0x0000000500117c36 */ /* 0x000fc80008000000 */
[----:B--2---:R-:W-:-:S05]  /*19d0*/  IMAD.WIDE R16, R17, 0x8, R12 ;  /* 0x0000000811107825 */ /* 0x004fca00078e020c */
[----:B------:R-:W2:Y:S02]  /*19e0*/  LDG.E.64 R20, desc[UR8][R16.64] ;  /* 0x0000000810147981 */ /* 0x000ea4000c1e1b00 */
[----:B--2---:R-:W-:-:S14]  /*19f0*/  DSETP.GTU.AND P0, PT, R14, R20, PT ;  /* 0x000000140e00722a */ /* 0x004fdc0003f0c000 */
[----:B------:R-:W-:Y:S05]  /*1a00*/  @!P0 BRA `(.L_x_221) ;  /* 0x0000000000948947 */ /* 0x000fea0003800000 */
[----:B0-----:R-:W-:-:S04]  /*1a10*/  IMAD R21, R19, R3, UR5 ;  /* 0x0000000513157e24 */ /* 0x001fc8000f8e0203 */
[----:B---3--:R-:W-:-:S06]  /*1a20*/  IMAD.WIDE.U32 R20, R21, 0x8, R10 ;  /* 0x0000000815147825 */ /* 0x008fcc00078e000a */
[----:B------:R-:W2:Y:S02]  /*1a30*/  LDG.E.64 R20, desc[UR8][R20.64] ;  /* 0x0000000814147981 */ /* 0x000ea4000c1e1b00 */
[----:B--2---:R-:W-:-:S14]  /*1a40*/  DSETP.GTU.AND P0, PT, R14, R20, PT ;  /* 0x000000140e00722a */ /* 0x004fdc0003f0c000 */
[----:B------:R-:W-:Y:S05]  /*1a50*/  @!P0 BRA `(.L_x_221) ;  /* 0x0000000000808947 */ /* 0x000fea0003800000 */
[----:B------:R-:W-:Y:S01]  /*1a60*/  LOP3.LUT P0, RZ, R2, 0xff, RZ, 0xc0, !PT ;  /* 0x000000ff02ff7812 */ /* 0x000fe2000780c0ff */
[----:B------:R-:W-:-:S12]  /*1a70*/  BSSY.RELIABLE B1, `(.L_x_222) ;  /* 0x0000015000017945 */ /* 0x000fd80003800100 */
[----:B------:R-:W-:Y:S05]  /*1a80*/  @!P0 BRA `(.L_x_223) ;  /* 0x00000000004c8947 */ /* 0x000fea0003800000 */
[----:B------:R-:W-:-:S04]  /*1a90*/  IMAD.IADD R21, R0, 0x1, R19 ;  /* 0x0000000100157824 */ /* 0x000fc800078e0213 */
[----:B------:R-:W-:-:S05]  /*1aa0*/  IMAD.WIDE R20, R21, 0x8, R12 ;  /* 0x0000000815147825 */ /* 0x000fca00078e020c */
[----:B------:R1:W-:Y:S04]  /*1ab0*/  STG.E.64 desc[UR8][R20.64], RZ ;  /* 0x000000ff14007986 */ /* 0x0003e8000c101b08 */
[----:B------:R-:W2:Y:S04]  /*1ac0*/  LDG.E.64 R14, desc[UR8][R16.64] ;  /* 0x00000008100e7981 */ /* 0x000ea8000c1e1b00 */
[----:B------:R1:W5:Y:S01]  /*1ad0*/  LDG.E.U16 R18, desc[UR8][R4.64] ;  /* 0x0000000804127981 */ /* 0x000362000c1e1500 */
[----:B------:R-:W-:Y:S01]  /*1ae0*/  PRMT R2, RZ, 0x7610, R2 ;  /* 0x00007610ff027816 */ /* 0x000fe20000000002 */
[----:B--2---:R-:W-:Y:S01]  /*1af0*/  DSETP.GE.AND P0, PT, R14, RZ, PT ;  /* 0x000000ff0e00722a */ /* 0x004fe20003f06000 */
[----:B------:R-:W-:-:S13]  /*1b00*/  CS2R R14, SRZ ;  /* 0x00000000000e7805 */ /* 0x000fda000001ff00 */
[----:B------:R-:W-:Y:S05]  /*1b10*/  @P0 BREAK.RELIABLE B1 ;  /* 0x0000000000010942 */ /* 0x000fea0003800100 */
[----:B-1----:R-:W-:Y:S05]  /*1b20*/  @P0 BRA `(.L_x_221) ;  /* 0x00000000004c0947 */ /* 0x002fea0003800000 */
[----:B-----5:R-:W-:-:S05]  /*1b30*/  LOP3.LUT R14, R18, 0xffff, RZ, 0xc0, !PT ;  /* 0x0000ffff120e7812 */ /* 0x020fca00078ec0ff */
[----:B------:R-:W-:-:S04]  /*1b40*/  IMAD R21, R14, R3, UR5 ;  /* 0x000000050e157e24 */ /* 0x000fc8000f8e0203 */
[----:B------:R-:W-:-:S06]  /*1b50*/  IMAD.WIDE.U32 R20, R21, 0x8, R10 ;  /* 0x0000000815147825 */ /* 0x000fcc00078e000a */
[----:B------:R-:W2:Y:S01]  /*1b60*/  LDG.E.64 R20, desc[UR8][R20.64] ;  /* 0x0000000814147981 */ /* 0x000ea2000c1e1b00 */
[----:B------:R-:W-:Y:S01]  /*1b70*/  CS2R R14, SRZ ;  /* 0x00000000000e7805 */ /* 0x000fe2000001ff00 */
[----:B--2---:R-:W-:-:S14]  /*1b80*/  DSETP.GE.AND P0, PT, R20, RZ, PT ;  /* 0x000000ff1400722a */ /* 0x004fdc0003f06000 */
[----:B------:R-:W-:Y:S05]  /*1b90*/  @P0 BREAK.RELIABLE B1 ;  /* 0x0000000000010942 */ /* 0x000fea0003800100 */
[----:B------:R-:W-:Y:S05]  /*1ba0*/  @P0 BRA `(.L_x_221) ;  /* 0x00000000002c0947 */ /* 0x000fea0003800000 */
[----:B------:R-:W-:-:S07]  /*1bb0*/  CS2R R14, SRZ ;  /* 0x00000000000e7805 */ /* 0x000fce000001ff00 */
.L_x_223:
[----:B------:R-:W-:Y:S05]  /*1bc0*/  BSYNC.RELIABLE B1 ;  /* 0x0000000000017941 */ /* 0x000fea0003800100 */
.L_x_222:
[----:B------:R-:W-:Y:S01]  /*1bd0*/  DSETP.GT.AND P0, PT, R14, RZ, PT ;  /* 0x000000ff0e00722a */ /* 0x000fe20003f04000 */
[----:B------:R-:W-:Y:S01]  /*1be0*/  MOV R21, UR5 ;  /* 0x0000000500157c02 */ /* 0x000fe20008000f00 */
[----:B------:R1:W-:-:S12]  /*1bf0*/  STG.E.64 desc[UR8][R16.64], RZ ;  /* 0x000000ff10007986 */ /* 0x0003d8000c101b08 */
[----:B------:R1:W5:Y:S04]  /*1c00*/  @!P0 LDG.E.U16 R18, desc[UR8][R4.64] ;  /* 0x0000000804128981 */ /* 0x000368000c1e1500 */
[----:B------:R1:W-:Y:S04]  /*1c10*/  @P0 STG.E.U16 desc[UR8][R4.64], R21 ;  /* 0x0000001504000986 */ /* 0x0003e8000c101508 */
[----:B------:R1:W5:Y:S01]  /*1c20*/  @P0 LDG.E.64 R14, desc[UR8][R16.64] ;  /* 0x00000008100e0981 */ /* 0x000362000c1e1b00 */
[----:B------:R-:W-:Y:S01]  /*1c30*/  @P0 IMAD.U32 R19, RZ, RZ, UR5 ;  /* 0x00000005ff130e24 */ /* 0x000fe2000f8e00ff */
[----:B------:R-:W-:-:S04]  /*1c40*/  PRMT R2, RZ, 0x7610, R2 ;  /* 0x00007610ff027816 */ /* 0x000fc80000000002 */
[----:B-1----:R-:W-:-:S07]  /*1c50*/  @P0 PRMT R18, R19, 0x7610, R18 ;  /* 0x0000761013120816 */ /* 0x002fce0000000012 */
.L_x_221:
[----:B------:R-:W-:Y:S05]  /*1c60*/  BSYNC.RECONVERGENT B0 ;  /* 0x0000000000007941 */ /* 0x000fea0003800200 */
.L_x_220:
[----:B------:R-:W-:Y:S05]  /*1c70*/  WARPSYNC.ALL ;  /* 0x0000000000007948 */ /* 0x000fea0003800000 */
[----:B------:R-:W-:Y:S02]  /*1c80*/  USHF.R.S32.HI UR7, URZ, 0x1f, UR5 ;  /* 0x0000001fff077899 */ /* 0x000fe40008011405 */
[----:B------:R-:W-:Y:S01]  /*1c90*/  IADD3 R17, P0, PT, R0, UR5, RZ ;  /* 0x0000000500117c10 */ /* 0x000fe2000ff1e0ff */
[----:B------:R-:W-:Y:S01]  /*1ca0*/  UIADD3 UR12, UPT, UPT, UR5, 0x1, URZ ;  /* 0x00000001050c7890 */ /* 0x000fe2000fffe0ff */
[----:B-----5:R-:W-:Y:S01]  /*1cb0*/  LOP3.LUT R19, R18, 0xffff, RZ, 0xc0, !PT ;  /* 0x0000ffff12137812 */ /* 0x020fe200078ec0ff */
[----:B------:R-:W-:Y:S01]  /*1cc0*/  BSSY.RECONVERGENT B0, `(.L_x_224) ;  /* 0x0000034000007945 */ /* 0x000fe20003800200 */
[----:B------:R-:W-:-:S02]  /*1cd0*/  LEA R16, P1, R17, UR10, 0x3 ;  /* 0x0000000a11107c11 */ /* 0x000fc4000f8218ff */
[----:B------:R-:W-:Y:S02]  /*1ce0*/  LEA.HI.X.SX32 R20, R0, UR7, 0x1, P0 ;  /* 0x0000000700147c11 */ /* 0x000fe400080f0eff */
[----:B------:R-:W-:Y:S02]  /*1cf0*/  ISETP.NE.AND P0, PT, R19, UR12, PT ;  /* 0x0000000c13007c0c */ /* 0x000fe4000bf05270 */
[----:B------:R-:W-:-:S11]  /*1d00*/  LEA.HI.X R17, R17, UR11, R20, 0x3, P1 ;  /* 0x0000000b11117c11 */ /* 0x000fd600088f1c14 */
[----:B------:R-:W-:Y:S05]  /*1d10*/  @!P0 BRA `(.L_x_225) ;  /* 0x0000000000b88947 */ /* 0x000fea0003800000 */
[----:B------:R-:W5:Y:S02]  /*1d20*/  LDG.E.64 R20, desc[UR8][R16.64+0x8] ;  /* 0x0000080810147981 */ /* 0x000f64000c1e1b00 */
[----:B-----5:R-:W-:-:S14]  /*1d30*/  DSETP.GTU.AND P0, PT, R14, R20, PT ;  /* 0x000000140e00722a */ /* 0x020fdc0003f0c000 */
[----:B------:R-:W-:Y:S05]  /*1d40*/  @!P0 BRA `(.L_x_225) ;  /* 0x0000000000ac8947 */ /* 0x000fea0003800000 */
[----:B0-----:R-:W-:-:S05]  /*1d50*/  IMAD R21, R19, R3, RZ ;  /* 0x0000000313157224 */ /* 0x001fca00078e02ff */
[----:B------:R-:W-:-:S05]  /*1d60*/  IADD3 R21, P0, PT, R21, UR5, RZ ;  /* 0x0000000515157c10 */ /* 0x000fca000ff1e0ff */
[----:B------:R-:W-:Y:S01]  /*1d70*/  IMAD.X R22, RZ, RZ, RZ, P0 ;  /* 0x000000ffff167224 */ /* 0x000fe200000e06ff */
[----:B----4-:R-:W-:-:S04]  /*1d80*/  LEA R20, P0, R21, R8, 0x3 ;  /* 0x0000000815147211 */ /* 0x010fc800078018ff */
[----:B------:R-:W-:-:S06]  /*1d90*/  LEA.HI.X R21, R21, R9, R22, 0x3, P0 ;  /* 0x0000000915157211 */ /* 0x000fcc00000f1c16 */
[----:B------:R-:W4:Y:S02]  /*1da0*/  LDG.E.64 R20, desc[UR8][R20.64+0x8] ;  /* 0x0000080814147981 */ /* 0x000f24000c1e1b00 */
[----:B----4-:R-:W-:-:S14]  /*1db0*/  DSETP.GTU.AND P0, PT, R14, R20, PT ;  /* 0x000000140e00722a */ /* 0x010fdc0003f0c000 */
[----:B------:R-:W-:Y:S05]  /*1dc0*/  @!P0 BRA `(.L_x_225) ;  /* 0x00000000008c8947 */ /* 0x000fea0003800000 */
[----:B------:R-:W-:Y:S01]  /*1dd0*/  LOP3.LUT P0, RZ, R2, 0xff, RZ, 0xc0, !PT ;  /* 0x000000ff02ff7812 */ /* 0x000fe2000780c0ff */
[----:B------:R-:W-:-:S12]  /*1de0*/  BSSY.RELIABLE B1, `(.L_x_226) ;  /* 0x0000018000017945 */ /* 0x000fd80003800100 */
[----:B------:R-:W-:Y:S05]  /*1df0*/  @!P0 BRA `(.L_x_227) ;  /* 0x0000000000588947 */ /* 0x000fea0003800000 */
[----:B------:R-:W-:-:S04]  /*1e00*/  IMAD.IADD R21, R0, 0x1, R19 ;  /* 0x0000000100157824 */ /* 0x000fc800078e0213 */
[----:B--2---:R-:W-:-:S05]  /*1e10*/  IMAD.WIDE R20, R21, 0x8, R12 ;  /* 0x0000000815147825 */ /* 0x004fca00078e020c */
        /* <DEDUP_REMOVED lines=9> */
[----:B------:R-:W-:-:S05]  /*1eb0*/  IMAD R14, R14, R3, RZ ;  /* 0x000000030e0e7224 */ /* 0x000fca00078e02ff */
[----:B------:R-:W-:-:S04]  /*1ec0*/  IADD3 R14, P0, PT, R14, UR5, RZ ;  /* 0x000000050e0e7c10 */ /* 0x000fc8000ff1e0ff */
[----:B------:R-:W-:Y:S02]  /*1ed0*/  IADD3.X R15, PT, PT, RZ, RZ, RZ, P0, !PT ;  /* 0x000000ffff0f7210 */ /* 0x000fe400007fe4ff */
[----:B------:R-:W-:-:S04]  /*1ee0*/  LEA R20, P0, R14, R8, 0x3 ;  /* 0x000000080e147211 */ /* 0x000fc800078018ff */
[----:B------:R-:W-:-:S05]  /*1ef0*/  LEA.HI.X R21, R14, R9, R15, 0x3, P0 ;  /* 0x000000090e157211 */ /* 0x000fca00000f1c0f */
[----:B------:R-:W2:Y:S02]  /*1f00*/  LDG.E.64 R14, desc[UR8][R20.64+0x8] ;  /* 0x00000808140e7981 */ /* 0x000ea4000c1e1b00 */
[----:B--2---:R-:W-:Y:S01]  /*1f10*/  DSETP.GE.AND P0, PT, R14, RZ, PT ;  /* 0x000000ff0e00722a */ /* 0x004fe20003f06000 */
[----:B------:R-:W-:-:S13]  /*1f20*/  CS2R R14, SRZ ;  /* 0x00000000000e7805 */ /* 0x000fda000001ff00 */
[----:B------:R-:W-:Y:S05]  /*1f30*/  @P0 BREAK.RELIABLE B1 ;  /* 0x0000000000010942 */ /* 0x000fea0003800100 */
[----:B------:R-:W-:Y:S05]  /*1f40*/  @P0 BRA `(.L_x_225) ;  /* 0x00000000002c0947 */ /* 0x000fea0003800000 */
[----:B------:R-:W-:-:S07]  /*1f50*/  CS2R R14, SRZ ;  /* 0x00000000000e7805 */ /* 0x000fce000001ff00 */
.L_x_227:
[----:B------:R-:W-:Y:S05]  /*1f60*/  BSYNC.RELIABLE B1 ;  /* 0x0000000000017941 */ /* 0x000fea0003800100 */
.L_x_226:
[----:B------:R-:W-:Y:S01]  /*1f70*/  DSETP.GT.AND P0, PT, R14, RZ, PT ;  /* 0x000000ff0e00722a */ /* 0x000fe20003f04000 */
[----:B------:R-:W-:Y:S01]  /*1f80*/  IMAD.U32 R21, RZ, RZ, UR12 ;  /* 0x0000000cff157e24 */ /* 0x000fe2000f8e00ff */
[----:B------:R1:W-:-:S12]  /*1f90*/  STG.E.64 desc[UR8][R16.64+0x8], RZ ;  /* 0x000008ff10007986 */ /* 0x0003d8000c101b08 */
[----:B------:R1:W5:Y:S04]  /*1fa0*/  @!P0 LDG.E.U16 R18, desc[UR8][R4.64] ;  /* 0x0000000804128981 */ /* 0x000368000c1e1500 */
[----:B------:R1:W-:Y:S04]  /*1fb0*/  @P0 STG.E.U16 desc[UR8][R4.64], R21 ;  /* 0x0000001504000986 */ /* 0x0003e8000c101508 */
[----:B------:R1:W5:Y:S01]  /*1fc0*/  @P0 LDG.E.64 R14, desc[UR8][R16.64+0x8] ;  /* 0x00000808100e0981 */ /* 0x000362000c1e1b00 */
[----:B------:R-:W-:Y:S01]  /*1fd0*/  @P0 IMAD.U32 R19, RZ, RZ, UR12 ;  /* 0x0000000cff130e24 */ /* 0x000fe2000f8e00ff */
[----:B------:R-:W-:-:S04]  /*1fe0*/  PRMT R2, RZ, 0x7610, R2 ;  /* 0x00007610ff027816 */ /* 0x000fc80000000002 */
[----:B-1----:R-:W-:-:S07]  /*1ff0*/  @P0 PRMT R18, R19, 0x7610, R18 ;  /* 0x0000761013120816 */ /* 0x002fce0000000012 */
.L_x_225:
[----:B------:R-:W-:Y:S05]  /*2000*/  BSYNC.RECONVERGENT B0 ;  /* 0x0000000000007941 */ /* 0x000fea0003800200 */
.L_x_224:
[----:B------:R-:W-:Y:S05]  /*2010*/  WARPSYNC.ALL ;  /* 0x0000000000007948 */ /* 0x000fea0003800000 */
[----:B------:R-:W-:Y:S01]  /*2020*/  UIADD3 UR7, UPT, UPT, UR5, 0x2, URZ ;  /* 0x0000000205077890 */ /* 0x000fe2000fffe0ff */
[----:B-----5:R-:W-:Y:S01]  /*2030*/  LOP3.LUT R19, R18, 0xffff, RZ, 0xc0, !PT ;  /* 0x0000ffff12137812 */ /* 0x020fe200078ec0ff */
[----:B------:R-:W-:Y:S04]  /*2040*/  BSSY.RECONVERGENT B0, `(.L_x_228) ;  /* 0x0000031000007945 */ /* 0x000fe80003800200 */
[----:B------:R-:W-:-:S13]  /*2050*/  ISETP.NE.AND P0, PT, R19, UR7, PT ;  /* 0x0000000713007c0c */ /* 0x000fda000bf05270 */
        /* <DEDUP_REMOVED lines=15> */
[----:B------:R-:W-:-:S05]  /*2150*/  IADD3 R21, PT, PT, R0, R19, RZ ;  /* 0x0000001300157210 */ /* 0x000fca0007ffe0ff */
        /* <DEDUP_REMOVED lines=11> */
[----:B------:R-:W-:-:S05]  /*2210*/  IADD3 R14, P0, PT, R14, UR5, RZ ;  /* 0x000000050e0e7c10 */ /* 0x000fca000ff1e0ff */
[----:B------:R-:W-:Y:S01]  /*2220*/  IMAD.X R15, RZ, RZ, RZ, P0 ;  /* 0x000000ffff0f7224 */ /* 0x000fe200000e06ff */
        /* <DEDUP_REMOVED lines=8> */
.L_x_231:
[----:B------:R-:W-:Y:S05]  /*22b0*/  BSYNC.RELIABLE B1 ;  /* 0x0000000000017941 */ /* 0x000fea0003800100 */
.L_x_230:
        /* <DEDUP_REMOVED lines=9> */
.L_x_229:
[----:B------:R-:W-:Y:S05]  /*2350*/  BSYNC.RECONVERGENT B0 ;  /* 0x0000000000007941 */ /* 0x000fea0003800200 */
.L_x_228:
        /* <DEDUP_REMOVED lines=10> */
[----:B------:R-:W-:-:S04]  /*2400*/  IADD3 R19, P0, PT, R19, UR5, RZ ;  /* 0x0000000513137c10 */ /* 0x000fc8000ff1e0ff */
[----:B------:R-:W-:Y:S02]  /*2410*/  IADD3.X R20, PT, PT, RZ, RZ, RZ, P0, !PT ;  /* 0x000000ffff147210 */ /* 0x000fe400007fe4ff */
        /* <DEDUP_REMOVED lines=11> */
[----:B------:R-:W2:Y:S01]  /*24d0*/  LDG.E.64 R14, desc[UR8][R16.64+0x18] ;  /* 0x00001808100e7981 */ /* 0x000ea2000c1e1b00 */
[----:B------:R-:W-:Y:S01]  /*24e0*/  PRMT R2, RZ, 0x7610, R2 ;  /* 0x00007610ff027816 */ /* 0x000fe20000000002 */
[----:B--2---:R-:W-:Y:S01]  /*24f0*/  DSETP.GE.AND P0, PT, R14, RZ, PT ;  /* 0x000000ff0e00722a */ /* 0x004fe20003f06000 */
[----:B------:R-:W-:-:S13]  /*2500*/  CS2R R14, SRZ ;  /* 0x00000000000e7805 */ /* 0x000fda000001ff00 */
[----:B------:R-:W-:Y:S05]  /*2510*/  @P0 BREAK.RELIABLE B1 ;  /* 0x0000000000010942 */ /* 0x000fea0003800100 */
[----:B-1----:R-:W-:Y:S05]  /*2520*/  @P0 BRA `(.L_x_233) ;  /* 0x0000000000500947 */ /* 0x002fea0003800000 */
[----:B------:R-:W2:Y:S02]  /*2530*/  LDG.E.U16 R14, desc[UR8][R4.64] ;  /* 0x00000008040e7981 */ /* 0x000ea4000c1e1500 */
[----:B--2---:R-:W-:-:S05]  /*2540*/  IMAD R14, R14, R3, RZ ;  /* 0x000000030e0e7224 */ /* 0x004fca00078e02ff */
        /* <DEDUP_REMOVED lines=10> */
.L_x_235:
[----:B------:R-:W-:Y:S05]  /*25f0*/  BSYNC.RELIABLE B1 ;  /* 0x0000000000017941 */ /* 0x000fea0003800100 */
.L_x_234:
[----:B------:R1:W-:Y:S01]  /*2600*/  STG.E.64 desc[UR8][R16.64+0x18], RZ ;  /* 0x000018ff10007986 */ /* 0x0003e2000c101b08 */
[----:B------:R-:W-:Y:S01]  /*2610*/  DSETP.GT.AND P0, PT, R14, RZ, PT ;  /* 0x000000ff0e00722a */ /* 0x000fe20003f04000 */
[----:B------:R-:W-:-:S13]  /*2620*/  PRMT R2, RZ, 0x7610, R2 ;  /* 0x00007610ff027816 */ /* 0x000fda0000000002 */
[----:B-1----:R-:W-:Y:S05]  /*2630*/  @!P0 BRA `(.L_x_233) ;  /* 0x00000000000c8947 */ /* 0x002fea0003800000 */
[----:B------:R-:W-:-:S05]  /*2640*/  IMAD.U32 R19, RZ, RZ, UR7 ;  /* 0x00000007ff137e24 */ /* 0x000fca000f8e00ff */
[----:B------:R1:W-:Y:S04]  /*2650*/  STG.E.U16 desc[UR8][R4.64], R19 ;  /* 0x0000001304007986 */ /* 0x0003e8000c101508 */
[----:B------:R1:W5:Y:S02]  /*2660*/  LDG.E.64 R14, desc[UR8][R16.64+0x18] ;  /* 0x00001808100e7981 */ /* 0x000364000c1e1b00 */
.L_x_233:
[----:B------:R-:W-:Y:S05]  /*2670*/  BSYNC.RECONVERGENT B0 ;  /* 0x0000000000007941 */ /* 0x000fea0003800200 */
.L_x_232:
[----:B------:R-:W-:Y:S05]  /*2680*/  WARPSYNC.ALL ;  /* 0x0000000000007948 */ /* 0x000fea0003800000 */
[----:B------:R-:W-:-:S04]  /*2690*/  UIADD3 UR5, UPT, UPT, UR5, 0x4, URZ ;  /* 0x0000000405057890 */ /* 0x000fc8000fffe0ff */
[----:B------:R-:W-:-:S09]  /*26a0*/  UISETP.NE.AND UP0, UPT, UR5, UR4, UPT ;  /* 0x000000040500728c */ /* 0x000fd2000bf05270 */
[----:B------:R-:W-:Y:S05]  /*26b0*/  BRA.U UP0, `(.L_x_236) ;  /* 0xfffffff100ac7547 */ /* 0x000fea000b83ffff */
.L_x_219:
[----:B------:R-:W-:-:S09]  /*26c0*/  UISETP.NE.AND UP0, UPT, UR6, URZ, UPT ;  /* 0x000000ff0600728c */ /* 0x000fd2000bf05270 */
[----:B------:R-:W-:Y:S05]  /*26d0*/  BRA.U !UP0, `(.L_x_199) ;  /* 0x0000000108d47547 */ /* 0x000fea000b800000 */
[----:B0-----:R-:W0:Y:S01]  /*26e0*/  LDC R3, c[0x0][0x3b8] ;  /* 0x0000ee00ff037b82 */ /* 0x001e220000000800 */
[----:B------:R-:W-:-:S07]  /*26f0*/  UMOV UR5, URZ ;  /* 0x000000ff00057c82 */ /* 0x000fce0008000000 */
[----:B--2---:R-:W2:Y:S08]  /*2700*/  LDC.64 R12, c[0x0][0x398] ;  /* 0x0000e600ff0c7b82 */ /* 0x004eb00000000a00 */
[----:B---3--:R-:W3:Y:S02]  /*2710*/  LDC.64 R10, c[0x0][0x3b0] ;  /* 0x0000ec00ff0a7b82 */ /* 0x008ee40000000a00 */
.L_x_241:
[----:B----4-:R-:W4:Y:S01]  /*2720*/  LDG.E.U16 R18, desc[UR8][R4.64] ;  /* 0x0000000804127981 */ /* 0x010f22000c1e1500 */
[----:B------:R-:W-:Y:S01]  /*2730*/  UIADD3 UR5, UPT, UPT, UR5, 0x1, URZ ;  /* 0x0000000105057890 */ /* 0x000fe2000fffe0ff */
[----:B------:R-:W-:Y:S03]  /*2740*/  BSSY.RECONVERGENT B0, `(.L_x_237) ;  /* 0x000002b000007945 */ /* 0x000fe60003800200 */
[----:B------:R-:W-:Y:S01]  /*2750*/  UISETP.NE.AND UP0, UPT, UR5, UR6, UPT ;  /* 0x000000060500728c */ /* 0x000fe2000bf05270 */
[----:B----4-:R-:W-:-:S13]  /*2760*/  ISETP.NE.AND P0, PT, R18, UR4, PT ;  /* 0x0000000412007c0c */ /* 0x010fda000bf05270 */
[----:B------:R-:W-:Y:S05]  /*2770*/  @!P0 BRA `(.L_x_238) ;  /* 0x00000000009c8947 */ /* 0x000fea0003800000 */
[----:B------:R-:W-:-:S05]  /*2780*/  IADD3 R9, PT, PT, R0, UR4, RZ ;  /* 0x0000000400097c10 */ /* 0x000fca000fffe0ff */
[----:B--2---:R-:W-:-:S05]  /*2790*/  IMAD.WIDE R8, R9, 0x8, R12 ;  /* 0x0000000809087825 */ /* 0x004fca00078e020c */
[----:B-1----:R-:W2:Y:S02]  /*27a0*/  LDG.E.64 R16, desc[UR8][R8.64] ;  /* 0x0000000808107981 */ /* 0x002ea4000c1e1b00 */
[----:B--2--5:R-:W-:-:S14]  /*27b0*/  DSETP.GTU.AND P0, PT, R14, R16, PT ;  /* 0x000000100e00722a */ /* 0x024fdc0003f0c000 */
        /* <DEDUP_REMOVED lines=12> */
[----:B------:R-:W2:Y:S01]  /*2880*/  LDG.E.64 R14, desc[UR8][R8.64] ;  /* 0x00000008080e7981 */ /* 0x000ea2000c1e1b00 */
[----:B------:R-:W-:Y:S01]  /*2890*/  PRMT R2, RZ, 0x7610, R2 ;  /* 0x00007610ff027816 */ /* 0x000fe20000000002 */
[----:B--2---:R-:W-:Y:S01]  /*28a0*/  DSETP.GE.AND P0, PT, R14, RZ, PT ;  /* 0x000000ff0e00722a */ /* 0x004fe20003f06000 */
[----:B------:R-:W-:-:S13]  /*28b0*/  CS2R R14, SRZ ;  /* 0x00000000000e7805 */ /* 0x000fda000001ff00 */
[----:B------:R-:W-:Y:S05]  /*28c0*/  @P0 BREAK.RELIABLE B1 ;  /* 0x0000000000010942 */ /* 0x000fea0003800100 */
[----:B----4-:R-:W-:Y:S05]  /*28d0*/  @P0 BRA `(.L_x_238) ;  /* 0x0000000000440947 */ /* 0x010fea0003800000 */
[----:B------:R-:W2:Y:S02]  /*28e0*/  LDG.E.U16 R14, desc[UR8][R4.64] ;  /* 0x00000008040e7981 */ /* 0x000ea4000c1e1500 */
[----:B--2---:R-:W-:-:S04]  /*28f0*/  IMAD R17, R14, R3, UR4 ;  /* 0x000000040e117e24 */ /* 0x004fc8000f8e0203 */
[----:B------:R-:W-:-:S06]  /*2900*/  IMAD.WIDE.U32 R16, R17, 0x8, R10 ;  /* 0x0000000811107825 */ /* 0x000fcc00078e000a */
[----:B------:R-:W2:Y:S01]  /*2910*/  LDG.E.64 R16, desc[UR8][R16.64] ;  /* 0x0000000810107981 */ /* 0x000ea2000c1e1b00 */
[----:B------:R-:W-:Y:S01]  /*2920*/  CS2R R14, SRZ ;  /* 0x00000000000e7805 */ /* 0x000fe2000001ff00 */
[----:B--2---:R-:W-:-:S14]  /*2930*/  DSETP.GE.AND P0, PT, R16, RZ, PT ;  /* 0x000000ff1000722a */ /* 0x004fdc0003f06000 */
[----:B------:R-:W-:Y:S05]  /*2940*/  @P0 BREAK.RELIABLE B1 ;  /* 0x0000000000010942 */ /* 0x000fea0003800100 */
[----:B------:R-:W-:Y:S05]  /*2950*/  @P0 BRA `(.L_x_238) ;  /* 0x0000000000240947 */ /* 0x000fea0003800000 */
[----:B------:R-:W-:-:S07]  /*2960*/  CS2R R14, SRZ ;  /* 0x00000000000e7805 */ /* 0x000fce000001ff00 */
.L_x_240:
[----:B------:R-:W-:Y:S05]  /*2970*/  BSYNC.RELIABLE B1 ;  /* 0x0000000000017941 */ /* 0x000fea0003800100 */
.L_x_239:
[----:B------:R4:W-:Y:S01]  /*2980*/  STG.E.64 desc[UR8][R8.64], RZ ;  /* 0x000000ff08007986 */ /* 0x0009e2000c101b08 */
[----:B------:R-:W-:Y:S01]  /*2990*/  DSETP.GT.AND P0, PT, R14, RZ, PT ;  /* 0x000000ff0e00722a */ /* 0x000fe20003f04000 */
[----:B------:R-:W-:-:S13]  /*29a0*/  PRMT R2, RZ, 0x7610, R2 ;  /* 0x00007610ff027816 */ /* 0x000fda0000000002 */
[----:B----4-:R-:W-:Y:S05]  /*29b0*/  @!P0 BRA `(.L_x_238) ;  /* 0x00000000000c8947 */ /* 0x010fea0003800000 */
[----:B------:R-:W-:-:S05]  /*29c0*/  IMAD.U32 R17, RZ, RZ, UR4 ;  /* 0x00000004ff117e24 */ /* 0x000fca000f8e00ff */
[----:B------:R4:W-:Y:S04]  /*29d0*/  STG.E.U16 desc[UR8][R4.64], R17 ;  /* 0x0000001104007986 */ /* 0x0009e8000c101508 */
[----:B------:R4:W5:Y:S02]  /*29e0*/  LDG.E.64 R14, desc[UR8][R8.64] ;  /* 0x00000008080e7981 */ /* 0x000964000c1e1b00 */
.L_x_238:
[----:B------:R-:W-:Y:S05]  /*29f0*/  BSYNC.RECONVERGENT B0 ;  /* 0x0000000000007941 */ /* 0x000fea0003800200 */
.L_x_237:
[----:B------:R-:W-:Y:S05]  /*2a00*/  WARPSYNC.ALL ;  /* 0x0000000000007948 */ /* 0x000fea0003800000 */
[----:B------:R-:W-:Y:S01]  /*2a10*/  UIADD3 UR4, UPT, UPT, UR4, 0x1, URZ ;  /* 0x0000000104047890 */ /* 0x000fe2000fffe0ff */
[----:B------:R-:W-:Y:S11]  /*2a20*/  BRA.U UP0, `(.L_x_241) ;  /* 0xfffffffd003c7547 */ /* 0x000ff6000b83ffff */
.L_x_199:
[----:B-----5:R-:W-:Y:S01]  /*2a30*/  STG.E.64 desc[UR8][R6.64], R14 ;  /* 0x0000000e06007986 */ /* 0x020fe2000c101b08 */
[----:B------:R-:W-:Y:S05]  /*2a40*/  EXIT ;  /* 0x000000000000794d */ /* 0x000fea0003800000 */
        .weak           $__internal_9_$__cuda_sm20_dsqrt_rn_f64_mediumpath_v1
        .type           $__internal_9_$__cuda_sm20_dsqrt_rn_f64_mediumpath_v1,@function
        .size           $__internal_9_$__cuda_sm20_dsqrt_rn_f64_mediumpath_v1,(.L_x_521 - $__internal_9_$__cuda_sm20_dsqrt_rn_f64_mediumpath_v1)
$__internal_9_$__cuda_sm20_dsqrt_rn_f64_mediumpath_v1:
[----:B------:R-:W-:Y:S01]  /*2a50*/  ISETP.GE.U32.AND P0, PT, R20, -0x3400000, PT ;  /* 0xfcc000001400780c */ /* 0x000fe20003f06070 */
[----:B------:R-:W-:-:S12]  /*2a60*/  BSSY.RECONVERGENT B3, `(.L_x_242) ;  /* 0x0000023000037945 */ /* 0x000fd80003800200 */
        /* <DEDUP_REMOVED lines=9> */
.L_x_243:
        /* <DEDUP_REMOVED lines=24> */
.L_x_245:
[----:B------:R-:W-:-:S11]  /*2c80*/  DADD R10, R22, R22 ;  /* 0x00000000160a7229 */ /* 0x000fd60000000016 */
.L_x_244:
[----:B------:R-:W-:Y:S05]  /*2c90*/  BSYNC.RECONVERGENT B3 ;  /* 0x0000000000037941 */ /* 0x000fea0003800200 */
.L_x_242:
[----:B------:R-:W-:Y:S01]  /*2ca0*/  IMAD.MOV.U32 R17, RZ, RZ, 0x0 ;  /* 0x00000000ff117424 */ /* 0x000fe200078e00ff */
[----:B------:R-:W-:Y:S01]  /*2cb0*/  MOV R19, R11 ;  /* 0x0000000b00137202 */ /* 0x000fe20000000f00 */
[----:B------:R-:W-:Y:S02]  /*2cc0*/  IMAD.MOV.U32 R18, RZ, RZ, R10 ;  /* 0x000000ffff127224 */ /* 0x000fe400078e000a */
[----:B------:R-:W-:Y:S05]  /*2cd0*/  RET.REL.NODEC R16 `(_Z8elkanFunPdS_PtS_S_S_S_iiiS0_iPy) ;  /* 0xffffffd010c87950 */ /* 0x000fea0003c3ffff */
.L_x_246:
        /* <DEDUP_REMOVED lines=10> */
.L_x_521:


//--------------------- .text._Z9lloydFunKPdS_iiiPtS_ --------------------------
	.section	.text._Z9lloydFunKPdS_iiiPtS_,"ax",@progbits
	.align	128
.text._Z9lloydFunKPdS_iiiPtS_:
        .type           _Z9lloydFunKPdS_iiiPtS_,@function
        .size           _Z9lloydFunKPdS_iiiPtS_,(.L_x_523 - _Z9lloydFunKPdS_iiiPtS_)
        .other          _Z9lloydFunKPdS_iiiPtS_,@"STO_CUDA_ENTRY STV_DEFAULT"
_Z9lloydFunKPdS_iiiPtS_:
        /* <DEDUP_REMOVED lines=15> */
[----:B------:R-:W-:Y:S01]  /*00f0*/  IMAD R5, R6, R7, RZ ;  /* 0x0000000706057224 */ /* 0x000fe200078e02ff */
[----:B------:R-:W-:-:S03]  /*0100*/  LOP3.LUT R6, RZ, R9, RZ, 0x33, !PT ;  /* 0x00000009ff067212 */ /* 0x000fc600078e33ff */
[----:B------:R-:W-:Y:S01]  /*0110*/  IMAD.HI.U32 R3, R3, R5, R2 ;  /* 0x0000000503037227 */ /* 0x000fe200078e0002 */
[----:B------:R-:W-:-:S04]  /*0120*/  LOP3.LUT R2, R0, R9, RZ, 0x3c, !PT ;  /* 0x0000000900027212 */ /* 0x000fc800078e3cff */
[----:B------:R-:W-:Y:S01]  /*0130*/  ISETP.GE.AND P0, PT, R2, RZ, PT ;  /* 0x000000ff0200720c */ /* 0x000fe20003f06270 */
[----:B------:R-:W-:-:S05]  /*0140*/  IMAD.HI.U32 R3, R3, R4, RZ ;  /* 0x0000000403037227 */ /* 0x000fca00078e00ff */
[----:B------:R-:W-:-:S05]  /*0150*/  IADD3 R5, PT, PT, -R3, RZ, RZ ;  /* 0x000000ff03057210 */ /* 0x000fca0007ffe1ff */
[----:B------:R-:W-:-:S05]  /*0160*/  IMAD R4, R7, R5, R4 ;  /* 0x0000000507047224 */ /* 0x000fca00078e0204 */
[----:B------:R-:W-:-:S13]  /*0170*/  ISETP.GT.U32.AND P2, PT, R7, R4, PT ;  /* 0x000000040700720c */ /* 0x000fda0003f44070 */
[----:B------:R-:W-:Y:S02]  /*0180*/  @!P2 IMAD.IADD R4, R4, 0x1, -R7 ;  /* 0x000000010404a824 */ /* 0x000fe400078e0a07 */
[----:B------:R-:W-:-:S03]  /*0190*/  @!P2 VIADD R3, R3, 0x1 ;  /* 0x000000010303a836 */ /* 0x000fc60000000000 */
[----:B------:R-:W-:-:S13]  /*01a0*/  ISETP.GE.U32.AND P1, PT, R4, R7, PT ;  /* 0x000000070400720c */ /* 0x000fda0003f26070 */
[----:B------:R-:W-:Y:S02]  /*01b0*/  @P1 IADD3 R3, PT, PT, R3, 0x1, RZ ;  /* 0x0000000103031810 */ /* 0x000fe40007ffe0ff */
[----:B------:R-:W-:-:S03]  /*01c0*/  ISETP.NE.AND P1, PT, R9, RZ, PT ;  /* 0x000000ff0900720c */ /* 0x000fc60003f25270 */
[----:B------:R-:W-:-:S05]  /*01d0*/  @!P0 IMAD.MOV R3, RZ, RZ, -R3 ;  /* 0x000000ffff038224 */ /* 0x000fca00078e0a03 */
[----:B------:R-:W-:-:S04]  /*01e0*/  SEL R5, R6, R3, !P1 ;  /* 0x0000000306057207 */ /* 0x000fc80004800000 */
[----:B-1----:R-:W-:-:S13]  /*01f0*/  ISETP.GE.AND P0, PT, R5, UR4, PT ;  /* 0x0000000405007c0c */ /* 0x002fda000bf06270 */
[----:B------:R-:W-:Y:S05]  /*0200*/  @P0 EXIT ;  /* 0x000000000000094d */ /* 0x000fea0003800000 */
[----:B------:R-:W0:Y:S01]  /*0210*/  LDC R2, c[0x0][0x394] ;  /* 0x0000e500ff027b82 */ /* 0x000e220000000800 */
[----:B------:R-:W1:Y:S01]  /*0220*/  LDCU.64 UR12, c[0x0][0x358] ;  /* 0x00006b00ff0c77ac */ /* 0x000e620008000a00 */
[----:B------:R-:W-:Y:S02]  /*0230*/  CS2R R14, SRZ ;  /* 0x00000000000e7805 */ /* 0x000fe4000001ff00 */
[----:B0-----:R-:W-:-:S13]  /*0240*/  ISETP.GE.AND P0, PT, R2, 0x1, PT ;  /* 0x000000010200780c */ /* 0x001fda0003f06270 */
[----:B-1----:R-:W-:Y:S05]  /*0250*/  @!P0 BRA `(.L_x_247) ;  /* 0x0000000400f08947 */ /* 0x002fea0003800000 */
[----:B------:R-:W-:Y:S01]  /*0260*/  ISETP.GE.AND P2, PT, R0, RZ, PT ;  /* 0x000000ff0000720c */ /* 0x000fe20003f46270 */
[----:B------:R-:W-:Y:S01]  /*0270*/  IMAD.IADD R3, R4, 0x1, -R7 ;  /* 0x0000000104037824 */ /* 0x000fe200078e0a07 */
[----:B------:R-:W-:Y:S01]  /*0280*/  ISETP.GT.U32.AND P0, PT, R7, R4, PT ;  /* 0x000000040700720c */ /* 0x000fe20003f04070 */
[----:B------:R-:W-:Y:S01]  /*0290*/  IMAD R5, R5, R2, RZ ;  /* 0x0000000205057224 */ /* 0x000fe200078e02ff */
[----:B------:R-:W-:Y:S02]  /*02a0*/  CS2R R14, SRZ ;  /* 0x00000000000e7805 */ /* 0x000fe4000001ff00 */
[----:B------:R-:W-:Y:S02]  /*02b0*/  SEL R3, R3, R4, !P0 ;  /* 0x0000000403037207 */ /* 0x000fe40004000000 */
[----:B------:R-:W-:-:S04]  /*02c0*/  LOP3.LUT R4, R2, 0x7, RZ, 0xc0, !PT ;  /* 0x0000000702047812 */ /* 0x000fc800078ec0ff */
[----:B------:R-:W-:Y:S02]  /*02d0*/  ISETP.NE.AND P0, PT, R4, RZ, PT ;  /* 0x000000ff0400720c */ /* 0x000fe40003f05270 */
[----:B------:R-:W-:Y:S02]  /*02e0*/  @!P2 IADD3 R3, PT, PT, -R3, RZ, RZ ;  /* 0x000000ff0303a210 */ /* 0x000fe40007ffe1ff */
[----:B------:R-:W-:Y:S02]  /*02f0*/  ISETP.GE.U32.AND P2, PT, R2, 0x8, PT ;  /* 0x000000080200780c */ /* 0x000fe40003f46070 */
[----:B------:R-:W-:Y:S01]  /*0300*/  SEL R7, R6, R3, !P1 ;  /* 0x0000000306077207 */ /* 0x000fe20004800000 */
[----:B------:R-:W-:-:S04]  /*0310*/  IMAD.MOV.U32 R6, RZ, RZ, RZ ;  /* 0x000000ffff067224 */ /* 0x000fc800078e00ff */
[----:B------:R-:W-:-:S06]  /*0320*/  IMAD R7, R7, R2, RZ ;  /* 0x0000000207077224 */ /* 0x000fcc00078e02ff */
[----:B------:R-:W-:Y:S05]  /*0330*/  @!P2 BRA `(.L_x_248) ;  /* 0x0000000000d4a947 */ /* 0x000fea0003800000 */
        /* <DEDUP_REMOVED lines=10> */
.L_x_249:
        /* <DEDUP_REMOVED lines=43> */
.L_x_248:
        /* <DEDUP_REMOVED lines=28> */
.L_x_250:
        /* <DEDUP_REMOVED lines=29> */
.L_x_247:
        /* <DEDUP_REMOVED lines=18> */
[----:B------:R-:W-:Y:S05]  /*0b40*/  CALL.REL.NOINC `($__internal_10_$__cuda_sm20_dsqrt_rn_f64_mediumpath_v1) ;  /* 0x00000000001c7944 */ /* 0x000fea0003c00000 */
[----:B------:R-:W-:Y:S02]  /*0b50*/  IMAD.MOV.U32 R2, RZ, RZ, R4 ;  /* 0x000000ffff027224 */ /* 0x000fe400078e0004 */
[----:B------:R-:W-:-:S07]  /*0b60*/  IMAD.MOV.U32 R3, RZ, RZ, R5 ;  /* 0x000000ffff037224 */ /* 0x000fce00078e0005 */
.L_x_252:
[----:B------:R-:W-:Y:S05]  /*0b70*/  BSYNC.RECONVERGENT B0 ;  /* 0x0000000000007941 */ /* 0x000fea0003800200 */
.L_x_251:
[----:B------:R-:W0:Y:S02]  /*0b80*/  LDC.64 R4, c[0x0][0x3a8] ;  /* 0x0000ea00ff047b82 */ /* 0x000e240000000a00 */
[----:B0-----:R-:W-:-:S05]  /*0b90*/  IMAD.WIDE R4, R0, 0x8, R4 ;  /* 0x0000000800047825 */ /* 0x001fca00078e0204 */
[----:B------:R-:W-:Y:S01]  /*0ba0*/  STG.E.64 desc[UR12][R4.64], R2 ;  /* 0x0000000204007986 */ /* 0x000fe2000c101b0c */
[----:B------:R-:W-:Y:S05]  /*0bb0*/  EXIT ;  /* 0x000000000000794d */ /* 0x000fea0003800000 */
        .weak           $__internal_10_$__cuda_sm20_dsqrt_rn_f64_mediumpath_v1
        .type           $__internal_10_$__cuda_sm20_dsqrt_rn_f64_mediumpath_v1,@function
        .size           $__internal_10_$__cuda_sm20_dsqrt_rn_f64_mediumpath_v1,(.L_x_523 - $__internal_10_$__cuda_sm20_dsqrt_rn_f64_mediumpath_v1)
$__internal_10_$__cuda_sm20_dsqrt_rn_f64_mediumpath_v1:
        /* <DEDUP_REMOVED lines=16> */
.L_x_254:
        /* <DEDUP_REMOVED lines=24> */
.L_x_256:
[----:B------:R-:W-:-:S11]  /*0e40*/  DADD R4, R6, R6 ;  /* 0x0000000006047229 */ /* 0x000fd60000000006 */
.L_x_255:
[----:B------:R-:W-:Y:S05]  /*0e50*/  BSYNC.RECONVERGENT B1 ;  /* 0x0000000000017941 */ /* 0x000fea0003800200 */
.L_x_253:
[----:B------:R-:W-:-:S04]  /*0e60*/  IMAD.MOV.U32 R3, RZ, RZ, 0x0 ;  /* 0x00000000ff037424 */ /* 0x000fc800078e00ff */
[----:B------:R-:W-:Y:S05]  /*0e70*/  RET.REL.NODEC R2 `(_Z9lloydFunKPdS_iiiPtS_) ;  /* 0xfffffff002607950 */ /* 0x000fea0003c3ffff */
.L_x_257:
        /* <DEDUP_REMOVED lines=16> */
.L_x_523:


//--------------------- .text._Z8lloydFunPdS_PtiiiS0_Py --------------------------
	.section	.text._Z8lloydFunPdS_PtiiiS0_Py,"ax",@progbits
	.align	128
.text._Z8lloydFunPdS_PtiiiS0_Py:
        .type           _Z8lloydFunPdS_PtiiiS0_Py,@function
        .size           _Z8lloydFunPdS_PtiiiS0_Py,(.L_x_525 - _Z8lloydFunPdS_PtiiiS0_Py)
        .other          _Z8lloydFunPdS_PtiiiS0_Py,@"STO_CUDA_ENTRY STV_DEFAULT"
_Z8lloydFunPdS_PtiiiS0_Py:
        /* <DEDUP_REMOVED lines=10> */
[----:B------:R-:W2:Y:S08]  /*00a0*/  LDC R0, c[0x0][0x398] ;  /* 0x0000e600ff007b82 */ /* 0x000eb00000000800 */
[----:B------:R-:W3:Y:S01]  /*00b0*/  LDC.64 R8, c[0x0][0x3a8] ;  /* 0x0000ea00ff087b82 */ /* 0x000ee20000000a00 */
[----:B0-----:R-:W-:-:S06]  /*00c0*/  IMAD.WIDE R2, R5, 0x2, R2 ;  /* 0x0000000205027825 */ /* 0x001fcc00078e0202 */
[----:B-1----:R-:W4:Y:S01]  /*00d0*/  LDG.E.U16 R3, desc[UR4][R2.64] ;  /* 0x0000000402037981 */ /* 0x002f22000c1e1500 */
[----:B--2---:R-:W-:Y:S01]  /*00e0*/  ISETP.GE.AND P0, PT, R0, 0x1, PT ;  /* 0x000000010000780c */ /* 0x004fe20003f06270 */
[----:B---3--:R-:W-:-:S05]  /*00f0*/  IMAD.WIDE R8, R5, 0x2, R8 ;  /* 0x0000000205087825 */ /* 0x008fca00078e0208 */
[----:B----4-:R0:W-:Y:S07]  /*0100*/  STG.E.U16 desc[UR4][R8.64], R3 ;  /* 0x0000000308007986 */ /* 0x0101ee000c101504 */
[----:B------:R-:W-:Y:S05]  /*0110*/  @!P0 EXIT ;  /* 0x000000000000894d */ /* 0x000fea0003800000 */
[----:B------:R-:W1:Y:S02]  /*0120*/  LDC R4, c[0x0][0x39c] ;  /* 0x0000e700ff047b82 */ /* 0x000e640000000800 */
[----:B-1----:R-:W-:-:S13]  /*0130*/  ISETP.GE.AND P0, PT, R4, 0x1, PT ;  /* 0x000000010400780c */ /* 0x002fda0003f06270 */
[----:B------:R-:W-:Y:S05]  /*0140*/  @!P0 BRA `(.L_x_258) ;  /* 0x0000000800888947 */ /* 0x000fea0003800000 */
[C---:B0-----:R-:W-:Y:S01]  /*0150*/  LOP3.LUT R3, R4.reuse, 0x7ffffff8, RZ, 0xc0, !PT ;  /* 0x7ffffff804037812 */ /* 0x041fe200078ec0ff */
[----:B------:R-:W-:Y:S01]  /*0160*/  IMAD R0, R5, R4, RZ ;  /* 0x0000000405007224 */ /* 0x000fe200078e02ff */
[C---:B------:R-:W-:Y:S01]  /*0170*/  LOP3.LUT R2, R4.reuse, 0x7, RZ, 0xc0, !PT ;  /* 0x0000000704027812 */ /* 0x040fe200078ec0ff */
[----:B------:R-:W-:Y:S01]  /*0180*/  IMAD.MOV.U32 R5, RZ, RZ, RZ ;  /* 0x000000ffff057224 */ /* 0x000fe200078e00ff */
[----:B------:R-:W-:Y:S01]  /*0190*/  LOP3.LUT R4, R4, 0x3, RZ, 0xc0, !PT ;  /* 0x0000000304047812 */ /* 0x000fe200078ec0ff */
[----:B------:R-:W-:Y:S02]  /*01a0*/  IMAD.MOV.U32 R6, RZ, RZ, 0x0 ;  /* 0x00000000ff067424 */ /* 0x000fe400078e00ff */
[----:B------:R-:W-:Y:S02]  /*01b0*/  IMAD.MOV.U32 R7, RZ, RZ, 0x7ff00000 ;  /* 0x7ff00000ff077424 */ /* 0x000fe400078e00ff */
[----:B------:R-:W-:-:S07]  /*01c0*/  IMAD.MOV R24, RZ, RZ, -R3 ;  /* 0x000000ffff187224 */ /* 0x000fce00078e0a03 */
.L_x_265:
[----:B------:R-:W0:Y:S01]  /*01d0*/  LDC R26, c[0x0][0x39c] ;  /* 0x0000e700ff1a7b82 */ /* 0x000e220000000800 */
[----:B------:R-:W-:Y:S01]  /*01e0*/  HFMA2 R22, -RZ, RZ, 0, 0 ;  /* 0x00000000ff167431 */ /* 0x000fe200000001ff */
[----:B------:R-:W-:Y:S02]  /*01f0*/  CS2R R18, SRZ ;  /* 0x0000000000127805 */ /* 0x000fe4000001ff00 */
[----:B0-----:R-:W-:Y:S01]  /*0200*/  ISETP.GE.U32.AND P0, PT, R26, 0x8, PT ;  /* 0x000000081a00780c */ /* 0x001fe20003f06070 */
[----:B------:R-:W-:-:S12]  /*0210*/  IMAD R25, R5, R26, RZ ;  /* 0x0000001a05197224 */ /* 0x000fd800078e02ff */
[----:B------:R-:W-:Y:S05]  /*0220*/  @!P0 BRA `(.L_x_259) ;  /* 0x0000000000c88947 */ /* 0x000fea0003800000 */
[----:B------:R-:W0:Y:S01]  /*0230*/  LDC.64 R10, c[0x0][0x388] ;  /* 0x0000e200ff0a7b82 */ /* 0x000e220000000a00 */
[----:B------:R-:W-:Y:S01]  /*0240*/  IMAD.MOV.U32 R28, RZ, RZ, R0 ;  /* 0x000000ffff1c7224 */ /* 0x000fe200078e0000 */
[----:B------:R-:W-:Y:S01]  /*0250*/  CS2R R18, SRZ ;  /* 0x0000000000127805 */ /* 0x000fe2000001ff00 */
[----:B------:R-:W-:Y:S02]  /*0260*/  IMAD.MOV.U32 R27, RZ, RZ, R24 ;  /* 0x000000ffff1b7224 */ /* 0x000fe400078e0018 */
[----:B0-----:R-:W-:-:S03]  /*0270*/  IMAD.WIDE.U32 R10, R25, 0x8, R10 ;  /* 0x00000008190a7825 */ /* 0x001fc600078e000a */
[----:B------:R-:W-:-:S05]  /*0280*/  IADD3 R14, P0, PT, R10, 0x20, RZ ;  /* 0x000000200a0e7810 */ /* 0x000fca0007f1e0ff */
[----:B------:R-:W-:-:S08]  /*0290*/  IMAD.X R15, RZ, RZ, R11, P0 ;  /* 0x000000ffff0f7224 */ /* 0x000fd000000e060b */
.L_x_260:
[----:B------:R-:W0:Y:S01]  /*02a0*/  LDC.64 R10, c[0x0][0x380] ;  /* 0x0000e000ff0a7b82 */ /* 0x000e220000000a00 */
[----:B------:R-:W-:Y:S01]  /*02b0*/  IMAD.MOV.U32 R12, RZ, RZ, R14 ;  /* 0x000000ffff0c7224 */ /* 0x000fe200078e000e */
[----:B------:R-:W-:-:S05]  /*02c0*/  MOV R13, R15 ;  /* 0x0000000f000d7202 */ /* 0x000fca0000000f00 */
        /* <DEDUP_REMOVED lines=11> */
[----:B------:R-:W-:Y:S02]  /*0380*/  DFMA R16, R16, R16, R18 ;  /* 0x000000101010722b */ /* 0x000fe40000000012 */
[----:B------:R-:W3:Y:S01]  /*0390*/  LDG.E.64 R18, desc[UR4][R12.64+-0x8] ;  /* 0xfffff8040c127981 */ /* 0x000ee2000c1e1b00 */
[----:B--2---:R-:W-:-:S03]  /*03a0*/  DADD R14, R22, -R14 ;  /* 0x00000000160e7229 */ /* 0x004fc6000000080e */
[----:B------:R-:W2:Y:S01]  /*03b0*/  LDG.E.64 R22, desc[UR4][R10.64+0x28] ;  /* 0x000028040a167981 */ /* 0x000ea2000c1e1b00 */
[----:B---3--:R-:W-:-:S04]  /*03c0*/  DADD R18, R20, -R18 ;  /* 0x0000000014127229 */ /* 0x008fc80000000812 */
[----:B------:R-:W-:Y:S02]  /*03d0*/  DFMA R20, R14, R14, R16 ;  /* 0x0000000e0e14722b */ /* 0x000fe40000000010 */
[----:B------:R-:W3:Y:S04]  /*03e0*/  LDG.E.64 R14, desc[UR4][R12.64] ;  /* 0x000000040c0e7981 */ /* 0x000ee8000c1e1b00 */
[----:B------:R-:W3:Y:S02]  /*03f0*/  LDG.E.64 R16, desc[UR4][R10.64+0x20] ;  /* 0x000020040a107981 */ /* 0x000ee4000c1e1b00 */
[----:B------:R-:W-:Y:S02]  /*0400*/  DFMA R18, R18, R18, R20 ;  /* 0x000000121212722b */ /* 0x000fe40000000014 */
[----:B------:R-:W2:Y:S01]  /*0410*/  LDG.E.64 R20, desc[UR4][R12.64+0x8] ;  /* 0x000008040c147981 */ /* 0x000ea2000c1e1b00 */
[----:B---3--:R-:W-:-:S03]  /*0420*/  DADD R14, R16, -R14 ;  /* 0x00000000100e7229 */ /* 0x008fc6000000080e */
[----:B------:R-:W3:Y:S01]  /*0430*/  LDG.E.64 R16, desc[UR4][R10.64+0x30] ;  /* 0x000030040a107981 */ /* 0x000ee2000c1e1b00 */
[----:B--2---:R-:W-:-:S03]  /*0440*/  DADD R20, R22, -R20 ;  /* 0x0000000016147229 */ /* 0x004fc60000000814 */
[----:B------:R-:W2:Y:S01]  /*0450*/  LDG.E.64 R22, desc[UR4][R10.64+0x38] ;  /* 0x000038040a167981 */ /* 0x000ea2000c1e1b00 */
[----:B------:R-:W-:-:S03]  /*0460*/  DFMA R18, R14, R14, R18 ;  /* 0x0000000e0e12722b */ /* 0x000fc60000000012 */
[----:B------:R-:W3:Y:S05]  /*0470*/  LDG.E.64 R14, desc[UR4][R12.64+0x10] ;  /* 0x000010040c0e7981 */ /* 0x000eea000c1e1b00 */
[----:B------:R-:W-:Y:S02]  /*0480*/  DFMA R20, R20, R20, R18 ;  /* 0x000000141414722b */ /* 0x000fe40000000012 */
[----:B------:R-:W2:Y:S01]  /*0490*/  LDG.E.64 R18, desc[UR4][R12.64+0x18] ;  /* 0x000018040c127981 */ /* 0x000ea2000c1e1b00 */
[----:B------:R-:W-:-:S05]  /*04a0*/  VIADD R27, R27, 0x8 ;  /* 0x000000081b1b7836 */ /* 0x000fca0000000000 */
[----:B------:R-:W-:Y:S01]  /*04b0*/  ISETP.NE.AND P0, PT, R27, RZ, PT ;  /* 0x000000ff1b00720c */ /* 0x000fe20003f05270 */
[----:B------:R-:W-:Y:S01]  /*04c0*/  VIADD R28, R28, 0x8 ;  /* 0x000000081c1c7836 */ /* 0x000fe20000000000 */
[----:B---3--:R-:W-:Y:S02]  /*04d0*/  DADD R14, R16, -R14 ;  /* 0x00000000100e7229 */ /* 0x008fe4000000080e */
[----:B--2---:R-:W-:-:S06]  /*04e0*/  DADD R18, R22, -R18 ;  /* 0x0000000016127229 */ /* 0x004fcc0000000812 */
[----:B------:R-:W-:Y:S01]  /*04f0*/  DFMA R20, R14, R14, R20 ;  /* 0x0000000e0e14722b */ /* 0x000fe20000000014 */
[----:B------:R-:W-:-:S07]  /*0500*/  IADD3 R14, P1, PT, R12, 0x40, RZ ;  /* 0x000000400c0e7810 */ /* 0x000fce0007f3e0ff */
[----:B------:R-:W-:Y:S01]  /*0510*/  DFMA R18, R18, R18, R20 ;  /* 0x000000121212722b */ /* 0x000fe20000000014 */
[----:B------:R-:W-:Y:S01]  /*0520*/  IMAD.X R15, RZ, RZ, R13, P1 ;  /* 0x000000ffff0f7224 */ /* 0x000fe200008e060d */
[----:B------:R-:W-:Y:S09]  /*0530*/  @P0 BRA `(.L_x_260) ;  /* 0xfffffffc00580947 */ /* 0x000ff2000383ffff */
[----:B------:R-:W-:-:S07]  /*0540*/  IMAD.MOV.U32 R22, RZ, RZ, R3 ;  /* 0x000000ffff167224 */ /* 0x000fce00078e0003 */
.L_x_259:
[----:B------:R-:W-:-:S13]  /*0550*/  ISETP.NE.AND P0, PT, R2, RZ, PT ;  /* 0x000000ff0200720c */ /* 0x000fda0003f05270 */
[----:B------:R-:W-:Y:S05]  /*0560*/  @!P0 BRA `(.L_x_261) ;  /* 0x0000000400048947 */ /* 0x000fea0003800000 */
[----:B------:R-:W-:Y:S02]  /*0570*/  IADD3 R10, PT, PT, R2, -0x1, RZ ;  /* 0xffffffff020a7810 */ /* 0x000fe40007ffe0ff */
[----:B------:R-:W-:Y:S02]  /*0580*/  ISETP.NE.AND P0, PT, R4, RZ, PT ;  /* 0x000000ff0400720c */ /* 0x000fe40003f05270 */
[----:B------:R-:W-:-:S13]  /*0590*/  ISETP.GE.U32.AND P1, PT, R10, 0x3, PT ;  /* 0x000000030a00780c */ /* 0x000fda0003f26070 */
[----:B------:R-:W-:Y:S05]  /*05a0*/  @!P1 BRA `(.L_x_262) ;  /* 0x0000000000709947 */ /* 0x000fea0003800000 */
[----:B------:R-:W0:Y:S01]  /*05b0*/  LDC.64 R12, c[0x0][0x380] ;  /* 0x0000e000ff0c7b82 */ /* 0x000e220000000a00 */
[--C-:B------:R-:W-:Y:S02]  /*05c0*/  IMAD.IADD R11, R0, 0x1, R22.reuse ;  /* 0x00000001000b7824 */ /* 0x100fe400078e0216 */
[----:B------:R-:W-:-:S05]  /*05d0*/  IMAD.IADD R15, R25, 0x1, R22 ;  /* 0x00000001190f7824 */ /* 0x000fca00078e0216 */
[----:B------:R-:W1:Y:S01]  /*05e0*/  LDC.64 R28, c[0x0][0x388] ;  /* 0x0000e200ff1c7b82 */ /* 0x000e620000000a00 */
[----:B0-----:R-:W-:-:S07]  /*05f0*/  IMAD.WIDE R12, R11, 0x8, R12 ;  /* 0x000000080b0c7825 */ /* 0x001fce00078e020c */
[----:B------:R-:W0:Y:S01]  /*0600*/  LDC.64 R10, c[0x0][0x388] ;  /* 0x0000e200ff0a7b82 */ /* 0x000e220000000a00 */
[----:B-1----:R-:W-:Y:S02]  /*0610*/  IMAD.WIDE.U32 R28, R15, 0x8, R28 ;  /* 0x000000080f1c7825 */ /* 0x002fe400078e001c */
[----:B------:R-:W2:Y:S04]  /*0620*/  LDG.E.64 R14, desc[UR4][R12.64] ;  /* 0x000000040c0e7981 */ /* 0x000ea8000c1e1b00 */
[----:B------:R-:W2:Y:S01]  /*0630*/  LDG.E.64 R20, desc[UR4][R28.64] ;  /* 0x000000041c147981 */ /* 0x000ea2000c1e1b00 */
[----:B------:R-:W-:-:S05]  /*0640*/  IADD3 R16, P1, PT, R25, R22, RZ ;  /* 0x0000001619107210 */ /* 0x000fca0007f3e0ff */
[----:B------:R-:W-:Y:S01]  /*0650*/  IMAD.X R17, RZ, RZ, RZ, P1 ;  /* 0x000000ffff117224 */ /* 0x000fe200008e06ff */
[----:B------:R-:W3:Y:S01]  /*0660*/  LDG.E.64 R28, desc[UR4][R12.64+0x18] ;  /* 0x000018040c1c7981 */ /* 0x000ee2000c1e1b00 */
[----:B0-----:R-:W-:-:S04]  /*0670*/  LEA R10, P2, R16, R10, 0x3 ;  /* 0x0000000a100a7211 */ /* 0x001fc800078418ff */
[----:B------:R-:W-:Y:S02]  /*0680*/  LEA.HI.X R11, R16, R11, R17, 0x3, P2 ;  /* 0x0000000b100b7211 */ /* 0x000fe400010f1c11 */
[----:B------:R-:W4:Y:S01]  /*0690*/  LDG.E.64 R16, desc[UR4][R12.64+0x8] ;  /* 0x000008040c107981 */ /* 0x000f22000c1e1b00 */
[----:B--2---:R-:W-:-:S03]  /*06a0*/  DADD R20, R14, -R20 ;  /* 0x000000000e147229 */ /* 0x004fc60000000814 */
[----:B------:R-:W4:Y:S05]  /*06b0*/  LDG.E.64 R14, desc[UR4][R10.64+0x8] ;  /* 0x000008040a0e7981 */ /* 0x000f2a000c1e1b00 */
[----:B------:R-:W-:Y:S02]  /*06c0*/  DFMA R20, R20, R20, R18 ;  /* 0x000000141414722b */ /* 0x000fe40000000012 */
[----:B----4-:R-:W-:Y:S01]  /*06d0*/  DADD R18, R16, -R14 ;  /* 0x0000000010127229 */ /* 0x010fe2000000080e */
[----:B------:R-:W2:Y:S04]  /*06e0*/  LDG.E.64 R16, desc[UR4][R12.64+0x10] ;  /* 0x000010040c107981 */ /* 0x000ea8000c1e1b00 */
[----:B------:R-:W2:Y:S04]  /*06f0*/  LDG.E.64 R14, desc[UR4][R10.64+0x10] ;  /* 0x000010040a0e7981 */ /* 0x000ea8000c1e1b00 */
[----:B------:R-:W3:Y:S01]  /*0700*/  LDG.E.64 R10, desc[UR4][R10.64+0x18] ;  /* 0x000018040a0a7981 */ /* 0x000ee2000c1e1b00 */
[----:B------:R-:W-:Y:S01]  /*0710*/  DFMA R20, R18, R18, R20 ;  /* 0x000000121214722b */ /* 0x000fe20000000014 */
[----:B------:R-:W-:Y:S01]  /*0720*/  VIADD R22, R22, 0x4 ;  /* 0x0000000416167836 */ /* 0x000fe20000000000 */
[----:B--2---:R-:W-:-:S08]  /*0730*/  DADD R14, R16, -R14 ;  /* 0x00000000100e7229 */ /* 0x004fd0000000080e */
[----:B------:R-:W-:Y:S02]  /*0740*/  DFMA R20, R14, R14, R20 ;  /* 0x0000000e0e14722b */ /* 0x000fe40000000014 */
[----:B---3--:R-:W-:-:S08]  /*0750*/  DADD R28, R28, -R10 ;  /* 0x000000001c1c7229 */ /* 0x008fd0000000080a */
[----:B------:R-:W-:-:S11]  /*0760*/  DFMA R18, R28, R28, R20 ;  /* 0x0000001c1c12722b */ /* 0x000fd60000000014 */
.L_x_262:
[----:B------:R-:W-:Y:S05]  /*0770*/  @!P0 BRA `(.L_x_261) ;  /* 0x0000000000808947 */ /* 0x000fea0003800000 */
[----:B------:R-:W-:Y:S01]  /*0780*/  ISETP.NE.AND P0, PT, R4, 0x1, PT ;  /* 0x000000010400780c */ /* 0x000fe20003f05270 */
[----:B------:R-:W0:Y:S08]  /*0790*/  LDC.64 R10, c[0x0][0x388] ;  /* 0x0000e200ff0a7b82 */ /* 0x000e300000000a00 */
[----:B------:R-:W1:Y:S04]  /*07a0*/  LDC.64 R14, c[0x0][0x380] ;  /* 0x0000e000ff0e7b82 */ /* 0x000e680000000a00 */
[C---:B------:R-:W-:Y:S01]  /*07b0*/  @P0 IADD3 R16, P1, PT, R25.reuse, R22, RZ ;  /* 0x0000001619100210 */ /* 0x040fe20007f3e0ff */
[----:B------:R-:W-:-:S02]  /*07c0*/  @P0 IMAD.IADD R23, R25, 0x1, R22 ;  /* 0x0000000119170824 */ /* 0x000fc400078e0216 */
[----:B------:R-:W-:Y:S01]  /*07d0*/  @P0 IMAD.IADD R27, R0, 0x1, R22 ;  /* 0x00000001001b0824 */ /* 0x000fe200078e0216 */
[----:B------:R-:W2:Y:S01]  /*07e0*/  @P0 LDC.64 R12, c[0x0][0x388] ;  /* 0x0000e200ff0c0b82 */ /* 0x000ea20000000a00 */
[----:B------:R-:W-:Y:S01]  /*07f0*/  @P0 IADD3.X R17, PT, PT, RZ, RZ, RZ, P1, !PT ;  /* 0x000000ffff110210 */ /* 0x000fe20000ffe4ff */
[----:B------:R-:W-:-:S06]  /*0800*/  @P0 VIADD R22, R22, 0x2 ;  /* 0x0000000216160836 */ /* 0x000fcc0000000000 */
[----:B------:R-:W3:Y:S01]  /*0810*/  LDC.64 R20, c[0x0][0x380] ;  /* 0x0000e000ff147b82 */ /* 0x000ee20000000a00 */
[----:B0-----:R-:W-:-:S06]  /*0820*/  @P0 IMAD.WIDE.U32 R10, R23, 0x8, R10 ;  /* 0x00000008170a0825 */ /* 0x001fcc00078e000a */
[----:B------:R-:W4:Y:S01]  /*0830*/  @P0 LDG.E.64 R10, desc[UR4][R10.64] ;  /* 0x000000040a0a0981 */ /* 0x000f22000c1e1b00 */
[----:B--2---:R-:W-:-:S04]  /*0840*/  @P0 LEA R12, P1, R16, R12, 0x3 ;  /* 0x0000000c100c0211 */ /* 0x004fc800078218ff */
[----:B------:R-:W-:Y:S02]  /*0850*/  @P0 LEA.HI.X R13, R16, R13, R17, 0x3, P1 ;  /* 0x0000000d100d0211 */ /* 0x000fe400008f1c11 */
[----:B------:R-:W0:Y:S01]  /*0860*/  LDC.64 R16, c[0x0][0x388] ;  /* 0x0000e200ff107b82 */ /* 0x000e220000000a00 */
[----:B------:R-:W-:Y:S01]  /*0870*/  LOP3.LUT P1, RZ, R26, 0x1, RZ, 0xc0, !PT ;  /* 0x000000011aff7812 */ /* 0x000fe2000782c0ff */
[----:B-1----:R-:W-:Y:S02]  /*0880*/  @P0 IMAD.WIDE R26, R27, 0x8, R14 ;  /* 0x000000081b1a0825 */ /* 0x002fe400078e020e */
[----:B------:R-:W2:Y:S04]  /*0890*/  @P0 LDG.E.64 R12, desc[UR4][R12.64+0x8] ;  /* 0x000008040c0c0981 */ /* 0x000ea8000c1e1b00 */
[----:B------:R-:W4:Y:S06]  /*08a0*/  @P0 LDG.E.64 R14, desc[UR4][R26.64] ;  /* 0x000000041a0e0981 */ /* 0x000f2c000c1e1b00 */
[----:B------:R-:W-:Y:S01]  /*08b0*/  @P1 IADD3 R29, PT, PT, R0, R22, RZ ;  /* 0x00000016001d1210 */ /* 0x000fe20007ffe0ff */
[----:B------:R-:W-:-:S02]  /*08c0*/  @P1 IMAD.IADD R25, R25, 0x1, R22 ;  /* 0x0000000119191824 */ /* 0x000fc400078e0216 */
[----:B------:R-:W2:Y:S02]  /*08d0*/  @P0 LDG.E.64 R22, desc[UR4][R26.64+0x8] ;  /* 0x000008041a160981 */ /* 0x000ea4000c1e1b00 */
[----:B---3--:R-:W-:-:S04]  /*08e0*/  @P1 IMAD.WIDE R20, R29, 0x8, R20 ;  /* 0x000000081d141825 */ /* 0x008fc800078e0214 */
[----:B0-----:R-:W-:Y:S02]  /*08f0*/  @P1 IMAD.WIDE.U32 R16, R25, 0x8, R16 ;  /* 0x0000000819101825 */ /* 0x001fe400078e0010 */
[----:B------:R-:W3:Y:S04]  /*0900*/  @P1 LDG.E.64 R20, desc[UR4][R20.64] ;  /* 0x0000000414141981 */ /* 0x000ee8000c1e1b00 */
[----:B------:R-:W3:Y:S01]  /*0910*/  @P1 LDG.E.64 R16, desc[UR4][R16.64] ;  /* 0x0000000410101981 */ /* 0x000ee2000c1e1b00 */
[----:B----4-:R-:W-:-:S08]  /*0920*/  @P0 DADD R14, R14, -R10 ;  /* 0x000000000e0e0229 */ /* 0x010fd0000000080a */
[----:B------:R-:W-:Y:S02]  /*0930*/  @P0 DFMA R14, R14, R14, R18 ;  /* 0x0000000e0e0e022b */ /* 0x000fe40000000012 */
[----:B--2---:R-:W-:-:S08]  /*0940*/  @P0 DADD R22, R22, -R12 ;  /* 0x0000000016160229 */ /* 0x004fd0000000080c */
[----:B------:R-:W-:Y:S02]  /*0950*/  @P0 DFMA R18, R22, R22, R14 ;  /* 0x000000161612022b */ /* 0x000fe4000000000e */
[----:B---3--:R-:W-:-:S08]  /*0960*/  @P1 DADD R10, R20, -R16 ;  /* 0x00000000140a1229 */ /* 0x008fd00000000810 */
[----:B------:R-:W-:-:S11]  /*0970*/  @P1 DFMA R18, R10, R10, R18 ;  /* 0x0000000a0a12122b */ /* 0x000fd60000000012 */
.L_x_261:
[----:B------:R-:W0:Y:S01]  /*0980*/  MUFU.RSQ64H R23, R19 ;  /* 0x0000001300177308 */ /* 0x000e220000001c00 */
[----:B------:R-:W-:Y:S01]  /*0990*/  VIADD R22, R19, 0xfcb00000 ;  /* 0xfcb0000013167836 */ /* 0x000fe20000000000 */
[----:B------:R-:W-:Y:S01]  /*09a0*/  BSSY.RECONVERGENT B0, `(.L_x_263) ;  /* 0x0000012000007945 */ /* 0x000fe20003800200 */
[----:B------:R-:W-:Y:S02]  /*09b0*/  IMAD.MOV.U32 R12, RZ, RZ, 0x0 ;  /* 0x00000000ff0c7424 */ /* 0x000fe400078e00ff */
[----:B------:R-:W-:Y:S01]  /*09c0*/  IMAD.MOV.U32 R13, RZ, RZ, 0x3fd80000 ;  /* 0x3fd80000ff0d7424 */ /* 0x000fe200078e00ff */
        /* <DEDUP_REMOVED lines=13> */
[----:B------:R-:W-:-:S07]  /*0aa0*/  MOV R18, 0xac0 ;  /* 0x00000ac000127802 */ /* 0x000fce0000000f00 */
[----:B------:R-:W-:Y:S05]  /*0ab0*/  CALL.REL.NOINC `($__internal_11_$__cuda_sm20_dsqrt_rn_f64_mediumpath_v1) ;  /* 0x0000000400a87944 */ /* 0x000fea0003c00000 */
.L_x_264:
[----:B------:R-:W-:Y:S05]  /*0ac0*/  BSYNC.RECONVERGENT B0 ;  /* 0x0000000000007941 */ /* 0x000fea0003800200 */
.L_x_263:
[----:B------:R-:W0:Y:S01]  /*0ad0*/  LDCU UR6, c[0x0][0x398] ;  /* 0x00007300ff0677ac */ /* 0x000e220008000800 */
[----:B------:R-:W-:Y:S01]  /*0ae0*/  VIADD R10, R5, 0x1 ;  /* 0x00000001050a7836 */ /* 0x000fe20000000000 */
[----:B------:R-:W-:-:S14]  /*0af0*/  DSETP.GEU.AND P0, PT, R20, R6, PT ;  /* 0x000000061400722a */ /* 0x000fdc0003f0e000 */
[----:B------:R1:W-:Y:S01]  /*0b00*/  @!P0 STG.E.U16 desc[UR4][R8.64], R5 ;  /* 0x0000000508008986 */ /* 0x0003e2000c101504 */
[----:B------:R-:W-:Y:S01]  /*0b10*/  @!P0 IMAD.MOV.U32 R6, RZ, RZ, R20 ;  /* 0x000000ffff068224 */ /* 0x000fe200078e0014 */
[----:B0-----:R-:W-:Y:S01]  /*0b20*/  ISETP.NE.AND P1, PT, R10, UR6, PT ;  /* 0x000000060a007c0c */ /* 0x001fe2000bf25270 */
[----:B------:R-:W-:-:S12]  /*0b30*/  @!P0 IMAD.MOV.U32 R7, RZ, RZ, R21 ;  /* 0x000000ffff078224 */ /* 0x000fd800078e0015 */
[----:B-1----:R-:W-:Y:S05]  /*0b40*/  @!P1 EXIT ;  /* 0x000000000000994d */ /* 0x002fea0003800000 */
[----:B------:R-:W-:Y:S01]  /*0b50*/  MOV R5, R10 ;  /* 0x0000000a00057202 */ /* 0x000fe20000000f00 */
[----:B------:R-:W-:Y:S06]  /*0b60*/  BRA `(.L_x_265) ;  /* 0xfffffff400987947 */ /* 0x000fec000383ffff */
.L_x_258:
[C---:B------:R-:W-:Y:S01]  /*0b70*/  ISETP.GE.U32.AND P0, PT, R0.reuse, 0x8, PT ;  /* 0x000000080000780c */ /* 0x040fe20003f06070 */
[----:B------:R-:W-:Y:S01]  /*0b80*/  IMAD.MOV.U32 R5, RZ, RZ, RZ ;  /* 0x000000ffff057224 */ /* 0x000fe200078e00ff */
[----:B------:R-:W-:Y:S01]  /*0b90*/  LOP3.LUT R4, R0, 0x7, RZ, 0xc0, !PT ;  /* 0x0000000700047812 */ /* 0x000fe200078ec0ff */
[----:B------:R-:W-:Y:S02]  /*0ba0*/  IMAD.MOV.U32 R2, RZ, RZ, 0x0 ;  /* 0x00000000ff027424 */ /* 0x000fe400078e00ff */
[----:B0-----:R-:W-:-:S08]  /*0bb0*/  IMAD.MOV.U32 R3, RZ, RZ, 0x7ff00000 ;  /* 0x7ff00000ff037424 */ /* 0x001fd000078e00ff */
[----:B------:R-:W-:Y:S05]  /*0bc0*/  @!P0 BRA `(.L_x_266) ;  /* 0x0000000000b48947 */ /* 0x000fea0003800000 */
[----:B------:R-:W-:Y:S01]  /*0bd0*/  LOP3.LUT R5, R0, 0x7ffffff8, RZ, 0xc0, !PT ;  /* 0x7ffffff800057812 */ /* 0x000fe200078ec0ff */
[----:B------:R-:W-:Y:S01]  /*0be0*/  IMAD.MOV.U32 R0, RZ, RZ, RZ ;  /* 0x000000ffff007224 */ /* 0x000fe200078e00ff */
[----:B------:R-:W-:Y:S01]  /*0bf0*/  MOV R2, 0x0 ;  /* 0x0000000000027802 */ /* 0x000fe20000000f00 */
[----:B------:R-:W-:-:S07]  /*0c00*/  IMAD.MOV.U32 R3, RZ, RZ, 0x7ff00000 ;  /* 0x7ff00000ff037424 */ /* 0x000fce00078e00ff */
.L_x_274:
[----:B------:R-:W-:-:S14]  /*0c10*/  DSETP.GT.AND P0, PT, R2, RZ, PT ;  /* 0x000000ff0200722a */ /* 0x000fdc0003f04000 */
[----:B0123--:R-:W-:Y:S05]  /*0c20*/  @!P0 BRA `(.L_x_267) ;  /* 0x00000000001c8947 */ /* 0x00ffea0003800000 */
[----:B------:R-:W-:Y:S01]  /*0c30*/  CS2R R2, SRZ ;  /* 0x0000000000027805 */ /* 0x000fe2000001ff00 */
[----:B------:R0:W-:Y:S05]  /*0c40*/  STG.E.U16 desc[UR4][R8.64], R0 ;  /* 0x0000000008007986 */ /* 0x0001ea000c101504 */
[----:B------:R-:W-:-:S14]  /*0c50*/  DSETP.GT.AND P0, PT, R2, RZ, PT ;  /* 0x000000ff0200722a */ /* 0x000fdc0003f04000 */
[----:B0-----:R-:W-:Y:S05]  /*0c60*/  @!P0 BRA `(.L_x_268) ;  /* 0x0000000000208947 */ /* 0x001fea0003800000 */
[----:B------:R-:W-:Y:S01]  /*0c70*/  VIADD R7, R0, 0x1 ;  /* 0x0000000100077836 */ /* 0x000fe20000000000 */
[----:B------:R-:W-:-:S04]  /*0c80*/  CS2R R2, SRZ ;  /* 0x0000000000027805 */ /* 0x000fc8000001ff00 */
[----:B------:R0:W-:Y:S03]  /*0c90*/  STG.E.U16 desc[UR4][R8.64], R7 ;  /* 0x0000000708007986 */ /* 0x0001e6000c101504 */
.L_x_267:
[----:B------:R-:W-:-:S14]  /*0ca0*/  DSETP.GT.AND P0, PT, R2, RZ, PT ;  /* 0x000000ff0200722a */ /* 0x000fdc0003f04000 */
[----:B------:R-:W-:Y:S05]  /*0cb0*/  @!P0 BRA `(.L_x_269) ;  /* 0x0000000000208947 */ /* 0x000fea0003800000 */
[----:B0-----:R-:W-:Y:S01]  /*0cc0*/  VIADD R7, R0, 0x2 ;  /* 0x0000000200077836 */ /* 0x001fe20000000000 */
[----:B------:R-:W-:-:S04]  /*0cd0*/  CS2R R2, SRZ ;  /* 0x0000000000027805 */ /* 0x000fc8000001ff00 */
[----:B------:R0:W-:Y:S03]  /*0ce0*/  STG.E.U16 desc[UR4][R8.64], R7 ;  /* 0x0000000708007986 */ /* 0x0001e6000c101504 */
.L_x_268:
[----:B------:R-:W-:-:S14]  /*0cf0*/  DSETP.GT.AND P0, PT, R2, RZ, PT ;  /* 0x000000ff0200722a */ /* 0x000fdc0003f04000 */
[----:B------:R-:W-:Y:S05]  /*0d00*/  @!P0 BRA `(.L_x_270) ;  /* 0x0000000000208947 */ /* 0x000fea0003800000 */
[----:B0-----:R-:W-:Y:S01]  /*0d10*/  VIADD R7, R0, 0x3 ;  /* 0x0000000300077836 */ /* 0x001fe20000000000 */
[----:B------:R-:W-:-:S04]  /*0d20*/  CS2R R2, SRZ ;  /* 0x0000000000027805 */ /* 0x000fc8000001ff00 */
[----:B------:R1:W-:Y:S03]  /*0d30*/  STG.E.U16 desc[UR4][R8.64], R7 ;  /* 0x0000000708007986 */ /* 0x0003e6000c101504 */
.L_x_269:
[----:B------:R-:W-:-:S14]  /*0d40*/  DSETP.GT.AND P0, PT, R2, RZ, PT ;  /* 0x000000ff0200722a */ /* 0x000fdc0003f04000 */
[----:B------:R-:W-:Y:S05]  /*0d50*/  @!P0 BRA `(.L_x_271) ;  /* 0x0000000000208947 */ /* 0x000fea0003800000 */
[----:B01----:R-:W-:Y:S02]  /*0d60*/  IADD3 R7, PT, PT, R0, 0x4, RZ ;  /* 0x0000000400077810 */ /* 0x003fe40007ffe0ff */
[----:B------:R-:W-:-:S03]  /*0d70*/  CS2R R2, SRZ ;  /* 0x0000000000027805 */ /* 0x000fc6000001ff00 */
[----:B------:R1:W-:Y:S04]  /*0d80*/  STG.E.U16 desc[UR4][R8.64], R7 ;  /* 0x0000000708007986 */ /* 0x0003e8000c101504 */
.L_x_270:
[----:B------:R-:W-:-:S14]  /*0d90*/  DSETP.GT.AND P0, PT, R2, RZ, PT ;  /* 0x000000ff0200722a */ /* 0x000fdc0003f04000 */
[----:B------:R-:W-:Y:S05]  /*0da0*/  @!P0 BRA `(.L_x_272) ;  /* 0x0000000000208947 */ /* 0x000fea0003800000 */
[----:B01----:R-:W-:Y:S01]  /*0db0*/  VIADD R7, R0, 0x5 ;  /* 0x0000000500077836 */ /* 0x003fe20000000000 */
[----:B------:R-:W-:-:S04]  /*0dc0*/  CS2R R2, SRZ ;  /* 0x0000000000027805 */ /* 0x000fc8000001ff00 */
[----:B------:R2:W-:Y:S03]  /*0dd0*/  STG.E.U16 desc[UR4][R8.64], R7 ;  /* 0x0000000708007986 */ /* 0x0005e6000c101504 */
.L_x_271:
[----:B------:R-:W-:-:S14]  /*0de0*/  DSETP.GT.AND P0, PT, R2, RZ, PT ;  /* 0x000000ff0200722a */ /* 0x000fdc0003f04000 */
[----:B------:R-:W-:Y:S05]  /*0df0*/  @!P0 BRA `(.L_x_273) ;  /* 0x00000000001c8947 */ /* 0x000fea0003800000 */
[----:B012---:R-:W-:Y:S01]  /*0e00*/  VIADD R7, R0, 0x6 ;  /* 0x0000000600077836 */ /* 0x007fe20000000000 */
[----:B------:R-:W-:-:S04]  /*0e10*/  CS2R R2, SRZ ;  /* 0x0000000000027805 */ /* 0x000fc8000001ff00 */
[----:B------:R2:W-:Y:S03]  /*0e20*/  STG.E.U16 desc[UR4][R8.64], R7 ;  /* 0x0000000708007986 */ /* 0x0005e6000c101504 */
.L_x_272:
[----:B------:R-:W-:-:S14]  /*0e30*/  DSETP.GT.AND P0, PT, R2, RZ, PT ;  /* 0x000000ff0200722a */ /* 0x000fdc0003f04000 */
[----:B012---:R-:W-:Y:S01]  /*0e40*/  @P0 VIADD R7, R0, 0x7 ;  /* 0x0000000700070836 */ /* 0x007fe20000000000 */
[----:B------:R-:W-:-:S04]  /*0e50*/  @P0 CS2R R2, SRZ ;  /* 0x0000000000020805 */ /* 0x000fc8000001ff00 */
[----:B------:R3:W-:Y:S03]  /*0e60*/  @P0 STG.E.U16 desc[UR4][R8.64], R7 ;  /* 0x0000000708000986 */ /* 0x0007e6000c101504 */
.L_x_273:
[----:B------:R-:W-:-:S05]  /*0e70*/  VIADD R0, R0, 0x8 ;  /* 0x0000000800007836 */ /* 0x000fca0000000000 */
[----:B------:R-:W-:-:S13]  /*0e80*/  ISETP.NE.AND P0, PT, R0, R5, PT ;  /* 0x000000050000720c */ /* 0x000fda0003f05270 */
[----:B------:R-:W-:Y:S05]  /*0e90*/  @P0 BRA `(.L_x_274) ;  /* 0xfffffffc005c0947 */ /* 0x000fea000383ffff */
.L_x_266:
[----:B------:R-:W-:-:S13]  /*0ea0*/  ISETP.NE.AND P0, PT, R4, RZ, PT ;  /* 0x000000ff0400720c */ /* 0x000fda0003f05270 */
[----:B------:R-:W-:Y:S05]  /*0eb0*/  @!P0 EXIT ;  /* 0x000000000000894d */ /* 0x000fea0003800000 */
[----:B------:R-:W4:Y:S01]  /*0ec0*/  LDC R0, c[0x0][0x398] ;  /* 0x0000e600ff007b82 */ /* 0x000f220000000800 */
[----:B------:R-:W-:Y:S02]  /*0ed0*/  ISETP.GE.U32.AND P0, PT, R4, 0x4, PT ;  /* 0x000000040400780c */ /* 0x000fe40003f06070 */
[----:B----4-:R-:W-:-:S11]  /*0ee0*/  LOP3.LUT R4, R0, 0x3, RZ, 0xc0, !PT ;  /* 0x0000000300047812 */ /* 0x010fd600078ec0ff */
[----:B------:R-:W-:Y:S05]  /*0ef0*/  @!P0 BRA `(.L_x_275) ;  /* 0x00000000004c8947 */ /* 0x000fea0003800000 */
[----:B------:R-:W-:-:S14]  /*0f00*/  DSETP.GT.AND P0, PT, R2, RZ, PT ;  /* 0x000000ff0200722a */ /* 0x000fdc0003f04000 */
[----:B------:R-:W-:Y:S05]  /*0f10*/  @!P0 BRA `(.L_x_276) ;  /* 0x00000000001c8947 */ /* 0x000fea0003800000 */
[----:B------:R-:W-:Y:S01]  /*0f20*/  CS2R R2, SRZ ;  /* 0x0000000000027805 */ /* 0x000fe2000001ff00 */
[----:B------:R4:W-:Y:S05]  /*0f30*/  STG.E.U16 desc[UR4][R8.64], R5 ;  /* 0x0000000508007986 */ /* 0x0009ea000c101504 */
[----:B------:R-:W-:-:S14]  /*0f40*/  DSETP.GT.AND P0, PT, R2, RZ, PT ;  /* 0x000000ff0200722a */ /* 0x000fdc0003f04000 */
[----:B----4-:R-:W-:Y:S05]  /*0f50*/  @!P0 BRA `(.L_x_277) ;  /* 0x0000000000208947 */ /* 0x010fea0003800000 */
[----:B0123--:R-:W-:Y:S02]  /*0f60*/  IADD3 R7, PT, PT, R5, 0x1, RZ ;  /* 0x0000000105077810 */ /* 0x00ffe40007ffe0ff */
[----:B------:R-:W-:-:S03]  /*0f70*/  CS2R R2, SRZ ;  /* 0x0000000000027805 */ /* 0x000fc6000001ff00 */
[----:B------:R4:W-:Y:S04]  /*0f80*/  STG.E.U16 desc[UR4][R8.64], R7 ;  /* 0x0000000708007986 */ /* 0x0009e8000c101504 */
.L_x_276:
[----:B------:R-:W-:-:S14]  /*0f90*/  DSETP.GT.AND P0, PT, R2, RZ, PT ;  /* 0x000000ff0200722a */ /* 0x000fdc0003f04000 */
[----:B------:R-:W-:Y:S05]  /*0fa0*/  @!P0 BRA `(.L_x_278) ;  /* 0x00000000001c8947 */ /* 0x000fea0003800000 */
[----:B01234-:R-:W-:Y:S01]  /*0fb0*/  VIADD R7, R5, 0x2 ;  /* 0x0000000205077836 */ /* 0x01ffe20000000000 */
[----:B------:R-:W-:-:S04]  /*0fc0*/  CS2R R2, SRZ ;  /* 0x0000000000027805 */ /* 0x000fc8000001ff00 */
[----:B------:R4:W-:Y:S03]  /*0fd0*/  STG.E.U16 desc[UR4][R8.64], R7 ;  /* 0x0000000708007986 */ /* 0x0009e6000c101504 */
.L_x_277:
[----:B------:R-:W-:-:S14]  /*0fe0*/  DSETP.GT.AND P0, PT, R2, RZ, PT ;  /* 0x000000ff0200722a */ /* 0x000fdc0003f04000 */
[----:B01234-:R-:W-:Y:S01]  /*0ff0*/  @P0 VIADD R7, R5, 0x3 ;  /* 0x0000000305070836 */ /* 0x01ffe20000000000 */
[----:B------:R-:W-:-:S04]  /*1000*/  @P0 CS2R R2, SRZ ;  /* 0x0000000000020805 */ /* 0x000fc8000001ff00 */
[----:B------:R0:W-:Y:S03]  /*1010*/  @P0 STG.E.U16 desc[UR4][R8.64], R7 ;  /* 0x0000000708000986 */ /* 0x0001e6000c101504 */
.L_x_278:
[----:B------:R-:W-:-:S07]  /*1020*/  VIADD R5, R5, 0x4 ;  /* 0x0000000405057836 */ /* 0x000fce0000000000 */
.L_x_275:
[----:B------:R-:W-:-:S13]  /*1030*/  ISETP.NE.AND P0, PT, R4, RZ, PT ;  /* 0x000000ff0400720c */ /* 0x000fda0003f05270 */
[----:B------:R-:W-:Y:S05]  /*1040*/  @!P0 EXIT ;  /* 0x000000000000894d */ /* 0x000fea0003800000 */
[----:B------:R-:W-:-:S13]  /*1050*/  ISETP.NE.AND P0, PT, R4, 0x1, PT ;  /* 0x000000010400780c */ /* 0x000fda0003f05270 */
[----:B------:R-:W-:Y:S05]  /*1060*/  @!P0 BRA `(.L_x_279) ;  /* 0x0000000000248947 */ /* 0x000fea0003800000 */
[----:B------:R-:W-:-:S14]  /*1070*/  DSETP.GT.AND P0, PT, R2, RZ, PT ;  /* 0x000000ff0200722a */ /* 0x000fdc0003f04000 */
[----:B------:R-:W-:Y:S05]  /*1080*/  @!P0 BRA `(.L_x_280) ;  /* 0x0000000000188947 */ /* 0x000fea0003800000 */
[----:B------:R-:W-:Y:S01]  /*1090*/  CS2R R2, SRZ ;  /* 0x0000000000027805 */ /* 0x000fe2000001ff00 */
[----:B------:R0:W-:Y:S05]  /*10a0*/  STG.E.U16 desc[UR4][R8.64], R5 ;  /* 0x0000000508007986 */ /* 0x0001ea000c101504 */
[----:B------:R-:W-:-:S14]  /*10b0*/  DSETP.GT.AND P0, PT, R2, RZ, PT ;  /* 0x000000ff0200722a */ /* 0x000fdc0003f04000 */
[----:B01234-:R-:W-:Y:S01]  /*10c0*/  @P0 VIADD R7, R5, 0x1 ;  /* 0x0000000105070836 */ /* 0x01ffe20000000000 */
[----:B------:R-:W-:-:S04]  /*10d0*/  @P0 CS2R R2, SRZ ;  /* 0x0000000000020805 */ /* 0x000fc8000001ff00 */
[----:B------:R0:W-:Y:S03]  /*10e0*/  @P0 STG.E.U16 desc[UR4][R8.64], R7 ;  /* 0x0000000708000986 */ /* 0x0001e6000c101504 */
.L_x_280:
[----:B------:R-:W-:-:S07]  /*10f0*/  IADD3 R5, PT, PT, R5, 0x2, RZ ;  /* 0x0000000205057810 */ /* 0x000fce0007ffe0ff */
.L_x_279:
[----:B------:R-:W-:Y:S01]  /*1100*/  DSETP.GT.AND P0, PT, R2, RZ, PT ;  /* 0x000000ff0200722a */ /* 0x000fe20003f04000 */
[----:B------:R-:W-:-:S05]  /*1110*/  LOP3.LUT R0, R0, 0x1, RZ, 0xc0, !PT ;  /* 0x0000000100007812 */ /* 0x000fca00078ec0ff */
[----:B------:R-:W-:-:S13]  /*1120*/  ISETP.NE.U32.OR P0, PT, R0, 0x1, !P0 ;  /* 0x000000010000780c */ /* 0x000fda0004705470 */
[----:B------:R-:W-:Y:S05]  /*1130*/  @P0 EXIT ;  /* 0x000000000000094d */ /* 0x000fea0003800000 */
[----:B------:R-:W-:Y:S01]  /*1140*/  STG.E.U16 desc[UR4][R8.64], R5 ;  /* 0x0000000508007986 */ /* 0x000fe2000c101504 */
[----:B------:R-:W-:Y:S05]  /*1150*/  EXIT ;  /* 0x000000000000794d */ /* 0x000fea0003800000 */
        .weak           $__internal_11_$__cuda_sm20_dsqrt_rn_f64_mediumpath_v1
        .type           $__internal_11_$__cuda_sm20_dsqrt_rn_f64_mediumpath_v1,@function
        .size           $__internal_11_$__cuda_sm20_dsqrt_rn_f64_mediumpath_v1,(.L_x_525 - $__internal_11_$__cuda_sm20_dsqrt_rn_f64_mediumpath_v1)
$__internal_11_$__cuda_sm20_dsqrt_rn_f64_mediumpath_v1:
[----:B------:R-:W-:Y:S01]  /*1160*/  ISETP.GE.U32.AND P0, PT, R22, -0x3400000, PT ;  /* 0xfcc000001600780c */ /* 0x000fe20003f06070 */
[----:B------:R-:W-:Y:S01]  /*1170*/  BSSY.RECONVERGENT B1, `(.L_x_281) ;  /* 0x0000026000017945 */ /* 0x000fe20003800200 */
[----:B------:R-:W-:Y:S02]  /*1180*/  IMAD.MOV.U32 R16, RZ, RZ, R10 ;  /* 0x000000ffff107224 */ /* 0x000fe400078e000a */
[----:B------:R-:W-:Y:S02]  /*1190*/  IMAD.MOV.U32 R10, RZ, RZ, R20 ;  /* 0x000000ffff0a7224 */ /* 0x000fe400078e0014 */
        /* <DEDUP_REMOVED lines=10> */
.L_x_282:
        /* <DEDUP_REMOVED lines=24> */
.L_x_284:
[----:B------:R-:W-:-:S11]  /*13c0*/  DADD R12, R10, R10 ;  /* 0x000000000a0c7229 */ /* 0x000fd6000000000a */
.L_x_283:
[----:B------:R-:W-:Y:S05]  /*13d0*/  BSYNC.RECONVERGENT B1 ;  /* 0x0000000000017941 */ /* 0x000fea0003800200 */
.L_x_281:
[----:B------:R-:W-:Y:S01]  /*13e0*/  IMAD.MOV.U32 R19, RZ, RZ, 0x0 ;  /* 0x00000000ff137424 */ /* 0x000fe200078e00ff */
[----:B------:R-:W-:Y:S01]  /*13f0*/  MOV R20, R12 ;  /* 0x0000000c00147202 */ /* 0x000fe20000000f00 */
[----:B------:R-:W-:Y:S02]  /*1400*/  IMAD.MOV.U32 R21, RZ, RZ, R13 ;  /* 0x000000ffff157224 */ /* 0x000fe400078e000d */
[----:B------:R-:W-:Y:S05]  /*1410*/  RET.REL.NODEC R18 `(_Z8lloydFunPdS_PtiiiS0_Py) ;  /* 0xffffffe812f87950 */ /* 0x000fea0003c3ffff */
.L_x_285:
        /* <DEDUP_REMOVED lines=14> */
.L_x_525:


//--------------------- .text._Z13updateBoundMOPdS_S_Pti --------------------------
	.section	.text._Z13updateBoundMOPdS_S_Pti,"ax",@progbits
	.align	128
.text._Z13updateBoundMOPdS_S_Pti:
        .type           _Z13updateBoundMOPdS_S_Pti,@function
        .size           _Z13updateBoundMOPdS_S_Pti,(.L_x_527 - _Z13updateBoundMOPdS_S_Pti)
        .other          _Z13updateBoundMOPdS_S_Pti,@"STO_CUDA_ENTRY STV_DEFAULT"
_Z13updateBoundMOPdS_S_Pti:
        /* <DEDUP_REMOVED lines=12> */
[----:B0-----:R-:W-:-:S05]  /*00c0*/  IMAD.WIDE R2, R11, 0x8, R2 ;  /* 0x000000080b027825 */ /* 0x001fca00078e0202 */
[----:B-1----:R-:W4:Y:S01]  /*00d0*/  LDG.E.64 R4, desc[UR4][R2.64] ;  /* 0x0000000402047981 */ /* 0x002f22000c1e1b00 */
[----:B--2---:R-:W-:-:S04]  /*00e0*/  IMAD.WIDE R6, R11, 0x8, R6 ;  /* 0x000000080b067825 */ /* 0x004fc800078e0206 */
[----:B---3--:R-:W-:Y:S02]  /*00f0*/  IMAD.WIDE R8, R11, 0x2, R8 ;  /* 0x000000020b087825 */ /* 0x008fe400078e0208 */
[----:B------:R-:W0:Y:S01]  /*0100*/  LDC.64 R10, c[0x0][0x390] ;  /* 0x0000e400ff0a7b82 */ /* 0x000e220000000a00 */
[----:B----4-:R-:W-:Y:S04]  /*0110*/  STG.E.64 desc[UR4][R6.64], R4 ;  /* 0x0000000406007986 */ /* 0x010fe8000c101b04 */
[----:B------:R-:W0:Y:S02]  /*0120*/  LDG.E.U16 R9, desc[UR4][R8.64] ;  /* 0x0000000408097981 */ /* 0x000e24000c1e1500 */
[----:B0-----:R-:W-:-:S06]  /*0130*/  IMAD.WIDE.U32 R10, R9, 0x8, R10 ;  /* 0x00000008090a7825 */ /* 0x001fcc00078e000a */
[----:B------:R-:W2:Y:S02]  /*0140*/  LDG.E.64 R10, desc[UR4][R10.64] ;  /* 0x000000040a0a7981 */ /* 0x000ea4000c1e1b00 */
[----:B--2---:R-:W-:-:S07]  /*0150*/  DADD R12, R4, R10 ;  /* 0x00000000040c7229 */ /* 0x004fce000000000a */
[----:B------:R-:W-:Y:S01]  /*0160*/  STG.E.64 desc[UR4][R2.64], R12 ;  /* 0x0000000c02007986 */ /* 0x000fe2000c101b04 */
[----:B------:R-:W-:Y:S05]  /*0170*/  EXIT ;  /* 0x000000000000794d */ /* 0x000fea0003800000 */
.L_x_286:
        /* <DEDUP_REMOVED lines=16> */
.L_x_527:


//--------------------- .text._Z16updateBoundFBHamPdS_S_S_Ptii --------------------------
	.section	.text._Z16updateBoundFBHamPdS_S_S_Ptii,"ax",@progbits
	.align	128
.text._Z16updateBoundFBHamPdS_S_S_Ptii:
        .type           _Z16updateBoundFBHamPdS_S_S_Ptii,@function
        .size           _Z16updateBoundFBHamPdS_S_S_Ptii,(.L_x_528 - _Z16updateBoundFBHamPdS_S_S_Ptii)
        .other          _Z16updateBoundFBHamPdS_S_S_Ptii,@"STO_CUDA_ENTRY STV_DEFAULT"
_Z16updateBoundFBHamPdS_S_S_Ptii:
        /* <DEDUP_REMOVED lines=10> */
[----:B------:R-:W2:Y:S06]  /*00a0*/  LDCU UR7, c[0x0][0x3a8] ;  /* 0x00007500ff0777ac */ /* 0x000eac0008000800 */
[----:B------:R-:W3:Y:S08]  /*00b0*/  LDC.64 R8, c[0x0][0x390] ;  /* 0x0000e400ff087b82 */ /* 0x000ef00000000a00 */
[----:B------:R-:W4:Y:S01]  /*00c0*/  LDC.64 R10, c[0x0][0x3a0] ;  /* 0x0000e800ff0a7b82 */ /* 0x000f220000000a00 */
[----:B0-----:R-:W-:-:S07]  /*00d0*/  IMAD.WIDE R4, R0, 0x8, R4 ;  /* 0x0000000800047825 */ /* 0x001fce00078e0204 */
[----:B------:R-:W0:Y:S01]  /*00e0*/  LDC.64 R12, c[0x0][0x398] ;  /* 0x0000e600ff0c7b82 */ /* 0x000e220000000a00 */
[----:B-1----:R-:W5:Y:S01]  /*00f0*/  LDG.E.64 R6, desc[UR12][R4.64] ;  /* 0x0000000c04067981 */ /* 0x002f62000c1e1b00 */
[----:B---3--:R-:W-:-:S04]  /*0100*/  IMAD.WIDE R8, R0, 0x8, R8 ;  /* 0x0000000800087825 */ /* 0x008fc800078e0208 */
[----:B----4-:R-:W-:Y:S01]  /*0110*/  IMAD.WIDE R10, R0, 0x2, R10 ;  /* 0x00000002000a7825 */ /* 0x010fe200078e020a */
[----:B-----5:R1:W-:Y:S04]  /*0120*/  STG.E.64 desc[UR12][R8.64], R6 ;  /* 0x0000000608007986 */ /* 0x0203e8000c101b0c */
[----:B------:R-:W0:Y:S02]  /*0130*/  LDG.E.U16 R3, desc[UR12][R10.64] ;  /* 0x0000000c0a037981 */ /* 0x000e24000c1e1500 */
[----:B0-----:R-:W-:-:S06]  /*0140*/  IMAD.WIDE.U32 R12, R3, 0x8, R12 ;  /* 0x00000008030c7825 */ /* 0x001fcc00078e000c */
[----:B------:R-:W3:Y:S01]  /*0150*/  LDG.E.64 R12, desc[UR12][R12.64] ;  /* 0x0000000c0c0c7981 */ /* 0x000ee2000c1e1b00 */
[----:B--2---:R-:W-:Y:S01]  /*0160*/  UISETP.GE.AND UP0, UPT, UR7, 0x1, UPT ;  /* 0x000000010700788c */ /* 0x004fe2000bf06270 */
[----:B------:R-:W-:Y:S01]  /*0170*/  CS2R R2, SRZ ;  /* 0x0000000000027805 */ /* 0x000fe2000001ff00 */
[----:B---3--:R-:W-:-:S07]  /*0180*/  DADD R14, R6, R12 ;  /* 0x00000000060e7229 */ /* 0x008fce000000000c */
[----:B------:R1:W-:Y:S01]  /*0190*/  STG.E.64 desc[UR12][R4.64], R14 ;  /* 0x0000000e04007986 */ /* 0x0003e2000c101b0c */
[----:B------:R-:W-:Y:S05]  /*01a0*/  BRA.U !UP0, `(.L_x_287) ;  /* 0x0000000508387547 */ /* 0x000fea000b800000 */
[----:B------:R0:W5:Y:S01]  /*01b0*/  LDG.E.U16 R10, desc[UR12][R10.64] ;  /* 0x0000000c0a0a7981 */ /* 0x000162000c1e1500 */
[----:B------:R-:W-:Y:S01]  /*01c0*/  UISETP.GE.U32.AND UP0, UPT, UR7, 0x4, UPT ;  /* 0x000000040700788c */ /* 0x000fe2000bf06070 */
[----:B------:R-:W-:Y:S01]  /*01d0*/  CS2R R2, SRZ ;  /* 0x0000000000027805 */ /* 0x000fe2000001ff00 */
[----:B------:R-:W-:Y:S01]  /*01e0*/  ULOP3.LUT UR10, UR7, 0x3, URZ, 0xc0, !UPT ;  /* 0x00000003070a7892 */ /* 0x000fe2000f8ec0ff */
[----:B------:R-:W-:-:S06]  /*01f0*/  UMOV UR4, URZ ;  /* 0x000000ff00047c82 */ /* 0x000fcc0008000000 */
[----:B0-----:R-:W-:Y:S05]  /*0200*/  BRA.U !UP0, `(.L_x_288) ;  /* 0x0000000108c87547 */ /* 0x001fea000b800000 */
[----:B------:R-:W0:Y:S01]  /*0210*/  LDCU.64 UR8, c[0x0][0x398] ;  /* 0x00007300ff0877ac */ /* 0x000e220008000a00 */
[----:B-1---5:R-:W-:Y:S01]  /*0220*/  IMAD.MOV R8, RZ, RZ, -R10 ;  /* 0x000000ffff087224 */ /* 0x022fe200078e0a0a */
[----:B------:R-:W-:Y:S01]  /*0230*/  CS2R R2, SRZ ;  /* 0x0000000000027805 */ /* 0x000fe2000001ff00 */
[----:B------:R-:W-:Y:S02]  /*0240*/  ULOP3.LUT UR4, UR7, 0x7ffffffc, URZ, 0xc0, !UPT ;  /* 0x7ffffffc07047892 */ /* 0x000fe4000f8ec0ff */
[----:B0-----:R-:W-:-:S04]  /*0250*/  UIADD3 UR5, UP0, UPT, UR8, 0x10, URZ ;  /* 0x0000001008057890 */ /* 0x001fc8000ff1e0ff */
[----:B------:R-:W-:Y:S02]  /*0260*/  UIADD3.X UR6, UPT, UPT, URZ, UR9, URZ, UP0, !UPT ;  /* 0x00000009ff067290 */ /* 0x000fe400087fe4ff */
[----:B------:R-:W-:Y:S01]  /*0270*/  IMAD.U32 R4, RZ, RZ, UR5 ;  /* 0x00000005ff047e24 */ /* 0x000fe2000f8e00ff */
[----:B------:R-:W-:-:S03]  /*0280*/  UMOV UR5, URZ ;  /* 0x000000ff00057c82 */ /* 0x000fc60008000000 */
[----:B------:R-:W-:-:S07]  /*0290*/  MOV R5, UR6 ;  /* 0x0000000600057c02 */ /* 0x000fce0008000f00 */
.L_x_297:
[----:B------:R-:W-:Y:S01]  /*02a0*/  ISETP.NE.AND P0, PT, R8, RZ, PT ;  /* 0x000000ff0800720c */ /* 0x000fe20003f05270 */
[----:B------:R-:W-:-:S12]  /*02b0*/  BSSY.RECONVERGENT B0, `(.L_x_289) ;  /* 0x0000006000007945 */ /* 0x000fd80003800200 */
[----:B------:R-:W-:Y:S05]  /*02c0*/  @!P0 BRA `(.L_x_290) ;  /* 0x0000000000108947 */ /* 0x000fea0003800000 */
[----:B------:R-:W2:Y:S02]  /*02d0*/  LDG.E.64 R6, desc[UR12][R4.64+-0x10] ;  /* 0xfffff00c04067981 */ /* 0x000ea4000c1e1b00 */
[----:B--2---:R-:W-:-:S14]  /*02e0*/  DSETP.GT.AND P0, PT, R6, R2, PT ;  /* 0x000000020600722a */ /* 0x004fdc0003f04000 */
[----:B------:R-:W-:Y:S02]  /*02f0*/  @P0 IMAD.MOV.U32 R2, RZ, RZ, R6 ;  /* 0x000000ffff020224 */ /* 0x000fe400078e0006 */
[----:B------:R-:W-:-:S07]  /*0300*/  @P0 IMAD.MOV.U32 R3, RZ, RZ, R7 ;  /* 0x000000ffff030224 */ /* 0x000fce00078e0007 */
.L_x_290:
[----:B------:R-:W-:Y:S05]  /*0310*/  BSYNC.RECONVERGENT B0 ;  /* 0x0000000000007941 */ /* 0x000fea0003800200 */
.L_x_289:
[----:B------:R-:W-:Y:S01]  /*0320*/  UIADD3 UR6, UPT, UPT, UR5, 0x1, URZ ;  /* 0x0000000105067890 */ /* 0x000fe2000fffe0ff */
[----:B------:R-:W-:Y:S05]  /*0330*/  BSSY.RECONVERGENT B0, `(.L_x_291) ;  /* 0x0000007000007945 */ /* 0x000fea0003800200 */
[----:B------:R-:W-:-:S13]  /*0340*/  ISETP.NE.AND P0, PT, R10, UR6, PT ;  /* 0x000000060a007c0c */ /* 0x000fda000bf05270 */
[----:B------:R-:W-:Y:S05]  /*0350*/  @!P0 BRA `(.L_x_292) ;  /* 0x0000000000108947 */ /* 0x000fea0003800000 */
[----:B------:R-:W2:Y:S02]  /*0360*/  LDG.E.64 R6, desc[UR12][R4.64+-0x8] ;  /* 0xfffff80c04067981 */ /* 0x000ea4000c1e1b00 */
[----:B--2---:R-:W-:-:S14]  /*0370*/  DSETP.GT.AND P0, PT, R6, R2, PT ;  /* 0x000000020600722a */ /* 0x004fdc0003f04000 */
[----:B------:R-:W-:Y:S01]  /*0380*/  @P0 MOV R2, R6 ;  /* 0x0000000600020202 */ /* 0x000fe20000000f00 */
[----:B------:R-:W-:-:S07]  /*0390*/  @P0 IMAD.MOV.U32 R3, RZ, RZ, R7 ;  /* 0x000000ffff030224 */ /* 0x000fce00078e0007 */
.L_x_292:
[----:B------:R-:W-:Y:S05]  /*03a0*/  BSYNC.RECONVERGENT B0 ;  /* 0x0000000000007941 */ /* 0x000fea0003800200 */
.L_x_291:
        /* <DEDUP_REMOVED lines=8> */
.L_x_294:
[----:B------:R-:W-:Y:S05]  /*0430*/  BSYNC.RECONVERGENT B0 ;  /* 0x0000000000007941 */ /* 0x000fea0003800200 */
.L_x_293:
        /* <DEDUP_REMOVED lines=8> */
.L_x_296:
[----:B------:R-:W-:Y:S05]  /*04c0*/  BSYNC.RECONVERGENT B0 ;  /* 0x0000000000007941 */ /* 0x000fea0003800200 */
.L_x_295:
[----:B------:R-:W-:Y:S01]  /*04d0*/  UIADD3 UR5, UPT, UPT, UR5, 0x4, URZ ;  /* 0x0000000405057890 */ /* 0x000fe2000fffe0ff */
[----:B------:R-:W-:Y:S02]  /*04e0*/  IADD3 R4, P0, PT, R4, 0x20, RZ ;  /* 0x0000002004047810 */ /* 0x000fe40007f1e0ff */
[----:B------:R-:W-:Y:S01]  /*04f0*/  IADD3 R8, PT, PT, R8, 0x4, RZ ;  /* 0x0000000408087810 */ /* 0x000fe20007ffe0ff */
[----:B------:R-:W-:Y:S02]  /*0500*/  UISETP.NE.AND UP0, UPT, UR5, UR4, UPT ;  /* 0x000000040500728c */ /* 0x000fe4000bf05270 */
[----:B------:R-:W-:-:S07]  /*0510*/  IMAD.X R5, RZ, RZ, R5, P0 ;  /* 0x000000ffff057224 */ /* 0x000fce00000e0605 */
[----:B------:R-:W-:Y:S05]  /*0520*/  BRA.U UP0, `(.L_x_297) ;  /* 0xfffffffd005c7547 */ /* 0x000fea000b83ffff */
.L_x_288:
[----:B------:R-:W-:-:S09]  /*0530*/  UISETP.NE.AND UP0, UPT, UR10, URZ, UPT ;  /* 0x000000ff0a00728c */ /* 0x000fd2000bf05270 */
[----:B------:R-:W-:Y:S05]  /*0540*/  BRA.U !UP0, `(.L_x_287) ;  /* 0x0000000108507547 */ /* 0x000fea000b800000 */
[----:B------:R-:W0:Y:S01]  /*0550*/  LDCU.64 UR6, c[0x0][0x398] ;  /* 0x00007300ff0677ac */ /* 0x000e220008000a00 */
[----:B-----5:R-:W-:Y:S01]  /*0560*/  IADD3 R10, PT, PT, -R10, UR4, RZ ;  /* 0x000000040a0a7c10 */ /* 0x020fe2000fffe1ff */
[----:B------:R-:W-:Y:S02]  /*0570*/  UIADD3 UR5, UPT, UPT, -UR10, URZ, URZ ;  /* 0x000000ff0a057290 */ /* 0x000fe4000fffe1ff */
[----:B0-----:R-:W-:-:S12]  /*0580*/  UIMAD.WIDE.U32 UR6, UR4, 0x8, UR6 ;  /* 0x00000008040678a5 */ /* 0x001fd8000f8e0006 */
.L_x_300:
[----:B------:R-:W-:Y:S01]  /*0590*/  ISETP.NE.AND P0, PT, R10, RZ, PT ;  /* 0x000000ff0a00720c */ /* 0x000fe20003f05270 */
[----:B------:R-:W-:Y:S01]  /*05a0*/  UIADD3 UR5, UPT, UPT, UR5, 0x1, URZ ;  /* 0x0000000105057890 */ /* 0x000fe2000fffe0ff */
[----:B------:R-:W-:Y:S03]  /*05b0*/  BSSY.RECONVERGENT B0, `(.L_x_298) ;  /* 0x0000009000007945 */ /* 0x000fe60003800200 */
[----:B------:R-:W-:-:S08]  /*05c0*/  UISETP.NE.AND UP1, UPT, UR5, URZ, UPT ;  /* 0x000000ff0500728c */ /* 0x000fd0000bf25270 */
[----:B------:R-:W-:Y:S05]  /*05d0*/  @!P0 BRA `(.L_x_299) ;  /* 0x0000000000188947 */ /* 0x000fea0003800000 */
[----:B-1----:R-:W-:Y:S01]  /*05e0*/  MOV R4, UR6 ;  /* 0x0000000600047c02 */ /* 0x002fe20008000f00 */
[----:B------:R-:W-:-:S06]  /*05f0*/  IMAD.U32 R5, RZ, RZ, UR7 ;  /* 0x00000007ff057e24 */ /* 0x000fcc000f8e00ff */
[----:B------:R-:W2:Y:S02]  /*0600*/  LDG.E.64 R4, desc[UR12][R4.64] ;  /* 0x0000000c04047981 */ /* 0x000ea4000c1e1b00 */
[----:B--2---:R-:W-:-:S14]  /*0610*/  DSETP.GT.AND P0, PT, R4, R2, PT ;  /* 0x000000020400722a */ /* 0x004fdc0003f04000 */
[----:B------:R-:W-:Y:S01]  /*0620*/  @P0 MOV R2, R4 ;  /* 0x0000000400020202 */ /* 0x000fe20000000f00 */
[----:B------:R-:W-:-:S07]  /*0630*/  @P0 IMAD.MOV.U32 R3, RZ, RZ, R5 ;  /* 0x000000ffff030224 */ /* 0x000fce00078e0005 */
.L_x_299:
[----:B------:R-:W-:Y:S05]  /*0640*/  BSYNC.RECONVERGENT B0 ;  /* 0x0000000000007941 */ /* 0x000fea0003800200 */
.L_x_298:
[----:B------:R-:W-:Y:S01]  /*0650*/  UIADD3 UR6, UP0, UPT, UR6, 0x8, URZ ;  /* 0x0000000806067890 */ /* 0x000fe2000ff1e0ff */
[----:B------:R-:W-:-:S03]  /*0660*/  IADD3 R10, PT, PT, R10, 0x1, RZ ;  /* 0x000000010a0a7810 */ /* 0x000fc60007ffe0ff */
[----:B------:R-:W-:Y:S01]  /*0670*/  UIADD3.X UR7, UPT, UPT, URZ, UR7, URZ, UP0, !UPT ;  /* 0x00000007ff077290 */ /* 0x000fe200087fe4ff */
[----:B------:R-:W-:Y:S11]  /*0680*/  BRA.U UP1, `(.L_x_300) ;  /* 0xfffffffd01c07547 */ /* 0x000ff6000b83ffff */
.L_x_287:
[----:B-1----:R-:W0:Y:S02]  /*0690*/  LDC.64 R4, c[0x0][0x380] ;  /* 0x0000e000ff047b82 */ /* 0x002e240000000a00 */
[----:B0-----:R-:W-:-:S05]  /*06a0*/  IMAD.WIDE R4, R0, 0x8, R4 ;  /* 0x0000000800047825 */ /* 0x001fca00078e0204 */
[----:B------:R-:W2:Y:S02]  /*06b0*/  LDG.E.64 R6, desc[UR12][R4.64] ;  /* 0x0000000c04067981 */ /* 0x000ea4000c1e1b00 */
[----:B--2---:R-:W-:-:S07]  /*06c0*/  DADD R6, R6, -R2 ;  /* 0x0000000006067229 */ /* 0x004fce0000000802 */
[----:B------:R-:W-:Y:S01]  /*06d0*/  STG.E.64 desc[UR12][R4.64], R6 ;  /* 0x0000000604007986 */ /* 0x000fe2000c101b0c */
[----:B------:R-:W-:Y:S05]  /*06e0*/  EXIT ;  /* 0x000000000000794d */ /* 0x000fea0003800000 */
.L_x_301:
        /* <DEDUP_REMOVED lines=9> */
.L_x_528:


//--------------------- .text._Z13updateBoundFBPdS_S_S_Ptii --------------------------
	.section	.text._Z13updateBoundFBPdS_S_S_Ptii,"ax",@progbits
	.align	128
.text._Z13updateBoundFBPdS_S_S_Ptii:
        .type           _Z13updateBoundFBPdS_S_S_Ptii,@function
        .size           _Z13updateBoundFBPdS_S_S_Ptii,(.L_x_529 - _Z13updateBoundFBPdS_S_S_Ptii)
        .other          _Z13updateBoundFBPdS_S_S_Ptii,@"STO_CUDA_ENTRY STV_DEFAULT"
_Z13updateBoundFBPdS_S_S_Ptii:
        /* <DEDUP_REMOVED lines=14> */
[----:B-1----:R-:W4:Y:S01]  /*00e0*/  LDG.E.64 R6, desc[UR8][R4.64] ;  /* 0x0000000804067981 */ /* 0x002f22000c1e1b00 */
[----:B--2---:R-:W-:-:S06]  /*00f0*/  IMAD.WIDE R8, R17, 0x8, R8 ;  /* 0x0000000811087825 */ /* 0x004fcc00078e0208 */
[----:B------:R-:W1:Y:S01]  /*0100*/  LDC R0, c[0x0][0x3a8] ;  /* 0x0000ea00ff007b82 */ /* 0x000e620000000800 */
[----:B---3--:R-:W-:Y:S01]  /*0110*/  IMAD.WIDE R10, R17, 0x2, R10 ;  /* 0x00000002110a7825 */ /* 0x008fe200078e020a */
[----:B----4-:R2:W-:Y:S05]  /*0120*/  STG.E.64 desc[UR8][R8.64], R6 ;  /* 0x0000000608007986 */ /* 0x0105ea000c101b08 */
[----:B------:R-:W0:Y:S02]  /*0130*/  LDG.E.U16 R11, desc[UR8][R10.64] ;  /* 0x000000080a0b7981 */ /* 0x000e24000c1e1500 */
[----:B0-----:R-:W-:-:S06]  /*0140*/  IMAD.WIDE.U32 R12, R11, 0x8, R2 ;  /* 0x000000080b0c7825 */ /* 0x001fcc00078e0002 */
[----:B------:R-:W3:Y:S01]  /*0150*/  LDG.E.64 R12, desc[UR8][R12.64] ;  /* 0x000000080c0c7981 */ /* 0x000ee2000c1e1b00 */
[----:B-1----:R-:W-:Y:S01]  /*0160*/  ISETP.GE.AND P0, PT, R0, 0x1, PT ;  /* 0x000000010000780c */ /* 0x002fe20003f06270 */
[----:B---3--:R-:W-:-:S07]  /*0170*/  DADD R14, R6, R12 ;  /* 0x00000000060e7229 */ /* 0x008fce000000000c */
[----:B------:R2:W-:Y:S05]  /*0180*/  STG.E.64 desc[UR8][R4.64], R14 ;  /* 0x0000000e04007986 */ /* 0x0005ea000c101b08 */
[----:B------:R-:W-:Y:S05]  /*0190*/  @!P0 EXIT ;  /* 0x000000000000894d */ /* 0x000fea0003800000 */
[C---:B------:R-:W-:Y:S01]  /*01a0*/  ISETP.GE.U32.AND P1, PT, R0.reuse, 0x10, PT ;  /* 0x000000100000780c */ /* 0x040fe20003f26070 */
[----:B--2---:R-:W-:Y:S01]  /*01b0*/  IMAD R4, R17, R0, RZ ;  /* 0x0000000011047224 */ /* 0x004fe200078e02ff */
[----:B------:R-:W-:Y:S01]  /*01c0*/  LOP3.LUT R20, R0, 0xf, RZ, 0xc0, !PT ;  /* 0x0000000f00147812 */ /* 0x000fe200078ec0ff */
[----:B------:R-:W-:-:S03]  /*01d0*/  IMAD.MOV.U32 R5, RZ, RZ, RZ ;  /* 0x000000ffff057224 */ /* 0x000fc600078e00ff */
[----:B------:R-:W-:-:S07]  /*01e0*/  ISETP.NE.AND P0, PT, R20, RZ, PT ;  /* 0x000000ff1400720c */ /* 0x000fce0003f05270 */
[----:B------:R-:W-:Y:S06]  /*01f0*/  @!P1 BRA `(.L_x_302) ;  /* 0x0000000400589947 */ /* 0x000fec0003800000 */
[----:B------:R-:W0:Y:S01]  /*0200*/  LDCU.64 UR6, c[0x0][0x398] ;  /* 0x00007300ff0677ac */ /* 0x000e220008000a00 */
[----:B------:R-:W-:Y:S01]  /*0210*/  LOP3.LUT R5, R0, 0x7ffffff0, RZ, 0xc0, !PT ;  /* 0x7ffffff000057812 */ /* 0x000fe200078ec0ff */
[----:B------:R-:W-:Y:S01]  /*0220*/  IMAD.MOV.U32 R10, RZ, RZ, R4 ;  /* 0x000000ffff0a7224 */ /* 0x000fe200078e0004 */
[----:B------:R-:W1:Y:S02]  /*0230*/  LDCU.64 UR4, c[0x0][0x380] ;  /* 0x00007000ff0477ac */ /* 0x000e640008000a00 */
[----:B------:R-:W-:Y:S01]  /*0240*/  IADD3 R11, PT, PT, -R5, RZ, RZ ;  /* 0x000000ff050b7210 */ /* 0x000fe20007ffe1ff */
[----:B0-----:R-:W-:-:S04]  /*0250*/  UIADD3 UR6, UP0, UPT, UR6, 0x40, URZ ;  /* 0x0000004006067890 */ /* 0x001fc8000ff1e0ff */
[----:B------:R-:W-:Y:S02]  /*0260*/  UIADD3.X UR7, UPT, UPT, URZ, UR7, URZ, UP0, !UPT ;  /* 0x00000007ff077290 */ /* 0x000fe400087fe4ff */
[----:B-1----:R-:W-:Y:S01]  /*0270*/  UIADD3 UR4, UP1, UPT, UR4, 0x40, URZ ;  /* 0x0000004004047890 */ /* 0x002fe2000ff3e0ff */
[----:B------:R-:W-:-:S03]  /*0280*/  IMAD.U32 R12, RZ, RZ, UR6 ;  /* 0x00000006ff0c7e24 */ /* 0x000fc6000f8e00ff */
[----:B------:R-:W-:Y:S01]  /*0290*/  MOV R13, UR7 ;  /* 0x00000007000d7c02 */ /* 0x000fe20008000f00 */
[----:B------:R-:W-:-:S12]  /*02a0*/  UIADD3.X UR5, UPT, UPT, URZ, UR5, URZ, UP1, !UPT ;  /* 0x00000005ff057290 */ /* 0x000fd80008ffe4ff */
.L_x_303:
[----:B-1----:R-:W-:Y:S01]  /*02b0*/  MOV R9, UR5 ;  /* 0x0000000500097c02 */ /* 0x002fe20008000f00 */
[----:B------:R-:W-:Y:S01]  /*02c0*/  IMAD.U32 R8, RZ, RZ, UR4 ;  /* 0x00000004ff087e24 */ /* 0x000fe2000f8e00ff */
[----:B------:R-:W-:Y:S01]  /*02d0*/  MOV R7, R13 ;  /* 0x0000000d00077202 */ /* 0x000fe20000000f00 */
[----:B------:R-:W-:Y:S02]  /*02e0*/  IMAD.MOV.U32 R6, RZ, RZ, R12 ;  /* 0x000000ffff067224 */ /* 0x000fe400078e000c */
[----:B------:R-:W-:-:S03]  /*02f0*/  IMAD.WIDE R8, R10, 0x8, R8 ;  /* 0x000000080a087825 */ /* 0x000fc600078e0208 */
[----:B------:R-:W2:Y:S04]  /*0300*/  LDG.E.64 R12, desc[UR8][R6.64+-0x40] ;  /* 0xffffc008060c7981 */ /* 0x000ea8000c1e1b00 */
[----:B------:R-:W2:Y:S04]  /*0310*/  LDG.E.64 R14, desc[UR8][R8.64+-0x40] ;  /* 0xffffc008080e7981 */ /* 0x000ea8000c1e1b00 */
[----:B------:R-:W3:Y:S04]  /*0320*/  LDG.E.64 R16, desc[UR8][R8.64+-0x38] ;  /* 0xffffc80808107981 */ /* 0x000ee8000c1e1b00 */
[----:B------:R-:W4:Y:S04]  /*0330*/  LDG.E.64 R18, desc[UR8][R8.64+-0x30] ;  /* 0xffffd00808127981 */ /* 0x000f28000c1e1b00 */
[----:B------:R-:W5:Y:S01]  /*0340*/  LDG.E.64 R22, desc[UR8][R8.64+-0x28] ;  /* 0xffffd80808167981 */ /* 0x000f62000c1e1b00 */
[----:B--2---:R-:W-:-:S07]  /*0350*/  DADD R12, -R12, R14 ;  /* 0x000000000c0c7229 */ /* 0x004fce000000010e */
[----:B------:R0:W-:Y:S04]  /*0360*/  STG.E.64 desc[UR8][R8.64+-0x40], R12 ;  /* 0xffffc00c08007986 */ /* 0x0001e8000c101b08 */
[----:B------:R-:W3:Y:S02]  /*0370*/  LDG.E.64 R14, desc[UR8][R6.64+-0x38] ;  /* 0xffffc808060e7981 */ /* 0x000ee4000c1e1b00 */
[----:B---3--:R-:W-:-:S07]  /*0380*/  DADD R14, -R14, R16 ;  /* 0x000000000e0e7229 */ /* 0x008fce0000000110 */
[----:B------:R1:W-:Y:S04]  /*0390*/  STG.E.64 desc[UR8][R8.64+-0x38], R14 ;  /* 0xffffc80e08007986 */ /* 0x0003e8000c101b08 */
[----:B------:R-:W4:Y:S02]  /*03a0*/  LDG.E.64 R16, desc[UR8][R6.64+-0x30] ;  /* 0xffffd00806107981 */ /* 0x000f24000c1e1b00 */
[----:B----4-:R-:W-:-:S07]  /*03b0*/  DADD R16, -R16, R18 ;  /* 0x0000000010107229 */ /* 0x010fce0000000112 */
[----:B------:R2:W-:Y:S04]  /*03c0*/  STG.E.64 desc[UR8][R8.64+-0x30], R16 ;  /* 0xffffd01008007986 */ /* 0x0005e8000c101b08 */
[----:B------:R-:W5:Y:S02]  /*03d0*/  LDG.E.64 R18, desc[UR8][R6.64+-0x28] ;  /* 0xffffd80806127981 */ /* 0x000f64000c1e1b00 */
[----:B-----5:R-:W-:Y:S02]  /*03e0*/  DADD R18, -R18, R22 ;  /* 0x0000000012127229 */ /* 0x020fe40000000116 */
[----:B------:R-:W3:Y:S05]  /*03f0*/  LDG.E.64 R22, desc[UR8][R8.64+-0x20] ;  /* 0xffffe00808167981 */ /* 0x000eea000c1e1b00 */
[----:B------:R4:W-:Y:S04]  /*0400*/  STG.E.64 desc[UR8][R8.64+-0x28], R18 ;  /* 0xffffd81208007986 */ /* 0x0009e8000c101b08 */
[----:B0-----:R-:W3:Y:S02]  /*0410*/  LDG.E.64 R12, desc[UR8][R6.64+-0x20] ;  /* 0xffffe008060c7981 */ /* 0x001ee4000c1e1b00 */
[----:B---3--:R-:W-:-:S02]  /*0420*/  DADD R12, -R12, R22 ;  /* 0x000000000c0c7229 */ /* 0x008fc40000000116 */
[----:B------:R-:W3:Y:S05]  /*0430*/  LDG.E.64 R22, desc[UR8][R8.64+-0x18] ;  /* 0xffffe80808167981 */ /* 0x000eea000c1e1b00 */
[----:B------:R0:W-:Y:S04]  /*0440*/  STG.E.64 desc[UR8][R8.64+-0x20], R12 ;  /* 0xffffe00c08007986 */ /* 0x0001e8000c101b08 */
[----:B-1----:R-:W3:Y:S02]  /*0450*/  LDG.E.64 R14, desc[UR8][R6.64+-0x18] ;  /* 0xffffe808060e7981 */ /* 0x002ee4000c1e1b00 */
[----:B---3--:R-:W-:-:S02]  /*0460*/  DADD R14, -R14, R22 ;  /* 0x000000000e0e7229 */ /* 0x008fc40000000116 */
[----:B------:R-:W3:Y:S05]  /*0470*/  LDG.E.64 R22, desc[UR8][R8.64+-0x10] ;  /* 0xfffff00808167981 */ /* 0x000eea000c1e1b00 */
[----:B------:R1:W-:Y:S04]  /*0480*/  STG.E.64 desc[UR8][R8.64+-0x18], R14 ;  /* 0xffffe80e08007986 */ /* 0x0003e8000c101b08 */
[----:B--2---:R-:W3:Y:S02]  /*0490*/  LDG.E.64 R16, desc[UR8][R6.64+-0x10] ;  /* 0xfffff00806107981 */ /* 0x004ee4000c1e1b00 */
[----:B---3--:R-:W-:-:S02]  /*04a0*/  DADD R16, -R16, R22 ;  /* 0x0000000010107229 */ /* 0x008fc40000000116 */
[----:B------:R-:W2:Y:S05]  /*04b0*/  LDG.E.64 R22, desc[UR8][R8.64+-0x8] ;  /* 0xfffff80808167981 */ /* 0x000eaa000c1e1b00 */
[----:B------:R3:W-:Y:S04]  /*04c0*/  STG.E.64 desc[UR8][R8.64+-0x10], R16 ;  /* 0xfffff01008007986 */ /* 0x0007e8000c101b08 */
[----:B----4-:R-:W2:Y:S02]  /*04d0*/  LDG.E.64 R18, desc[UR8][R6.64+-0x8] ;  /* 0xfffff80806127981 */ /* 0x010ea4000c1e1b00 */
[----:B--2---:R-:W-:-:S02]  /*04e0*/  DADD R18, -R18, R22 ;  /* 0x0000000012127229 */ /* 0x004fc40000000116 */
[----:B------:R-:W2:Y:S05]  /*04f0*/  LDG.E.64 R22, desc[UR8][R8.64] ;  /* 0x0000000808167981 */ /* 0x000eaa000c1e1b00 */
[----:B------:R4:W-:Y:S04]  /*0500*/  STG.E.64 desc[UR8][R8.64+-0x8], R18 ;  /* 0xfffff81208007986 */ /* 0x0009e8000c101b08 */
[----:B0-----:R-:W2:Y:S02]  /*0510*/  LDG.E.64 R12, desc[UR8][R6.64] ;  /* 0x00000008060c7981 */ /* 0x001ea4000c1e1b00 */
[----:B--2---:R-:W-:-:S02]  /*0520*/  DADD R12, -R12, R22 ;  /* 0x000000000c0c7229 */ /* 0x004fc40000000116 */
[----:B------:R-:W2:Y:S05]  /*0530*/  LDG.E.64 R22, desc[UR8][R8.64+0x8] ;  /* 0x0000080808167981 */ /* 0x000eaa000c1e1b00 */
[----:B------:R0:W-:Y:S04]  /*0540*/  STG.E.64 desc[UR8][R8.64], R12 ;  /* 0x0000000c08007986 */ /* 0x0001e8000c101b08 */
[----:B-1----:R-:W2:Y:S02]  /*0550*/  LDG.E.64 R14, desc[UR8][R6.64+0x8] ;  /* 0x00000808060e7981 */ /* 0x002ea4000c1e1b00 */
[----:B--2---:R-:W-:-:S02]  /*0560*/  DADD R14, -R14, R22 ;  /* 0x000000000e0e7229 */ /* 0x004fc40000000116 */
[----:B------:R-:W2:Y:S05]  /*0570*/  LDG.E.64 R22, desc[UR8][R8.64+0x10] ;  /* 0x0000100808167981 */ /* 0x000eaa000c1e1b00 */
[----:B------:R1:W-:Y:S04]  /*0580*/  STG.E.64 desc[UR8][R8.64+0x8], R14 ;  /* 0x0000080e08007986 */ /* 0x0003e8000c101b08 */
[----:B---3--:R-:W2:Y:S02]  /*0590*/  LDG.E.64 R16, desc[UR8][R6.64+0x10] ;  /* 0x0000100806107981 */ /* 0x008ea4000c1e1b00 */
[----:B--2---:R-:W-:-:S02]  /*05a0*/  DADD R16, -R16, R22 ;  /* 0x0000000010107229 */ /* 0x004fc40000000116 */
        /* <DEDUP_REMOVED lines=14> */
[----:B---3--:R-:W2:Y:S01]  /*0690*/  LDG.E.64 R16, desc[UR8][R6.64+0x30] ;  /* 0x0000300806107981 */ /* 0x008ea2000c1e1b00 */
[----:B------:R-:W-:Y:S01]  /*06a0*/  VIADD R11, R11, 0x10 ;  /* 0x000000100b0b7836 */ /* 0x000fe20000000000 */
[----:B--2---:R-:W-:-:S02]  /*06b0*/  DADD R16, -R16, R22 ;  /* 0x0000000010107229 */ /* 0x004fc40000000116 */
[----:B------:R-:W2:Y:S05]  /*06c0*/  LDG.E.64 R22, desc[UR8][R8.64+0x38] ;  /* 0x0000380808167981 */ /* 0x000eaa000c1e1b00 */
[----:B------:R1:W-:Y:S04]  /*06d0*/  STG.E.64 desc[UR8][R8.64+0x30], R16 ;  /* 0x0000301008007986 */ /* 0x0003e8000c101b08 */
[----:B----4-:R-:W2:Y:S01]  /*06e0*/  LDG.E.64 R18, desc[UR8][R6.64+0x38] ;  /* 0x0000380806127981 */ /* 0x010ea2000c1e1b00 */
[----:B------:R-:W-:-:S02]  /*06f0*/  ISETP.NE.AND P1, PT, R11, RZ, PT ;  /* 0x000000ff0b00720c */ /* 0x000fc40003f25270 */
[----:B0-----:R-:W-:Y:S01]  /*0700*/  IADD3 R12, P2, PT, R6, 0x80, RZ ;  /* 0x00000080060c7810 */ /* 0x001fe20007f5e0ff */
[----:B------:R-:W-:-:S03]  /*0710*/  VIADD R10, R10, 0x10 ;  /* 0x000000100a0a7836 */ /* 0x000fc60000000000 */
[----:B------:R-:W-:Y:S01]  /*0720*/  IADD3.X R13, PT, PT, RZ, R7, RZ, P2, !PT ;  /* 0x00000007ff0d7210 */ /* 0x000fe200017fe4ff */
[----:B--2---:R-:W-:-:S07]  /*0730*/  DADD R18, -R18, R22 ;  /* 0x0000000012127229 */ /* 0x004fce0000000116 */
[----:B------:R1:W-:Y:S01]  /*0740*/  STG.E.64 desc[UR8][R8.64+0x38], R18 ;  /* 0x0000381208007986 */ /* 0x0003e2000c101b08 */
[----:B------:R-:W-:Y:S05]  /*0750*/  @P1 BRA `(.L_x_303) ;  /* 0xfffffff800d41947 */ /* 0x000fea000383ffff */
.L_x_302:
[----:B------:R-:W-:Y:S05]  /*0760*/  @!P0 EXIT ;  /* 0x000000000000894d */ /* 0x000fea0003800000 */
[----:B------:R-:W-:Y:S02]  /*0770*/  ISETP.GE.U32.AND P0, PT, R20, 0x8, PT ;  /* 0x000000081400780c */ /* 0x000fe40003f06070 */
[----:B-1----:R-:W-:-:S04]  /*0780*/  LOP3.LUT R18, R0, 0x7, RZ, 0xc0, !PT ;  /* 0x0000000700127812 */ /* 0x002fc800078ec0ff */
[----:B------:R-:W-:-:S07]  /*0790*/  ISETP.NE.AND P1, PT, R18, RZ, PT ;  /* 0x000000ff1200720c */ /* 0x000fce0003f25270 */
[----:B------:R-:W-:Y:S06]  /*07a0*/  @!P0 BRA `(.L_x_304) ;  /* 0x0000000000948947 */ /* 0x000fec0003800000 */
[----:B------:R-:W0:Y:S01]  /*07b0*/  LDC.64 R8, c[0x0][0x380] ;  /* 0x0000e000ff087b82 */ /* 0x000e220000000a00 */
[----:B------:R-:W-:Y:S01]  /*07c0*/  IADD3 R11, PT, PT, R4, R5, RZ ;  /* 0x00000005040b7210 */ /* 0x000fe20007ffe0ff */
[----:B------:R-:W-:-:S04]  /*07d0*/  IMAD.WIDE.U32 R6, R5, 0x8, R2 ;  /* 0x0000000805067825 */ /* 0x000fc800078e0002 */
[----:B0-----:R-:W-:Y:S02]  /*07e0*/  IMAD.WIDE R8, R11, 0x8, R8 ;  /* 0x000000080b087825 */ /* 0x001fe400078e0208 */
        /* <DEDUP_REMOVED lines=29> */
[----:B----4-:R-:W2:Y:S01]  /*09c0*/  LDG.E.64 R16, desc[UR8][R6.64+0x38] ;  /* 0x0000380806107981 */ /* 0x010ea2000c1e1b00 */
[----:B------:R-:W-:Y:S01]  /*09d0*/  VIADD R5, R5, 0x8 ;  /* 0x0000000805057836 */ /* 0x000fe20000000000 */
[----:B--2---:R-:W-:-:S07]  /*09e0*/  DADD R16, -R16, R20 ;  /* 0x0000000010107229 */ /* 0x004fce0000000114 */
[----:B------:R0:W-:Y:S04]  /*09f0*/  STG.E.64 desc[UR8][R8.64+0x38], R16 ;  /* 0x0000381008007986 */ /* 0x0001e8000c101b08 */
.L_x_304:
[----:B------:R-:W-:Y:S05]  /*0a00*/  @!P1 EXIT ;  /* 0x000000000000994d */ /* 0x000fea0003800000 */
[----:B------:R-:W-:Y:S02]  /*0a10*/  ISETP.GE.U32.AND P0, PT, R18, 0x4, PT ;  /* 0x000000041200780c */ /* 0x000fe40003f06070 */
[----:B------:R-:W-:-:S04]  /*0a20*/  LOP3.LUT R0, R0, 0x3, RZ, 0xc0, !PT ;  /* 0x0000000300007812 */ /* 0x000fc800078ec0ff */
[----:B------:R-:W-:-:S07]  /*0a30*/  ISETP.NE.AND P1, PT, R0, RZ, PT ;  /* 0x000000ff0000720c */ /* 0x000fce0003f25270 */
[----:B------:R-:W-:Y:S06]  /*0a40*/  @!P0 BRA `(.L_x_305) ;  /* 0x0000000000548947 */ /* 0x000fec0003800000 */
[----:B------:R-:W1:Y:S01]  /*0a50*/  LDC.64 R6, c[0x0][0x380] ;  /* 0x0000e000ff067b82 */ /* 0x000e620000000a00 */
[----:B0-----:R-:W-:Y:S01]  /*0a60*/  IADD3 R11, PT, PT, R4, R5, RZ ;  /* 0x00000005040b7210 */ /* 0x001fe20007ffe0ff */
[----:B------:R-:W-:-:S04]  /*0a70*/  IMAD.WIDE.U32 R8, R5, 0x8, R2 ;  /* 0x0000000805087825 */ /* 0x000fc800078e0002 */
[----:B-1----:R-:W-:Y:S02]  /*0a80*/  IMAD.WIDE R6, R11, 0x8, R6 ;  /* 0x000000080b067825 */ /* 0x002fe400078e0206 */
        /* <DEDUP_REMOVED lines=13> */
[----:B------:R-:W5:Y:S01]  /*0b60*/  LDG.E.64 R16, desc[UR8][R8.64+0x18] ;  /* 0x0000180808107981 */ /* 0x000f62000c1e1b00 */
[----:B------:R-:W-:Y:S01]  /*0b70*/  VIADD R5, R5, 0x4 ;  /* 0x0000000405057836 */ /* 0x000fe20000000000 */
[----:B-----5:R-:W-:-:S07]  /*0b80*/  DADD R16, -R16, R18 ;  /* 0x0000000010107229 */ /* 0x020fce0000000112 */
[----:B------:R1:W-:Y:S04]  /*0b90*/  STG.E.64 desc[UR8][R6.64+0x18], R16 ;  /* 0x0000181006007986 */ /* 0x0003e8000c101b08 */
.L_x_305:
[----:B------:R-:W-:Y:S05]  /*0ba0*/  @!P1 EXIT ;  /* 0x000000000000994d */ /* 0x000fea0003800000 */
[----:B-1----:R-:W1:Y:S01]  /*0bb0*/  LDC.64 R6, c[0x0][0x380] ;  /* 0x0000e000ff067b82 */ /* 0x002e620000000a00 */
[----:B------:R-:W-:Y:S01]  /*0bc0*/  IMAD.WIDE.U32 R2, R5, 0x8, R2 ;  /* 0x0000000805027825 */ /* 0x000fe200078e0002 */
[----:B0-----:R-:W-:-:S03]  /*0bd0*/  IADD3 R13, PT, PT, R4, R5, RZ ;  /* 0x00000005040d7210 */ /* 0x001fc60007ffe0ff */
[----:B------:R-:W-:Y:S01]  /*0be0*/  IMAD.MOV.U32 R10, RZ, RZ, R2 ;  /* 0x000000ffff0a7224 */ /* 0x000fe200078e0002 */
[----:B------:R-:W-:Y:S01]  /*0bf0*/  MOV R11, R3 ;  /* 0x00000003000b7202 */ /* 0x000fe20000000f00 */
[----:B------:R-:W-:-:S07]  /*0c00*/  IMAD.MOV R0, RZ, RZ, -R0 ;  /* 0x000000ffff007224 */ /* 0x000fce00078e0a00 */
.L_x_306:
[C---:B01----:R-:W-:Y:S01]  /*0c10*/  IMAD.WIDE R2, R13.reuse, 0x8, R6 ;  /* 0x000000080d027825 */ /* 0x043fe200078e0206 */
[----:B------:R0:W2:Y:S04]  /*0c20*/  LDG.E.64 R4, desc[UR8][R10.64] ;  /* 0x000000080a047981 */ /* 0x0000a8000c1e1b00 */
[----:B------:R-:W2:Y:S01]  /*0c30*/  LDG.E.64 R8, desc[UR8][R2.64] ;  /* 0x0000000802087981 */ /* 0x000ea2000c1e1b00 */
[----:B------:R-:W-:Y:S01]  /*0c40*/  IADD3 R0, PT, PT, R0, 0x1, RZ ;  /* 0x0000000100007810 */ /* 0x000fe20007ffe0ff */
[----:B------:R-:W-:-:S03]  /*0c50*/  VIADD R13, R13, 0x1 ;  /* 0x000000010d0d7836 */ /* 0x000fc60000000000 */
[----:B------:R-:W-:Y:S02]  /*0c60*/  ISETP.NE.AND P0, PT, R0, RZ, PT ;  /* 0x000000ff0000720c */ /* 0x000fe40003f05270 */
[----:B0-----:R-:W-:-:S04]  /*0c70*/  IADD3 R10, P1, PT, R10, 0x8, RZ ;  /* 0x000000080a0a7810 */ /* 0x001fc80007f3e0ff */
[----:B------:R-:W-:Y:S01]  /*0c80*/  IADD3.X R11, PT, PT, RZ, R11, RZ, P1, !PT ;  /* 0x0000000bff0b7210 */ /* 0x000fe20000ffe4ff */
[----:B--2---:R-:W-:-:S07]  /*0c90*/  DADD R4, -R4, R8 ;  /* 0x0000000004047229 */ /* 0x004fce0000000108 */
[----:B------:R0:W-:Y:S01]  /*0ca0*/  STG.E.64 desc[UR8][R2.64], R4 ;  /* 0x0000000402007986 */ /* 0x0001e2000c101b08 */
[----:B------:R-:W-:Y:S05]  /*0cb0*/  @P0 BRA `(.L_x_306) ;  /* 0xfffffffc00d40947 */ /* 0x000fea000383ffff */
[----:B------:R-:W-:Y:S05]  /*0cc0*/  EXIT ;  /* 0x000000000000794d */ /* 0x000fea0003800000 */
.L_x_307:
        /* <DEDUP_REMOVED lines=11> */
.L_x_529:


//--------------------- .text._Z22updateBoundHamFBSharedPdS_S_S_Ptii --------------------------
	.section	.text._Z22updateBoundHamFBSharedPdS_S_S_Ptii,"ax",@progbits
	.align	128
.text._Z22updateBoundHamFBSharedPdS_S_S_Ptii:
        .type           _Z22updateBoundHamFBSharedPdS_S_S_Ptii,@function
        .size           _Z22updateBoundHamFBSharedPdS_S_S_Ptii,(.L_x_530 - _Z22updateBoundHamFBSharedPdS_S_S_Ptii)
        .other          _Z22updateBoundHamFBSharedPdS_S_S_Ptii,@"STO_CUDA_ENTRY STV_DEFAULT"
_Z22updateBoundHamFBSharedPdS_S_S_Ptii:
[----:B------:R-:W-:Y:S01]  /*0000*/  LDC R1, c[0x0][0x37c] ;  /* 0x0000df00ff017b82 */ /* 0x000fe20000000800 */
[----:B------:R-:W0:Y:S01]  /*0010*/  S2R R7, SR_TID.X ;  /* 0x0000000000077919 */ /* 0x000e220000002100 */
[----:B------:R-:W1:Y:S06]  /*0020*/  LDCU.64 UR10, c[0x0][0x358] ;  /* 0x00006b00ff0a77ac */ /* 0x000e6c0008000a00 */
[----:B------:R-:W2:Y:S01]  /*0030*/  S2UR UR4, SR_CTAID.X ;  /* 0x00000000000479c3 */ /* 0x000ea20000002500 */
[----:B------:R-:W3:Y:S01]  /*0040*/  LDCU UR5, c[0x0][0x3ac] ;  /* 0x00007580ff0577ac */ /* 0x000ee20008000800 */
[----:B0-----:R-:W-:-:S13]  /*0050*/  ISETP.GT.U32.AND P0, PT, R7, 0xff, PT ;  /* 0x000000ff0700780c */ /* 0x001fda0003f04070 */
[----:B------:R-:W0:Y:S02]  /*0060*/  @!P0 LDC.64 R2, c[0x0][0x398] ;  /* 0x0000e600ff028b82 */ /* 0x000e240000000a00 */
[----:B0-----:R-:W-:-:S06]  /*0070*/  @!P0 IMAD.WIDE.U32 R2, R7, 0x8, R2 ;  /* 0x0000000807028825 */ /* 0x001fcc00078e0002 */
[----:B-1----:R-:W4:Y:S01]  /*0080*/  @!P0 LDG.E.64 R2, desc[UR10][R2.64] ;  /* 0x0000000a02028981 */ /* 0x002f22000c1e1b00 */
[----:B------:R-:W2:Y:S01]  /*0090*/  LDC R0, c[0x0][0x360] ;  /* 0x0000d800ff007b82 */ /* 0x000ea20000000800 */
[----:B------:R-:W-:Y:S01]  /*00a0*/  @!P0 MOV R4, 0x400 ;  /* 0x0000040000048802 */ /* 0x000fe20000000f00 */
[----:B------:R-:W0:Y:S01]  /*00b0*/  @!P0 S2R R5, SR_CgaCtaId ;  /* 0x0000000000058919 */ /* 0x000e220000008800 */
[----:B--2---:R-:W-:-:S05]  /*00c0*/  IMAD R0, R0, UR4, R7 ;  /* 0x0000000400007c24 */ /* 0x004fca000f8e0207 */
[----:B---3--:R-:W-:Y:S02]  /*00d0*/  ISETP.GE.AND P1, PT, R0, UR5, PT ;  /* 0x0000000500007c0c */ /* 0x008fe4000bf26270 */
[----:B0-----:R-:W-:-:S05]  /*00e0*/  @!P0 LEA R4, R5, R4, 0x18 ;  /* 0x0000000405048211 */ /* 0x001fca00078ec0ff */
[----:B------:R-:W-:-:S05]  /*00f0*/  @!P0 IMAD R5, R7, 0x8, R4 ;  /* 0x0000000807058824 */ /* 0x000fca00078e0204 */
[----:B----4-:R0:W-:Y:S01]  /*0100*/  @!P0 STS.64 [R5], R2 ;  /* 0x0000000205008388 */ /* 0x0101e20000000a00 */
[----:B------:R-:W-:Y:S06]  /*0110*/  BAR.SYNC.DEFER_BLOCKING 0x0 ;  /* 0x0000000000007b1d */ /* 0x000fec0000010000 */
[----:B------:R-:W-:Y:S05]  /*0120*/  @P1 EXIT ;  /* 0x000000000000194d */ /* 0x000fea0003800000 */
[----:B0-----:R-:W0:Y:S08]  /*0130*/  LDC.64 R4, c[0x0][0x388] ;  /* 0x0000e200ff047b82 */ /* 0x001e300000000a00 */
[----:B------:R-:W1:Y:S08]  /*0140*/  LDC.64 R6, c[0x0][0x390] ;  /* 0x0000e400ff067b82 */ /* 0x000e700000000a00 */
[----:B------:R-:W2:Y:S01]  /*0150*/  LDC.64 R8, c[0x0][0x3a0] ;  /* 0x0000e800ff087b82 */ /* 0x000ea20000000a00 */
[----:B0-----:R-:W-:-:S05]  /*0160*/  IMAD.WIDE R4, R0, 0x8, R4 ;  /* 0x0000000800047825 */ /* 0x001fca00078e0204 */
[----:B------:R-:W3:Y:S01]  /*0170*/  LDG.E.64 R2, desc[UR10][R4.64] ;  /* 0x0000000a04027981 */ /* 0x000ee2000c1e1b00 */
[----:B-1----:R-:W-:-:S04]  /*0180*/  IMAD.WIDE R6, R0, 0x8, R6 ;  /* 0x0000000800067825 */ /* 0x002fc800078e0206 */
[----:B--2---:R-:W-:Y:S01]  /*0190*/  IMAD.WIDE R8, R0, 0x2, R8 ;  /* 0x0000000200087825 */ /* 0x004fe200078e0208 */
[----:B------:R-:W0:Y:S01]  /*01a0*/  S2UR UR5, SR_CgaCtaId ;  /* 0x00000000000579c3 */ /* 0x000e220000008800 */
[----:B---3--:R-:W-:Y:S04]  /*01b0*/  STG.E.64 desc[UR10][R6.64], R2 ;  /* 0x0000000206007986 */ /* 0x008fe8000c101b0a */
[----:B------:R-:W2:Y:S01]  /*01c0*/  LDG.E.U16 R8, desc[UR10][R8.64] ;  /* 0x0000000a08087981 */ /* 0x000ea2000c1e1500 */
[----:B------:R-:W-:Y:S02]  /*01d0*/  UMOV UR4, 0x400 ;  /* 0x0000040000047882 */ /* 0x000fe40000000000 */
[----:B0-----:R-:W-:Y:S01]  /*01e0*/  ULEA UR6, UR5, UR4, 0x18 ;  /* 0x0000000405067291 */ /* 0x001fe2000f8ec0ff */
[----:B------:R-:W0:Y:S02]  /*01f0*/  LDCU UR5, c[0x0][0x3a8] ;  /* 0x00007500ff0577ac */ /* 0x000e240008000800 */
[----:B0-----:R-:W-:-:S03]  /*0200*/  UISETP.GE.AND UP0, UPT, UR5, 0x1, UPT ;  /* 0x000000010500788c */ /* 0x001fc6000bf06270 */
[----:B--2---:R-:W-:-:S05]  /*0210*/  LEA R12, R8, UR6, 0x3 ;  /* 0x00000006080c7c11 */ /* 0x004fca000f8e18ff */
[----:B------:R-:W0:Y:S02]  /*0220*/  LDS.64 R10, [R12] ;  /* 0x000000000c0a7984 */ /* 0x000e240000000a00 */
[----:B0-----:R-:W-:Y:S01]  /*0230*/  DADD R10, R2, R10 ;  /* 0x00000000020a7229 */ /* 0x001fe2000000000a */
[----:B------:R-:W-:-:S06]  /*0240*/  CS2R R2, SRZ ;  /* 0x0000000000027805 */ /* 0x000fcc000001ff00 */
[----:B------:R0:W-:Y:S01]  /*0250*/  STG.E.64 desc[UR10][R4.64], R10 ;  /* 0x0000000a04007986 */ /* 0x0001e2000c101b0a */
[----:B------:R-:W-:Y:S05]  /*0260*/  BRA.U !UP0, `(.L_x_308) ;  /* 0x0000000908247547 */ /* 0x000fea000b800000 */
[----:B------:R-:W-:Y:S01]  /*0270*/  UISETP.GE.U32.AND UP1, UPT, UR5, 0x10, UPT ;  /* 0x000000100500788c */ /* 0x000fe2000bf26070 */
[----:B------:R-:W-:Y:S01]  /*0280*/  CS2R R2, SRZ ;  /* 0x0000000000027805 */ /* 0x000fe2000001ff00 */
[----:B------:R-:W-:Y:S01]  /*0290*/  ULOP3.LUT UR7, UR5, 0xf, URZ, 0xc0, !UPT ;  /* 0x0000000f05077892 */ /* 0x000fe2000f8ec0ff */
[----:B------:R-:W-:-:S03]  /*02a0*/  UMOV UR4, URZ ;  /* 0x000000ff00047c82 */ /* 0x000fc60008000000 */
[----:B------:R-:W-:-:S03]  /*02b0*/  UISETP.NE.AND UP0, UPT, UR7, URZ, UPT ;  /* 0x000000ff0700728c */ /* 0x000fc6000bf05270 */
[----:B------:R-:W-:Y:S08]  /*02c0*/  BRA.U !UP1, `(.L_x_309) ;  /* 0x0000000509007547 */ /* 0x000ff0000b800000 */
[----:B------:R-:W-:Y:S01]  /*02d0*/  ULOP3.LUT UR4, UR5, 0x7ffffff0, URZ, 0xc0, !UPT ;  /* 0x7ffffff005047892 */ /* 0x000fe2000f8ec0ff */
[----:B------:R-:W-:Y:S01]  /*02e0*/  CS2R R2, SRZ ;  /* 0x0000000000027805 */ /* 0x000fe2000001ff00 */
[----:B------:R-:W-:Y:S02]  /*02f0*/  UIADD3 UR8, UPT, UPT, UR6, 0x40, URZ ;  /* 0x0000004006087890 */ /* 0x000fe4000fffe0ff */
[----:B------:R-:W-:-:S12]  /*0300*/  UIADD3 UR9, UPT, UPT, -UR4, URZ, URZ ;  /* 0x000000ff04097290 */ /* 0x000fd8000fffe1ff */
.L_x_310:
[----:B------:R-:W1:Y:S01]  /*0310*/  LDS.128 R12, [UR8+-0x40] ;  /* 0xffffc008ff0c7984 */ /* 0x000e620008000c00 */
[----:B------:R-:W-:-:S03]  /*0320*/  UIADD3 UR9, UPT, UPT, UR9, 0x10, URZ ;  /* 0x0000001009097890 */ /* 0x000fc6000fffe0ff */
[----:B0-----:R-:W0:Y:S01]  /*0330*/  LDS.128 R4, [UR8+-0x30] ;  /* 0xffffd008ff047984 */ /* 0x001e220008000c00 */
[----:B------:R-:W-:-:S03]  /*0340*/  UISETP.NE.AND UP1, UPT, UR9, URZ, UPT ;  /* 0x000000ff0900728c */ /* 0x000fc6000bf25270 */
[----:B------:R-:W2:Y:S01]  /*0350*/  LDS.128 R8, [UR8+-0x20] ;  /* 0xffffe008ff087984 */ /* 0x000ea20008000c00 */
[----:B-1----:R-:W-:-:S06]  /*0360*/  DSETP.GT.AND P0, PT, R12, R2, PT ;  /* 0x000000020c00722a */ /* 0x002fcc0003f04000 */
[----:B------:R-:W-:Y:S02]  /*0370*/  FSEL R2, R12, R2, P0 ;  /* 0x000000020c027208 */ /* 0x000fe40000000000 */
[----:B------:R-:W-:-:S06]  /*0380*/  FSEL R3, R13, R3, P0 ;  /* 0x000000030d037208 */ /* 0x000fcc0000000000 */
[----:B------:R-:W-:-:S06]  /*0390*/  DSETP.GT.AND P0, PT, R14, R2, PT ;  /* 0x000000020e00722a */ /* 0x000fcc0003f04000 */
[----:B------:R-:W-:Y:S02]  /*03a0*/  FSEL R2, R14, R2, P0 ;  /* 0x000000020e027208 */ /* 0x000fe40000000000 */
[----:B------:R-:W-:Y:S02]  /*03b0*/  FSEL R3, R15, R3, P0 ;  /* 0x000000030f037208 */ /* 0x000fe40000000000 */
[----:B------:R-:W1:Y:S04]  /*03c0*/  LDS.128 R12, [UR8+-0x10] ;  /* 0xfffff008ff0c7984 */ /* 0x000e680008000c00 */
[----:B0-----:R-:W-:-:S06]  /*03d0*/  DSETP.GT.AND P0, PT, R4, R2, PT ;  /* 0x000000020400722a */ /* 0x001fcc0003f04000 */
[----:B------:R-:W-:Y:S02]  /*03e0*/  FSEL R2, R4, R2, P0 ;  /* 0x0000000204027208 */ /* 0x000fe40000000000 */
[----:B------:R-:W-:-:S06]  /*03f0*/  FSEL R3, R5, R3, P0 ;  /* 0x0000000305037208 */ /* 0x000fcc0000000000 */
[----:B------:R-:W-:-:S06]  /*0400*/  DSETP.GT.AND P0, PT, R6, R2, PT ;  /* 0x000000020600722a */ /* 0x000fcc0003f04000 */
[----:B------:R-:W-:Y:S02]  /*0410*/  FSEL R2, R6, R2, P0 ;  /* 0x0000000206027208 */ /* 0x000fe40000000000 */
[----:B------:R-:W-:Y:S02]  /*0420*/  FSEL R3, R7, R3, P0 ;  /* 0x0000000307037208 */ /* 0x000fe40000000000 */
[----:B------:R-:W0:Y:S04]  /*0430*/  LDS.128 R4, [UR8] ;  /* 0x00000008ff047984 */ /* 0x000e280008000c00 */
[----:B--2---:R-:W-:-:S06]  /*0440*/  DSETP.GT.AND P0, PT, R8, R2, PT ;  /* 0x000000020800722a */ /* 0x004fcc0003f04000 */
[----:B------:R-:W-:Y:S02]  /*0450*/  FSEL R2, R8, R2, P0 ;  /* 0x0000000208027208 */ /* 0x000fe40000000000 */
[----:B------:R-:W-:-:S06]  /*0460*/  FSEL R3, R9, R3, P0 ;  /* 0x0000000309037208 */ /* 0x000fcc0000000000 */
[----:B------:R-:W-:-:S06]  /*0470*/  DSETP.GT.AND P0, PT, R10, R2, PT ;  /* 0x000000020a00722a */ /* 0x000fcc0003f04000 */
[----:B------:R-:W-:Y:S02]  /*0480*/  FSEL R2, R10, R2, P0 ;  /* 0x000000020a027208 */ /* 0x000fe40000000000 */
[----:B------:R-:W-:Y:S02]  /*0490*/  FSEL R3, R11, R3, P0 ;  /* 0x000000030b037208 */ /* 0x000fe40000000000 */
[----:B------:R-:W2:Y:S04]  /*04a0*/  LDS.128 R8, [UR8+0x10] ;  /* 0x00001008ff087984 */ /* 0x000ea80008000c00 */
[----:B-1----:R-:W-:-:S06]  /*04b0*/  DSETP.GT.AND P0, PT, R12, R2, PT ;  /* 0x000000020c00722a */ /* 0x002fcc0003f04000 */
[----:B------:R-:W-:Y:S02]  /*04c0*/  FSEL R2, R12, R2, P0 ;  /* 0x000000020c027208 */ /* 0x000fe40000000000 */
[----:B------:R-:W-:-:S06]  /*04d0*/  FSEL R3, R13, R3, P0 ;  /* 0x000000030d037208 */ /* 0x000fcc0000000000 */
[----:B------:R-:W-:-:S06]  /*04e0*/  DSETP.GT.AND P0, PT, R14, R2, PT ;  /* 0x000000020e00722a */ /* 0x000fcc0003f04000 */
[----:B------:R-:W-:Y:S02]  /*04f0*/  FSEL R2, R14, R2, P0 ;  /* 0x000000020e027208 */ /* 0x000fe40000000000 */
[----:B------:R-:W-:Y:S02]  /*0500*/  FSEL R3, R15, R3, P0 ;  /* 0x000000030f037208 */ /* 0x000fe40000000000 */
[----:B------:R-:W1:Y:S04]  /*0510*/  LDS.128 R12, [UR8+0x20] ;  /* 0x00002008ff0c7984 */ /* 0x000e680008000c00 */
[----:B0-----:R-:W-:-:S06]  /*0520*/  DSETP.GT.AND P0, PT, R4, R2, PT ;  /* 0x000000020400722a */ /* 0x001fcc0003f04000 */
[----:B------:R-:W-:Y:S02]  /*0530*/  FSEL R2, R4, R2, P0 ;  /* 0x0000000204027208 */ /* 0x000fe40000000000 */
[----:B------:R-:W-:-:S06]  /*0540*/  FSEL R3, R5, R3, P0 ;  /* 0x0000000305037208 */ /* 0x000fcc0000000000 */
[----:B------:R-:W-:-:S06]  /*0550*/  DSETP.GT.AND P0, PT, R6, R2, PT ;  /* 0x000000020600722a */ /* 0x000fcc0003f04000 */
[----:B------:R-:W-:Y:S02]  /*0560*/  FSEL R2, R6, R2, P0 ;  /* 0x0000000206027208 */ /* 0x000fe40000000000 */
[----:B------:R-:W-:Y:S02]  /*0570*/  FSEL R3, R7, R3, P0 ;  /* 0x0000000307037208 */ /* 0x000fe40000000000 */
[----:B------:R-:W0:Y:S01]  /*0580*/  LDS.128 R4, [UR8+0x30] ;  /* 0x00003008ff047984 */ /* 0x000e220008000c00 */
[----:B------:R-:W-:-:S03]  /*0590*/  UIADD3 UR8, UPT, UPT, UR8, 0x80, URZ ;  /* 0x0000008008087890 */ /* 0x000fc6000fffe0ff */
[----:B--2---:R-:W-:-:S06]  /*05a0*/  DSETP.GT.AND P0, PT, R8, R2, PT ;  /* 0x000000020800722a */ /* 0x004fcc0003f04000 */
[----:B------:R-:W-:Y:S02]  /*05b0*/  FSEL R2, R8, R2, P0 ;  /* 0x0000000208027208 */ /* 0x000fe40000000000 */
[----:B------:R-:W-:-:S06]  /*05c0*/  FSEL R3, R9, R3, P0 ;  /* 0x0000000309037208 */ /* 0x000fcc0000000000 */
[----:B------:R-:W-:-:S06]  /*05d0*/  DSETP.GT.AND P0, PT, R10, R2, PT ;  /* 0x000000020a00722a */ /* 0x000fcc0003f04000 */
[----:B------:R-:W-:Y:S02]  /*05e0*/  FSEL R2, R10, R2, P0 ;  /* 0x000000020a027208 */ /* 0x000fe40000000000 */
[----:B------:R-:W-:-:S06]  /*05f0*/  FSEL R3, R11, R3, P0 ;  /* 0x000000030b037208 */ /* 0x000fcc0000000000 */
[----:B-1----:R-:W-:-:S06]  /*0600*/  DSETP.GT.AND P0, PT, R12, R2, PT ;  /* 0x000000020c00722a */ /* 0x002fcc0003f04000 */
[----:B------:R-:W-:Y:S02]  /*0610*/  FSEL R2, R12, R2, P0 ;  /* 0x000000020c027208 */ /* 0x000fe40000000000 */
[----:B------:R-:W-:-:S06]  /*0620*/  FSEL R3, R13, R3, P0 ;  /* 0x000000030d037208 */ /* 0x000fcc0000000000 */
[----:B------:R-:W-:-:S06]  /*0630*/  DSETP.GT.AND P0, PT, R14, R2, PT ;  /* 0x000000020e00722a */ /* 0x000fcc0003f04000 */
[----:B------:R-:W-:Y:S02]  /*0640*/  FSEL R2, R14, R2, P0 ;  /* 0x000000020e027208 */ /* 0x000fe40000000000 */
[----:B------:R-:W-:-:S06]  /*0650*/  FSEL R3, R15, R3, P0 ;  /* 0x000000030f037208 */ /* 0x000fcc0000000000 */
[----:B0-----:R-:W-:-:S06]  /*0660*/  DSETP.GT.AND P0, PT, R4, R2, PT ;  /* 0x000000020400722a */ /* 0x001fcc0003f04000 */
[----:B------:R-:W-:Y:S02]  /*0670*/  FSEL R2, R4, R2, P0 ;  /* 0x0000000204027208 */ /* 0x000fe40000000000 */
[----:B------:R-:W-:-:S06]  /*0680*/  FSEL R3, R5, R3, P0 ;  /* 0x0000000305037208 */ /* 0x000fcc0000000000 */
[----:B------:R-:W-:-:S06]  /*0690*/  DSETP.GT.AND P0, PT, R6, R2, PT ;  /* 0x000000020600722a */ /* 0x000fcc0003f04000 */
[----:B------:R-:W-:Y:S02]  /*06a0*/  FSEL R2, R6, R2, P0 ;  /* 0x0000000206027208 */ /* 0x000fe40000000000 */
[----:B------:R-:W-:Y:S01]  /*06b0*/  FSEL R3, R7, R3, P0 ;  /* 0x0000000307037208 */ /* 0x000fe20000000000 */
[----:B------:R-:W-:Y:S06]  /*06c0*/  BRA.U UP1, `(.L_x_310) ;  /* 0xfffffffd01107547 */ /* 0x000fec000b83ffff */
.L_x_309:
[----:B------:R-:W-:Y:S05]  /*06d0*/  BRA.U !UP0, `(.L_x_308) ;  /* 0x0000000508087547 */ /* 0x000fea000b800000 */
[----:B------:R-:W-:Y:S02]  /*06e0*/  UISETP.GE.U32.AND UP0, UPT, UR7, 0x8, UPT ;  /* 0x000000080700788c */ /* 0x000fe4000bf06070 */
[----:B------:R-:W-:-:S04]  /*06f0*/  ULOP3.LUT UR8, UR5, 0x7, URZ, 0xc0, !UPT ;  /* 0x0000000705087892 */ /* 0x000fc8000f8ec0ff */
[----:B------:R-:W-:-:S03]  /*0700*/  UISETP.NE.AND UP1, UPT, UR8, URZ, UPT ;  /* 0x000000ff0800728c */ /* 0x000fc6000bf25270 */
[----:B------:R-:W-:Y:S08]  /*0710*/  BRA.U !UP0, `(.L_x_311) ;  /* 0x0000000108787547 */ /* 0x000ff0000b800000 */
[----:B------:R-:W-:Y:S02]  /*0720*/  ULEA UR7, UR4, UR6, 0x3 ;  /* 0x0000000604077291 */ /* 0x000fe4000f8e18ff */
[----:B------:R-:W-:-:S07]  /*0730*/  UIADD3 UR4, UPT, UPT, UR4, 0x8, URZ ;  /* 0x0000000804047890 */ /* 0x000fce000fffe0ff */
[----:B------:R-:W1:Y:S04]  /*0740*/  LDS.128 R12, [UR7] ;  /* 0x00000007ff0c7984 */ /* 0x000e680008000c00 */
[----:B0-----:R-:W0:Y:S04]  /*0750*/  LDS.128 R4, [UR7+0x10] ;  /* 0x00001007ff047984 */ /* 0x001e280008000c00 */
[----:B------:R-:W2:Y:S01]  /*0760*/  LDS.128 R8, [UR7+0x20] ;  /* 0x00002007ff087984 */ /* 0x000ea20008000c00 */
        /* <DEDUP_REMOVED lines=12> */
[----:B------:R-:W-:-:S06]  /*0830*/  FSEL R3, R7, R3, P0 ;  /* 0x0000000307037208 */ /* 0x000fcc0000000000 */
        /* <DEDUP_REMOVED lines=11> */
[----:B------:R-:W-:-:S07]  /*08f0*/  FSEL R3, R15, R3, P0 ;  /* 0x000000030f037208 */ /* 0x000fce0000000000 */
.L_x_311:
[----:B------:R-:W-:Y:S05]  /*0900*/  BRA.U !UP1, `(.L_x_308) ;  /* 0x00000001097c7547 */ /* 0x000fea000b800000 */
[----:B------:R-:W-:Y:S02]  /*0910*/  UISETP.GE.U32.AND UP0, UPT, UR8, 0x4, UPT ;  /* 0x000000040800788c */ /* 0x000fe4000bf06070 */
[----:B------:R-:W-:-:S04]  /*0920*/  ULOP3.LUT UR5, UR5, 0x3, URZ, 0xc0, !UPT ;  /* 0x0000000305057892 */ /* 0x000fc8000f8ec0ff */
[----:B------:R-:W-:-:S03]  /*0930*/  UISETP.NE.AND UP1, UPT, UR5, URZ, UPT ;  /* 0x000000ff0500728c */ /* 0x000fc6000bf25270 */
[----:B------:R-:W-:Y:S08]  /*0940*/  BRA.U !UP0, `(.L_x_312) ;  /* 0x0000000108407547 */ /* 0x000ff0000b800000 */
[----:B------:R-:W-:Y:S02]  /*0950*/  ULEA UR7, UR4, UR6, 0x3 ;  /* 0x0000000604077291 */ /* 0x000fe4000f8e18ff */
[----:B------:R-:W-:-:S07]  /*0960*/  UIADD3 UR4, UPT, UPT, UR4, 0x4, URZ ;  /* 0x0000000404047890 */ /* 0x000fce000fffe0ff */
[----:B0-----:R-:W0:Y:S04]  /*0970*/  LDS.128 R8, [UR7] ;  /* 0x00000007ff087984 */ /* 0x001e280008000c00 */
[----:B------:R-:W1:Y:S01]  /*0980*/  LDS.128 R4, [UR7+0x10] ;  /* 0x00001007ff047984 */ /* 0x000e620008000c00 */
[----:B0-----:R-:W-:-:S06]  /*0990*/  DSETP.GT.AND P0, PT, R8, R2, PT ;  /* 0x000000020800722a */ /* 0x001fcc0003f04000 */
        /* <DEDUP_REMOVED lines=11> */
.L_x_312:
[----:B------:R-:W-:Y:S05]  /*0a50*/  BRA.U !UP1, `(.L_x_308) ;  /* 0x0000000109287547 */ /* 0x000fea000b800000 */
[----:B------:R-:W-:Y:S02]  /*0a60*/  ULEA UR4, UR4, UR6, 0x3 ;  /* 0x0000000604047291 */ /* 0x000fe4000f8e18ff */
[----:B------:R-:W-:-:S12]  /*0a70*/  UIADD3 UR5, UPT, UPT, -UR5, URZ, URZ ;  /* 0x000000ff05057290 */ /* 0x000fd8000fffe1ff */
.L_x_313:
[----:B0-----:R-:W0:Y:S01]  /*0a80*/  LDS.64 R4, [UR4] ;  /* 0x00000004ff047984 */ /* 0x001e220008000a00 */
[----:B------:R-:W-:Y:S02]  /*0a90*/  UIADD3 UR5, UPT, UPT, UR5, 0x1, URZ ;  /* 0x0000000105057890 */ /* 0x000fe4000fffe0ff */
[----:B------:R-:W-:Y:S02]  /*0aa0*/  UIADD3 UR4, UPT, UPT, UR4, 0x8, URZ ;  /* 0x0000000804047890 */ /* 0x000fe4000fffe0ff */
[----:B------:R-:W-:Y:S01]  /*0ab0*/  UISETP.NE.AND UP0, UPT, UR5, URZ, UPT ;  /* 0x000000ff0500728c */ /* 0x000fe2000bf05270 */
[----:B0-----:R-:W-:-:S06]  /*0ac0*/  DSETP.GT.AND P0, PT, R4, R2, PT ;  /* 0x000000020400722a */ /* 0x001fcc0003f04000 */
[----:B------:R-:W-:Y:S02]  /*0ad0*/  FSEL R2, R4, R2, P0 ;  /* 0x0000000204027208 */ /* 0x000fe40000000000 */
[----:B------:R-:W-:Y:S01]  /*0ae0*/  FSEL R3, R5, R3, P0 ;  /* 0x0000000305037208 */ /* 0x000fe20000000000 */
[----:B------:R-:W-:Y:S06]  /*0af0*/  BRA.U UP0, `(.L_x_313) ;  /* 0xfffffffd00e07547 */ /* 0x000fec000b83ffff */
.L_x_308:
[----:B0-----:R-:W0:Y:S02]  /*0b00*/  LDC.64 R4, c[0x0][0x380] ;  /* 0x0000e000ff047b82 */ /* 0x001e240000000a00 */
[----:B0-----:R-:W-:-:S05]  /*0b10*/  IMAD.WIDE R4, R0, 0x8, R4 ;  /* 0x0000000800047825 */ /* 0x001fca00078e0204 */
[----:B------:R-:W2:Y:S02]  /*0b20*/  LDG.E.64 R6, desc[UR10][R4.64] ;  /* 0x0000000a04067981 */ /* 0x000ea4000c1e1b00 */
[----:B--2---:R-:W-:-:S07]  /*0b30*/  DADD R6, R6, -R2 ;  /* 0x0000000006067229 */ /* 0x004fce0000000802 */
[----:B------:R-:W-:Y:S01]  /*0b40*/  STG.E.64 desc[UR10][R4.64], R6 ;  /* 0x0000000604007986 */ /* 0x000fe2000c101b0a */
[----:B------:R-:W-:Y:S05]  /*0b50*/  EXIT ;  /* 0x000000000000794d */ /* 0x000fea0003800000 */
.L_x_314:
        /* <DEDUP_REMOVED lines=10> */
.L_x_530:


//--------------------- .text._Z20updateBoundHamSharedPdS_S_Ptii --------------------------
	.section	.text._Z20updateBoundHamSharedPdS_S_Ptii,"ax",@progbits
	.align	128
.text._Z20updateBoundHamSharedPdS_S_Ptii:
        .type           _Z20updateBoundHamSharedPdS_S_Ptii,@function
        .size           _Z20updateBoundHamSharedPdS_S_Ptii,(.L_x_531 - _Z20updateBoundHamSharedPdS_S_Ptii)
        .other          _Z20updateBoundHamSharedPdS_S_Ptii,@"STO_CUDA_ENTRY STV_DEFAULT"
_Z20updateBoundHamSharedPdS_S_Ptii:
        /* <DEDUP_REMOVED lines=20> */
[----:B------:R-:W1:Y:S01]  /*0140*/  LDC.64 R6, c[0x0][0x388] ;  /* 0x0000e200ff067b82 */ /* 0x000e620000000a00 */
[----:B0-----:R-:W-:-:S06]  /*0150*/  IMAD.WIDE R2, R0, 0x2, R2 ;  /* 0x0000000200027825 */ /* 0x001fcc00078e0202 */
[----:B------:R-:W2:Y:S01]  /*0160*/  LDG.E.U16 R2, desc[UR10][R2.64] ;  /* 0x0000000a02027981 */ /* 0x000ea2000c1e1500 */
[----:B-1----:R-:W-:-:S05]  /*0170*/  IMAD.WIDE R6, R0, 0x8, R6 ;  /* 0x0000000800067825 */ /* 0x002fca00078e0206 */
[----:B------:R-:W3:Y:S01]  /*0180*/  LDG.E.64 R8, desc[UR10][R6.64] ;  /* 0x0000000a06087981 */ /* 0x000ee2000c1e1b00 */
[----:B------:R-:W0:Y:S01]  /*0190*/  S2UR UR5, SR_CgaCtaId ;  /* 0x00000000000579c3 */ /* 0x000e220000008800 */
[----:B------:R-:W-:Y:S02]  /*01a0*/  UMOV UR4, 0x400 ;  /* 0x0000040000047882 */ /* 0x000fe40000000000 */
[----:B0-----:R-:W-:Y:S01]  /*01b0*/  ULEA UR6, UR5, UR4, 0x18 ;  /* 0x0000000405067291 */ /* 0x001fe2000f8ec0ff */
[----:B------:R-:W0:Y:S02]  /*01c0*/  LDCU UR5, c[0x0][0x3a0] ;  /* 0x00007400ff0577ac */ /* 0x000e240008000800 */
[----:B0-----:R-:W-:-:S03]  /*01d0*/  UISETP.GE.AND UP0, UPT, UR5, 0x1, UPT ;  /* 0x000000010500788c */ /* 0x001fc6000bf06270 */
[----:B--2---:R-:W-:Y:S02]  /*01e0*/  LEA R10, R2, UR6, 0x3 ;  /* 0x00000006020a7c11 */ /* 0x004fe4000f8e18ff */
[----:B------:R-:W-:-:S03]  /*01f0*/  CS2R R2, SRZ ;  /* 0x0000000000027805 */ /* 0x000fc6000001ff00 */
[----:B------:R-:W3:Y:S02]  /*0200*/  LDS.64 R4, [R10] ;  /* 0x000000000a047984 */ /* 0x000ee40000000a00 */
[----:B---3--:R-:W-:-:S07]  /*0210*/  DADD R4, R4, R8 ;  /* 0x0000000004047229 */ /* 0x008fce0000000008 */
        /* <DEDUP_REMOVED lines=12> */
.L_x_317:
        /* <DEDUP_REMOVED lines=60> */
.L_x_316:
        /* <DEDUP_REMOVED lines=35> */
.L_x_318:
        /* <DEDUP_REMOVED lines=8> */
[----:B0-----:R-:W0:Y:S01]  /*0950*/  LDS.128 R4, [UR7+0x10] ;  /* 0x00001007ff047984 */ /* 0x001e220008000c00 */
        /* <DEDUP_REMOVED lines=11> */
[----:B------:R-:W-:-:S07]  /*0a10*/  FSEL R3, R7, R3, P0 ;  /* 0x0000000307037208 */ /* 0x000fce0000000000 */
.L_x_319:
[----:B------:R-:W-:Y:S05]  /*0a20*/  BRA.U !UP1, `(.L_x_315) ;  /* 0x0000000109287547 */ /* 0x000fea000b800000 */
[----:B------:R-:W-:Y:S02]  /*0a30*/  ULEA UR4, UR4, UR6, 0x3 ;  /* 0x0000000604047291 */ /* 0x000fe4000f8e18ff */
[----:B------:R-:W-:-:S12]  /*0a40*/  UIADD3 UR5, UPT, UPT, -UR5, URZ, URZ ;  /* 0x000000ff05057290 */ /* 0x000fd8000fffe1ff */
.L_x_320:
        /* <DEDUP_REMOVED lines=8> */
.L_x_315:
[----:B0-----:R-:W0:Y:S02]  /*0ad0*/  LDC.64 R4, c[0x0][0x380] ;  /* 0x0000e000ff047b82 */ /* 0x001e240000000a00 */
[----:B0-----:R-:W-:-:S05]  /*0ae0*/  IMAD.WIDE R4, R0, 0x8, R4 ;  /* 0x0000000800047825 */ /* 0x001fca00078e0204 */
[----:B------:R-:W2:Y:S02]  /*0af0*/  LDG.E.64 R6, desc[UR10][R4.64] ;  /* 0x0000000a04067981 */ /* 0x000ea4000c1e1b00 */
[----:B--2---:R-:W-:-:S07]  /*0b00*/  DADD R6, R6, -R2 ;  /* 0x0000000006067229 */ /* 0x004fce0000000802 */
[----:B------:R-:W-:Y:S01]  /*0b10*/  STG.E.64 desc[UR10][R4.64], R6 ;  /* 0x0000000604007986 */ /* 0x000fe2000c101b0a */
[----:B------:R-:W-:Y:S05]  /*0b20*/  EXIT ;  /* 0x000000000000794d */ /* 0x000fea0003800000 */
.L_x_321:
        /* <DEDUP_REMOVED lines=13> */
.L_x_531:


//--------------------- .text._Z14updateBoundHamPdS_S_Ptii --------------------------
	.section	.text._Z14updateBoundHamPdS_S_Ptii,"ax",@progbits
	.align	128
.text._Z14updateBoundHamPdS_S_Ptii:
        .type           _Z14updateBoundHamPdS_S_Ptii,@function
        .size           _Z14updateBoundHamPdS_S_Ptii,(.L_x_532 - _Z14updateBoundHamPdS_S_Ptii)
        .other          _Z14updateBoundHamPdS_S_Ptii,@"STO_CUDA_ENTRY STV_DEFAULT"
_Z14updateBoundHamPdS_S_Ptii:
        /* <DEDUP_REMOVED lines=13> */
[----:B------:R-:W0:Y:S01]  /*00d0*/  LDC R2, c[0x0][0x3a0] ;  /* 0x0000e800ff027b82 */ /* 0x000e220000000800 */
[----:B-1----:R-:W2:Y:S01]  /*00e0*/  LDG.E.U16 R5, desc[UR6][R4.64] ;  /* 0x0000000604057981 */ /* 0x002ea2000c1e1500 */
[----:B---3--:R-:W-:-:S05]  /*00f0*/  IMAD.WIDE R10, R0, 0x8, R10 ;  /* 0x00000008000a7825 */ /* 0x008fca00078e020a */
[----:B------:R-:W3:Y:S01]  /*0100*/  LDG.E.64 R12, desc[UR6][R10.64] ;  /* 0x000000060a0c7981 */ /* 0x000ee2000c1e1b00 */
[----:B--2---:R-:W-:-:S06]  /*0110*/  IMAD.WIDE.U32 R8, R5, 0x8, R6 ;  /* 0x0000000805087825 */ /* 0x004fcc00078e0006 */
[----:B------:R-:W3:Y:S01]  /*0120*/  LDG.E.64 R8, desc[UR6][R8.64] ;  /* 0x0000000608087981 */ /* 0x000ee2000c1e1b00 */
[----:B0-----:R-:W-:Y:S02]  /*0130*/  ISETP.GE.AND P0, PT, R2, 0x1, PT ;  /* 0x000000010200780c */ /* 0x001fe40003f06270 */
[----:B------:R-:W-:Y:S01]  /*0140*/  CS2R R24, SRZ ;  /* 0x0000000000187805 */ /* 0x000fe2000001ff00 */
[----:B---3--:R-:W-:-:S07]  /*0150*/  DADD R12, R8, R12 ;  /* 0x00000000080c7229 */ /* 0x008fce000000000c */
[----:B------:R0:W-:Y:S03]  /*0160*/  STG.E.64 desc[UR6][R10.64], R12 ;  /* 0x0000000c0a007986 */ /* 0x0001e6000c101b06 */
[----:B------:R-:W-:Y:S05]  /*0170*/  @!P0 BRA `(.L_x_322) ;  /* 0x00000008007c8947 */ /* 0x000fea0003800000 */
[C---:B------:R-:W-:Y:S01]  /*0180*/  ISETP.GE.U32.AND P1, PT, R2.reuse, 0x10, PT ;  /* 0x000000100200780c */ /* 0x040fe20003f26070 */
[----:B------:R-:W-:Y:S01]  /*0190*/  IMAD.MOV.U32 R4, RZ, RZ, RZ ;  /* 0x000000ffff047224 */ /* 0x000fe200078e00ff */
[----:B------:R-:W-:Y:S02]  /*01a0*/  LOP3.LUT R3, R2, 0xf, RZ, 0xc0, !PT ;  /* 0x0000000f02037812 */ /* 0x000fe400078ec0ff */
[----:B------:R-:W-:Y:S02]  /*01b0*/  CS2R R24, SRZ ;  /* 0x0000000000187805 */ /* 0x000fe4000001ff00 */
[----:B------:R-:W-:-:S07]  /*01c0*/  ISETP.NE.AND P0, PT, R3, RZ, PT ;  /* 0x000000ff0300720c */ /* 0x000fce0003f05270 */
[----:B------:R-:W-:Y:S06]  /*01d0*/  @!P1 BRA `(.L_x_323) ;  /* 0x0000000400349947 */ /* 0x000fec0003800000 */
[----:B------:R-:W1:Y:S01]  /*01e0*/  LDCU.64 UR4, c[0x0][0x390] ;  /* 0x00007200ff0477ac */ /* 0x000e620008000a00 */
[----:B------:R-:W-:Y:S02]  /*01f0*/  LOP3.LUT R4, R2, 0x7ffffff0, RZ, 0xc0, !PT ;  /* 0x7ffffff002047812 */ /* 0x000fe400078ec0ff */
[----:B------:R-:W-:-:S03]  /*0200*/  CS2R R24, SRZ ;  /* 0x0000000000187805 */ /* 0x000fc6000001ff00 */
[----:B------:R-:W-:Y:S01]  /*0210*/  IMAD.MOV R5, RZ, RZ, -R4 ;  /* 0x000000ffff057224 */ /* 0x000fe200078e0a04 */
[----:B-1----:R-:W-:-:S04]  /*0220*/  UIADD3 UR4, UP0, UPT, UR4, 0x40, URZ ;  /* 0x0000004004047890 */ /* 0x002fc8000ff1e0ff */
[----:B------:R-:W-:Y:S02]  /*0230*/  UIADD3.X UR5, UPT, UPT, URZ, UR5, URZ, UP0, !UPT ;  /* 0x00000005ff057290 */ /* 0x000fe400087fe4ff */
[----:B------:R-:W-:-:S04]  /*0240*/  IMAD.U32 R8, RZ, RZ, UR4 ;  /* 0x00000004ff087e24 */ /* 0x000fc8000f8e00ff */
[----:B------:R-:W-:-:S07]  /*0250*/  IMAD.U32 R9, RZ, RZ, UR5 ;  /* 0x00000005ff097e24 */ /* 0x000fce000f8e00ff */
.L_x_324:
[----:B0-----:R-:W2:Y:S04]  /*0260*/  LDG.E.64 R10, desc[UR6][R8.64+-0x40] ;  /* 0xffffc006080a7981 */ /* 0x001ea8000c1e1b00 */
[----:B------:R-:W3:Y:S04]  /*0270*/  LDG.E.64 R22, desc[UR6][R8.64+-0x38] ;  /* 0xffffc80608167981 */ /* 0x000ee8000c1e1b00 */
[----:B------:R-:W4:Y:S04]  /*0280*/  LDG.E.64 R12, desc[UR6][R8.64+-0x30] ;  /* 0xffffd006080c7981 */ /* 0x000f28000c1e1b00 */
[----:B------:R-:W5:Y:S04]  /*0290*/  LDG.E.64 R20, desc[UR6][R8.64+-0x28] ;  /* 0xffffd80608147981 */ /* 0x000f68000c1e1b00 */
[----:B------:R-:W5:Y:S04]  /*02a0*/  LDG.E.64 R18, desc[UR6][R8.64+-0x20] ;  /* 0xffffe00608127981 */ /* 0x000f68000c1e1b00 */
[----:B------:R-:W5:Y:S04]  /*02b0*/  LDG.E.64 R16, desc[UR6][R8.64+-0x18] ;  /* 0xffffe80608107981 */ /* 0x000f68000c1e1b00 */
[----:B------:R-:W5:Y:S01]  /*02c0*/  LDG.E.64 R14, desc[UR6][R8.64+-0x10] ;  /* 0xfffff006080e7981 */ /* 0x000f62000c1e1b00 */
[----:B--2---:R-:W-:-:S06]  /*02d0*/  DSETP.GT.AND P1, PT, R10, R24, PT ;  /* 0x000000180a00722a */ /* 0x004fcc0003f24000 */
[----:B------:R-:W-:Y:S02]  /*02e0*/  FSEL R10, R10, R24, P1 ;  /* 0x000000180a0a7208 */ /* 0x000fe40000800000 */
[----:B------:R-:W-:Y:S02]  /*02f0*/  FSEL R11, R11, R25, P1 ;  /* 0x000000190b0b7208 */ /* 0x000fe40000800000 */
[----:B------:R-:W2:Y:S04]  /*0300*/  LDG.E.64 R24, desc[UR6][R8.64+-0x8] ;  /* 0xfffff80608187981 */ /* 0x000ea8000c1e1b00 */
[----:B---3--:R-:W-:-:S06]  /*0310*/  DSETP.GT.AND P1, PT, R22, R10, PT ;  /* 0x0000000a1600722a */ /* 0x008fcc0003f24000 */
[----:B------:R-:W-:Y:S02]  /*0320*/  FSEL R10, R22, R10, P1 ;  /* 0x0000000a160a7208 */ /* 0x000fe40000800000 */
[----:B------:R-:W-:Y:S02]  /*0330*/  FSEL R11, R23, R11, P1 ;  /* 0x0000000b170b7208 */ /* 0x000fe40000800000 */
[----:B------:R-:W3:Y:S04]  /*0340*/  LDG.E.64 R22, desc[UR6][R8.64] ;  /* 0x0000000608167981 */ /* 0x000ee8000c1e1b00 */
[----:B----4-:R-:W-:-:S06]  /*0350*/  DSETP.GT.AND P1, PT, R12, R10, PT ;  /* 0x0000000a0c00722a */ /* 0x010fcc0003f24000 */
[----:B------:R-:W-:Y:S02]  /*0360*/  FSEL R12, R12, R10, P1 ;  /* 0x0000000a0c0c7208 */ /* 0x000fe40000800000 */
[----:B------:R-:W-:Y:S02]  /*0370*/  FSEL R13, R13, R11, P1 ;  /* 0x0000000b0d0d7208 */ /* 0x000fe40000800000 */
[----:B------:R-:W4:Y:S04]  /*0380*/  LDG.E.64 R10, desc[UR6][R8.64+0x8] ;  /* 0x00000806080a7981 */ /* 0x000f28000c1e1b00 */
[----:B-----5:R-:W-:-:S06]  /*0390*/  DSETP.GT.AND P1, PT, R20, R12, PT ;  /* 0x0000000c1400722a */ /* 0x020fcc0003f24000 */
[----:B------:R-:W-:Y:S02]  /*03a0*/  FSEL R12, R20, R12, P1 ;  /* 0x0000000c140c7208 */ /* 0x000fe40000800000 */
[----:B------:R-:W-:Y:S02]  /*03b0*/  FSEL R13, R21, R13, P1 ;  /* 0x0000000d150d7208 */ /* 0x000fe40000800000 */
[----:B------:R-:W5:Y:S04]  /*03c0*/  LDG.E.64 R20, desc[UR6][R8.64+0x10] ;  /* 0x0000100608147981 */ /* 0x000f68000c1e1b00 */
[----:B------:R-:W-:-:S06]  /*03d0*/  DSETP.GT.AND P1, PT, R18, R12, PT ;  /* 0x0000000c1200722a */ /* 0x000fcc0003f24000 */
        /* <DEDUP_REMOVED lines=11> */
[----:B--2---:R-:W-:-:S06]  /*0490*/  DSETP.GT.AND P1, PT, R24, R12, PT ;  /* 0x0000000c1800722a */ /* 0x004fcc0003f24000 */
[----:B------:R-:W-:Y:S02]  /*04a0*/  FSEL R24, R24, R12, P1 ;  /* 0x0000000c18187208 */ /* 0x000fe40000800000 */
[----:B------:R-:W-:Y:S02]  /*04b0*/  FSEL R25, R25, R13, P1 ;  /* 0x0000000d19197208 */ /* 0x000fe40000800000 */
[----:B------:R-:W2:Y:S04]  /*04c0*/  LDG.E.64 R12, desc[UR6][R8.64+0x30] ;  /* 0x00003006080c7981 */ /* 0x000ea8000c1e1b00 */
[----:B---3--:R-:W-:-:S06]  /*04d0*/  DSETP.GT.AND P1, PT, R22, R24, PT ;  /* 0x000000181600722a */ /* 0x008fcc0003f24000 */
[----:B------:R-:W-:Y:S02]  /*04e0*/  FSEL R22, R22, R24, P1 ;  /* 0x0000001816167208 */ /* 0x000fe40000800000 */
[----:B------:R-:W-:Y:S02]  /*04f0*/  FSEL R23, R23, R25, P1 ;  /* 0x0000001917177208 */ /* 0x000fe40000800000 */
[----:B------:R0:W3:Y:S04]  /*0500*/  LDG.E.64 R24, desc[UR6][R8.64+0x38] ;  /* 0x0000380608187981 */ /* 0x0000e8000c1e1b00 */
[----:B----4-:R-:W-:-:S06]  /*0510*/  DSETP.GT.AND P1, PT, R10, R22, PT ;  /* 0x000000160a00722a */ /* 0x010fcc0003f24000 */
[----:B------:R-:W-:Y:S02]  /*0520*/  FSEL R10, R10, R22, P1 ;  /* 0x000000160a0a7208 */ /* 0x000fe40000800000 */
[----:B------:R-:W-:-:S06]  /*0530*/  FSEL R11, R11, R23, P1 ;  /* 0x000000170b0b7208 */ /* 0x000fcc0000800000 */
[----:B-----5:R-:W-:-:S06]  /*0540*/  DSETP.GT.AND P1, PT, R20, R10, PT ;  /* 0x0000000a1400722a */ /* 0x020fcc0003f24000 */
[----:B------:R-:W-:Y:S02]  /*0550*/  FSEL R10, R20, R10, P1 ;  /* 0x0000000a140a7208 */ /* 0x000fe40000800000 */
[----:B------:R-:W-:-:S06]  /*0560*/  FSEL R11, R21, R11, P1 ;  /* 0x0000000b150b7208 */ /* 0x000fcc0000800000 */
[----:B------:R-:W-:-:S06]  /*0570*/  DSETP.GT.AND P1, PT, R18, R10, PT ;  /* 0x0000000a1200722a */ /* 0x000fcc0003f24000 */
[----:B------:R-:W-:Y:S02]  /*0580*/  FSEL R10, R18, R10, P1 ;  /* 0x0000000a120a7208 */ /* 0x000fe40000800000 */
[----:B------:R-:W-:-:S06]  /*0590*/  FSEL R11, R19, R11, P1 ;  /* 0x0000000b130b7208 */ /* 0x000fcc0000800000 */
[----:B------:R-:W-:-:S06]  /*05a0*/  DSETP.GT.AND P1, PT, R16, R10, PT ;  /* 0x0000000a1000722a */ /* 0x000fcc0003f24000 */
[----:B------:R-:W-:Y:S02]  /*05b0*/  FSEL R10, R16, R10, P1 ;  /* 0x0000000a100a7208 */ /* 0x000fe40000800000 */
[----:B------:R-:W-:-:S06]  /*05c0*/  FSEL R11, R17, R11, P1 ;  /* 0x0000000b110b7208 */ /* 0x000fcc0000800000 */
[----:B------:R-:W-:Y:S01]  /*05d0*/  DSETP.GT.AND P1, PT, R14, R10, PT ;  /* 0x0000000a0e00722a */ /* 0x000fe20003f24000 */
[----:B------:R-:W-:-:S05]  /*05e0*/  VIADD R5, R5, 0x10 ;  /* 0x0000001005057836 */ /* 0x000fca0000000000 */
[----:B------:R-:W-:Y:S02]  /*05f0*/  FSEL R10, R14, R10, P1 ;  /* 0x0000000a0e0a7208 */ /* 0x000fe40000800000 */
[----:B------:R-:W-:Y:S02]  /*0600*/  FSEL R11, R15, R11, P1 ;  /* 0x0000000b0f0b7208 */ /* 0x000fe40000800000 */
[----:B------:R-:W-:Y:S02]  /*0610*/  ISETP.NE.AND P2, PT, R5, RZ, PT ;  /* 0x000000ff0500720c */ /* 0x000fe40003f45270 */
[----:B0-----:R-:W-:-:S05]  /*0620*/  IADD3 R8, P3, PT, R8, 0x80, RZ ;  /* 0x0000008008087810 */ /* 0x001fca0007f7e0ff */
[----:B------:R-:W-:Y:S01]  /*0630*/  IMAD.X R9, RZ, RZ, R9, P3 ;  /* 0x000000ffff097224 */ /* 0x000fe200018e0609 */
[----:B--2---:R-:W-:-:S06]  /*0640*/  DSETP.GT.AND P1, PT, R12, R10, PT ;  /* 0x0000000a0c00722a */ /* 0x004fcc0003f24000 */
[----:B------:R-:W-:Y:S02]  /*0650*/  FSEL R10, R12, R10, P1 ;  /* 0x0000000a0c0a7208 */ /* 0x000fe40000800000 */
[----:B------:R-:W-:-:S06]  /*0660*/  FSEL R11, R13, R11, P1 ;  /* 0x0000000b0d0b7208 */ /* 0x000fcc0000800000 */
[----:B---3--:R-:W-:-:S06]  /*0670*/  DSETP.GT.AND P1, PT, R24, R10, PT ;  /* 0x0000000a1800722a */ /* 0x008fcc0003f24000 */
[----:B------:R-:W-:Y:S02]  /*0680*/  FSEL R24, R24, R10, P1 ;  /* 0x0000000a18187208 */ /* 0x000fe40000800000 */
[----:B------:R-:W-:Y:S01]  /*0690*/  FSEL R25, R25, R11, P1 ;  /* 0x0000000b19197208 */ /* 0x000fe20000800000 */
[----:B------:R-:W-:Y:S06]  /*06a0*/  @P2 BRA `(.L_x_324) ;  /* 0xfffffff800ec2947 */ /* 0x000fec000383ffff */
.L_x_323:
[----:B------:R-:W-:Y:S05]  /*06b0*/  @!P0 BRA `(.L_x_322) ;  /* 0x00000004002c8947 */ /* 0x000fea0003800000 */
[----:B------:R-:W-:Y:S02]  /*06c0*/  ISETP.GE.U32.AND P1, PT, R3, 0x8, PT ;  /* 0x000000080300780c */ /* 0x000fe40003f26070 */
[----:B------:R-:W-:-:S04]  /*06d0*/  LOP3.LUT R5, R2, 0x7, RZ, 0xc0, !PT ;  /* 0x0000000702057812 */ /* 0x000fc800078ec0ff */
[----:B------:R-:W-:-:S07]  /*06e0*/  ISETP.NE.AND P0, PT, R5, RZ, PT ;  /* 0x000000ff0500720c */ /* 0x000fce0003f05270 */
[----:B------:R-:W-:Y:S06]  /*06f0*/  @!P1 BRA `(.L_x_325) ;  /* 0x0000000000889947 */ /* 0x000fec0003800000 */
[----:B------:R-:W-:-:S05]  /*0700*/  IMAD.WIDE.U32 R26, R4, 0x8, R6 ;  /* 0x00000008041a7825 */ /* 0x000fca00078e0006 */
[----:B------:R-:W2:Y:S04]  /*0710*/  LDG.E.64 R20, desc[UR6][R26.64] ;  /* 0x000000061a147981 */ /* 0x000ea8000c1e1b00 */
[----:B------:R-:W3:Y:S04]  /*0720*/  LDG.E.64 R18, desc[UR6][R26.64+0x8] ;  /* 0x000008061a127981 */ /* 0x000ee8000c1e1b00 */
[----:B------:R-:W4:Y:S04]  /*0730*/  LDG.E.64 R16, desc[UR6][R26.64+0x10] ;  /* 0x000010061a107981 */ /* 0x000f28000c1e1b00 */
[----:B------:R-:W5:Y:S04]  /*0740*/  LDG.E.64 R14, desc[UR6][R26.64+0x18] ;  /* 0x000018061a0e7981 */ /* 0x000f68000c1e1b00 */
[----:B0-----:R-:W5:Y:S04]  /*0750*/  LDG.E.64 R12, desc[UR6][R26.64+0x20] ;  /* 0x000020061a0c7981 */ /* 0x001f68000c1e1b00 */
[----:B------:R-:W5:Y:S04]  /*0760*/  LDG.E.64 R10, desc[UR6][R26.64+0x28] ;  /* 0x000028061a0a7981 */ /* 0x000f68000c1e1b00 */
[----:B------:R-:W5:Y:S04]  /*0770*/  LDG.E.64 R8, desc[UR6][R26.64+0x30] ;  /* 0x000030061a087981 */ /* 0x000f68000c1e1b00 */
[----:B------:R-:W5:Y:S01]  /*0780*/  LDG.E.64 R22, desc[UR6][R26.64+0x38] ;  /* 0x000038061a167981 */ /* 0x000f62000c1e1b00 */
[----:B------:R-:W-:Y:S01]  /*0790*/  VIADD R4, R4, 0x8 ;  /* 0x0000000804047836 */ /* 0x000fe20000000000 */
[----:B--2---:R-:W-:-:S06]  /*07a0*/  DSETP.GT.AND P1, PT, R20, R24, PT ;  /* 0x000000181400722a */ /* 0x004fcc0003f24000 */
[----:B------:R-:W-:Y:S02]  /*07b0*/  FSEL R20, R20, R24, P1 ;  /* 0x0000001814147208 */ /* 0x000fe40000800000 */
[----:B------:R-:W-:-:S06]  /*07c0*/  FSEL R21, R21, R25, P1 ;  /* 0x0000001915157208 */ /* 0x000fcc0000800000 */
[----:B---3--:R-:W-:-:S06]  /*07d0*/  DSETP.GT.AND P1, PT, R18, R20, PT ;  /* 0x000000141200722a */ /* 0x008fcc0003f24000 */
[----:B------:R-:W-:Y:S02]  /*07e0*/  FSEL R18, R18, R20, P1 ;  /* 0x0000001412127208 */ /* 0x000fe40000800000 */
[----:B------:R-:W-:-:S06]  /*07f0*/  FSEL R19, R19, R21, P1 ;  /* 0x0000001513137208 */ /* 0x000fcc0000800000 */
        /* <DEDUP_REMOVED lines=17> */
[----:B------:R-:W-:-:S07]  /*0910*/  FSEL R25, R23, R9, P1 ;  /* 0x0000000917197208 */ /* 0x000fce0000800000 */
.L_x_325:
[----:B------:R-:W-:Y:S05]  /*0920*/  @!P0 BRA `(.L_x_322) ;  /* 0x0000000000908947 */ /* 0x000fea0003800000 */
[----:B------:R-:W-:Y:S02]  /*0930*/  ISETP.GE.U32.AND P1, PT, R5, 0x4, PT ;  /* 0x000000040500780c */ /* 0x000fe40003f26070 */
[----:B------:R-:W-:-:S04]  /*0940*/  LOP3.LUT R16, R2, 0x3, RZ, 0xc0, !PT ;  /* 0x0000000302107812 */ /* 0x000fc800078ec0ff */
[----:B------:R-:W-:-:S07]  /*0950*/  ISETP.NE.AND P0, PT, R16, RZ, PT ;  /* 0x000000ff1000720c */ /* 0x000fce0003f05270 */
[----:B------:R-:W-:Y:S06]  /*0960*/  @!P1 BRA `(.L_x_326) ;  /* 0x0000000000489947 */ /* 0x000fec0003800000 */
[----:B------:R-:W-:-:S05]  /*0970*/  IMAD.WIDE.U32 R2, R4, 0x8, R6 ;  /* 0x0000000804027825 */ /* 0x000fca00078e0006 */
[----:B------:R-:W2:Y:S04]  /*0980*/  LDG.E.64 R8, desc[UR6][R2.64] ;  /* 0x0000000602087981 */ /* 0x000ea8000c1e1b00 */
[----:B0-----:R-:W3:Y:S04]  /*0990*/  LDG.E.64 R10, desc[UR6][R2.64+0x8] ;  /* 0x00000806020a7981 */ /* 0x001ee8000c1e1b00 */
[----:B------:R-:W4:Y:S04]  /*09a0*/  LDG.E.64 R12, desc[UR6][R2.64+0x10] ;  /* 0x00001006020c7981 */ /* 0x000f28000c1e1b00 */
        /* <DEDUP_REMOVED lines=13> */
[----:B------:R-:W-:-:S07]  /*0a80*/  FSEL R25, R15, R9, P1 ;  /* 0x000000090f197208 */ /* 0x000fce0000800000 */
.L_x_326:
[----:B------:R-:W-:Y:S05]  /*0a90*/  @!P0 BRA `(.L_x_322) ;  /* 0x0000000000348947 */ /* 0x000fea0003800000 */
[----:B------:R-:W-:-:S04]  /*0aa0*/  IMAD.WIDE.U32 R4, R4, 0x8, R6 ;  /* 0x0000000804047825 */ /* 0x000fc800078e0006 */
[----:B------:R-:W-:-:S07]  /*0ab0*/  IMAD.MOV R16, RZ, RZ, -R16 ;  /* 0x000000ffff107224 */ /* 0x000fce00078e0a10 */
.L_x_327:
[----:B------:R-:W-:Y:S02]  /*0ac0*/  IMAD.MOV.U32 R2, RZ, RZ, R4 ;  /* 0x000000ffff027224 */ /* 0x000fe400078e0004 */
[----:B------:R-:W-:-:S06]  /*0ad0*/  IMAD.MOV.U32 R3, RZ, RZ, R5 ;  /* 0x000000ffff037224 */ /* 0x000fcc00078e0005 */
[----:B------:R-:W2:Y:S01]  /*0ae0*/  LDG.E.64 R2, desc[UR6][R2.64] ;  /* 0x0000000602027981 */ /* 0x000ea2000c1e1b00 */
[----:B------:R-:W-:Y:S01]  /*0af0*/  VIADD R16, R16, 0x1 ;  /* 0x0000000110107836 */ /* 0x000fe20000000000 */
[----:B------:R-:W-:-:S04]  /*0b00*/  IADD3 R4, P2, PT, R4, 0x8, RZ ;  /* 0x0000000804047810 */ /* 0x000fc80007f5e0ff */
[----:B------:R-:W-:Y:S01]  /*0b10*/  ISETP.NE.AND P1, PT, R16, RZ, PT ;  /* 0x000000ff1000720c */ /* 0x000fe20003f25270 */
[----:B------:R-:W-:Y:S01]  /*0b20*/  IMAD.X R5, RZ, RZ, R5, P2 ;  /* 0x000000ffff057224 */ /* 0x000fe200010e0605 */
[----:B--2---:R-:W-:-:S06]  /*0b30*/  DSETP.GT.AND P0, PT, R2, R24, PT ;  /* 0x000000180200722a */ /* 0x004fcc0003f04000 */
[----:B------:R-:W-:Y:S02]  /*0b40*/  FSEL R24, R2, R24, P0 ;  /* 0x0000001802187208 */ /* 0x000fe40000000000 */
[----:B------:R-:W-:-:S03]  /*0b50*/  FSEL R25, R3, R25, P0 ;  /* 0x0000001903197208 */ /* 0x000fc60000000000 */
[----:B------:R-:W-:Y:S05]  /*0b60*/  @P1 BRA `(.L_x_327) ;  /* 0xfffffffc00d41947 */ /* 0x000fea000383ffff */
.L_x_322:
[----:B------:R-:W1:Y:S02]  /*0b70*/  LDC.64 R2, c[0x0][0x380] ;  /* 0x0000e000ff027b82 */ /* 0x000e640000000a00 */
[----:B-1----:R-:W-:-:S05]  /*0b80*/  IMAD.WIDE R2, R0, 0x8, R2 ;  /* 0x0000000800027825 */ /* 0x002fca00078e0202 */
[----:B------:R-:W2:Y:S02]  /*0b90*/  LDG.E.64 R4, desc[UR6][R2.64] ;  /* 0x0000000602047981 */ /* 0x000ea4000c1e1b00 */
[----:B--2---:R-:W-:-:S07]  /*0ba0*/  DADD R4, R4, -R24 ;  /* 0x0000000004047229 */ /* 0x004fce0000000818 */
[----:B------:R-:W-:Y:S01]  /*0bb0*/  STG.E.64 desc[UR6][R2.64], R4 ;  /* 0x0000000402007986 */ /* 0x000fe2000c101b06 */
[----:B------:R-:W-:Y:S05]  /*0bc0*/  EXIT ;  /* 0x000000000000794d */ /* 0x000fea0003800000 */
.L_x_328:
        /* <DEDUP_REMOVED lines=11> */
.L_x_532:


//--------------------- .text._Z19updateBoundFBSharedPdS_S_S_Ptii --------------------------
	.section	.text._Z19updateBoundFBSharedPdS_S_S_Ptii,"ax",@progbits
	.align	128
.text._Z19updateBoundFBSharedPdS_S_S_Ptii:
        .type           _Z19updateBoundFBSharedPdS_S_S_Ptii,@function
        .size           _Z19updateBoundFBSharedPdS_S_S_Ptii,(.L_x_533 - _Z19updateBoundFBSharedPdS_S_S_Ptii)
        .other          _Z19updateBoundFBSharedPdS_S_S_Ptii,@"STO_CUDA_ENTRY STV_DEFAULT"
_Z19updateBoundFBSharedPdS_S_S_Ptii:
        /* <DEDUP_REMOVED lines=22> */
[----:B0-----:R-:W-:-:S07]  /*0160*/  IMAD.WIDE R4, R3, 0x8, R4 ;  /* 0x0000000803047825 */ /* 0x001fce00078e0204 */
[----:B------:R-:W0:Y:S01]  /*0170*/  S2UR UR5, SR_CgaCtaId ;  /* 0x00000000000579c3 */ /* 0x000e220000008800 */
[----:B------:R-:W3:Y:S01]  /*0180*/  LDG.E.64 R6, desc[UR8][R4.64] ;  /* 0x0000000804067981 */ /* 0x000ee2000c1e1b00 */
[----:B-1----:R-:W-:Y:S01]  /*0190*/  IMAD.WIDE R8, R3, 0x8, R8 ;  /* 0x0000000803087825 */ /* 0x002fe200078e0208 */
[----:B------:R-:W-:-:S05]  /*01a0*/  UMOV UR4, 0x400 ;  /* 0x0000040000047882 */ /* 0x000fca0000000000 */
[----:B------:R-:W1:Y:S01]  /*01b0*/  LDC R0, c[0x0][0x3a8] ;  /* 0x0000ea00ff007b82 */ /* 0x000e620000000800 */
[----:B--2---:R-:W-:Y:S01]  /*01c0*/  IMAD.WIDE R10, R3, 0x2, R10 ;  /* 0x00000002030a7825 */ /* 0x004fe200078e020a */
[----:B---3--:R-:W-:Y:S05]  /*01d0*/  STG.E.64 desc[UR8][R8.64], R6 ;  /* 0x0000000608007986 */ /* 0x008fea000c101b08 */
[----:B------:R-:W2:Y:S01]  /*01e0*/  LDG.E.U16 R10, desc[UR8][R10.64] ;  /* 0x000000080a0a7981 */ /* 0x000ea2000c1e1500 */
[----:B0-----:R-:W-:Y:S01]  /*01f0*/  ULEA UR6, UR5, UR4, 0x18 ;  /* 0x0000000405067291 */ /* 0x001fe2000f8ec0ff */
[----:B-1----:R-:W-:-:S05]  /*0200*/  ISETP.GE.AND P0, PT, R0, 0x1, PT ;  /* 0x000000010000780c */ /* 0x002fca0003f06270 */
[----:B--2---:R-:W-:-:S05]  /*0210*/  LEA R2, R10, UR6, 0x3 ;  /* 0x000000060a027c11 */ /* 0x004fca000f8e18ff */
[----:B------:R-:W0:Y:S02]  /*0220*/  LDS.64 R12, [R2] ;  /* 0x00000000020c7984 */ /* 0x000e240000000a00 */
[----:B0-----:R-:W-:-:S07]  /*0230*/  DADD R12, R6, R12 ;  /* 0x00000000060c7229 */ /* 0x001fce000000000c */
[----:B------:R0:W-:Y:S01]  /*0240*/  STG.E.64 desc[UR8][R4.64], R12 ;  /* 0x0000000c04007986 */ /* 0x0001e2000c101b08 */
[----:B------:R-:W-:Y:S05]  /*0250*/  @!P0 EXIT ;  /* 0x000000000000894d */ /* 0x000fea0003800000 */
[C---:B------:R-:W-:Y:S01]  /*0260*/  ISETP.GE.U32.AND P1, PT, R0.reuse, 0x10, PT ;  /* 0x000000100000780c */ /* 0x040fe20003f26070 */
[----:B------:R-:W-:Y:S01]  /*0270*/  IMAD R6, R3, R0, RZ ;  /* 0x0000000003067224 */ /* 0x000fe200078e02ff */
[----:B------:R-:W-:Y:S01]  /*0280*/  LOP3.LUT R2, R0, 0xf, RZ, 0xc0, !PT ;  /* 0x0000000f00027812 */ /* 0x000fe200078ec0ff */
[----:B------:R-:W-:-:S03]  /*0290*/  IMAD.MOV.U32 R3, RZ, RZ, RZ ;  /* 0x000000ffff037224 */ /* 0x000fc600078e00ff */
[----:B------:R-:W-:-:S07]  /*02a0*/  ISETP.NE.AND P0, PT, R2, RZ, PT ;  /* 0x000000ff0200720c */ /* 0x000fce0003f05270 */
[----:B------:R-:W-:Y:S06]  /*02b0*/  @!P1 BRA `(.L_x_329) ;  /* 0x00000004001c9947 */ /* 0x000fec0003800000 */
[----:B------:R-:W1:Y:S01]  /*02c0*/  LDCU.64 UR4, c[0x0][0x380] ;  /* 0x00007000ff0477ac */ /* 0x000e620008000a00 */
[----:B------:R-:W-:Y:S01]  /*02d0*/  LOP3.LUT R3, R0, 0x7ffffff0, RZ, 0xc0, !PT ;  /* 0x7ffffff000037812 */ /* 0x000fe200078ec0ff */
[----:B0-----:R-:W-:Y:S01]  /*02e0*/  IMAD.MOV.U32 R4, RZ, RZ, R6 ;  /* 0x000000ffff047224 */ /* 0x001fe200078e0006 */
[----:B------:R-:W-:-:S03]  /*02f0*/  UIADD3 UR7, UPT, UPT, UR6, 0x40, URZ ;  /* 0x0000004006077890 */ /* 0x000fc6000fffe0ff */
[----:B------:R-:W-:Y:S01]  /*0300*/  IMAD.MOV R5, RZ, RZ, -R3 ;  /* 0x000000ffff057224 */ /* 0x000fe200078e0a03 */
[----:B-1----:R-:W-:-:S04]  /*0310*/  UIADD3 UR4, UP0, UPT, UR4, 0x40, URZ ;  /* 0x0000004004047890 */ /* 0x002fc8000ff1e0ff */
[----:B------:R-:W-:-:S12]  /*0320*/  UIADD3.X UR5, UPT, UPT, URZ, UR5, URZ, UP0, !UPT ;  /* 0x00000005ff057290 */ /* 0x000fd800087fe4ff */
.L_x_330:
[----:B-1----:R-:W-:Y:S01]  /*0330*/  MOV R16, UR4 ;  /* 0x0000000400107c02 */ /* 0x002fe20008000f00 */
[----:B------:R-:W-:Y:S01]  /*0340*/  IMAD.U32 R17, RZ, RZ, UR5 ;  /* 0x00000005ff117e24 */ /* 0x000fe2000f8e00ff */
[----:B------:R-:W0:Y:S03]  /*0350*/  LDS.128 R8, [UR7+-0x40] ;  /* 0xffffc007ff087984 */ /* 0x000e260008000c00 */
[----:B------:R-:W-:-:S05]  /*0360*/  IMAD.WIDE R16, R4, 0x8, R16 ;  /* 0x0000000804107825 */ /* 0x000fca00078e0210 */
[----:B------:R-:W0:Y:S04]  /*0370*/  LDG.E.64 R12, desc[UR8][R16.64+-0x40] ;  /* 0xffffc008100c7981 */ /* 0x000e28000c1e1b00 */
[----:B------:R-:W2:Y:S04]  /*0380*/  LDG.E.64 R18, desc[UR8][R16.64+-0x38] ;  /* 0xffffc80810127981 */ /* 0x000ea8000c1e1b00 */
[----:B------:R-:W3:Y:S04]  /*0390*/  LDG.E.64 R20, desc[UR8][R16.64+-0x30] ;  /* 0xffffd00810147981 */ /* 0x000ee8000c1e1b00 */
[----:B------:R-:W4:Y:S04]  /*03a0*/  LDG.E.64 R28, desc[UR8][R16.64+-0x20] ;  /* 0xffffe008101c7981 */ /* 0x000f28000c1e1b00 */
[----:B------:R-:W5:Y:S04]  /*03b0*/  LDG.E.64 R22, desc[UR8][R16.64+-0x28] ;  /* 0xffffd80810167981 */ /* 0x000f68000c1e1b00 */
[----:B------:R-:W4:Y:S04]  /*03c0*/  LDG.E.64 R24, desc[UR8][R16.64+-0x18] ;  /* 0xffffe80810187981 */ /* 0x000f28000c1e1b00 */
[----:B------:R-:W4:Y:S01]  /*03d0*/  LDG.E.64 R26, desc[UR8][R16.64+-0x10] ;  /* 0xfffff008101a7981 */ /* 0x000f22000c1e1b00 */
[----:B0-----:R-:W-:-:S03]  /*03e0*/  DADD R8, -R8, R12 ;  /* 0x0000000008087229 */ /* 0x001fc6000000010c */
[----:B------:R-:W3:Y:S01]  /*03f0*/  LDS.128 R12, [UR7+-0x30] ;  /* 0xffffd007ff0c7984 */ /* 0x000ee20008000c00 */
[----:B--2---:R-:W-:Y:S02]  /*0400*/  DADD R18, R18, -R10 ;  /* 0x0000000012127229 */ /* 0x004fe4000000080a */
[----:B---3--:R-:W-:Y:S01]  /*0410*/  DADD R10, -R12, R20 ;  /* 0x000000000c0a7229 */ /* 0x008fe20000000114 */
[----:B------:R-:W2:Y:S04]  /*0420*/  LDG.E.64 R20, desc[UR8][R16.64+-0x8] ;  /* 0xfffff80810147981 */ /* 0x000ea8000c1e1b00 */
[----:B------:R0:W-:Y:S04]  /*0430*/  STG.E.64 desc[UR8][R16.64+-0x38], R18 ;  /* 0xffffc81210007986 */ /* 0x0001e8000c101b08 */
[----:B------:R-:W-:Y:S04]  /*0440*/  STG.E.64 desc[UR8][R16.64+-0x40], R8 ;  /* 0xffffc00810007986 */ /* 0x000fe8000c101b08 */
[----:B------:R-:W3:Y:S04]  /*0450*/  LDG.E.64 R12, desc[UR8][R16.64] ;  /* 0x00000008100c7981 */ /* 0x000ee8000c1e1b00 */
[----:B0-----:R-:W3:Y:S04]  /*0460*/  LDG.E.64 R18, desc[UR8][R16.64+0x8] ;  /* 0x0000080810127981 */ /* 0x001ee8000c1e1b00 */
[----:B------:R-:W-:Y:S04]  /*0470*/  STG.E.64 desc[UR8][R16.64+-0x30], R10 ;  /* 0xffffd00a10007986 */ /* 0x000fe8000c101b08 */
[----:B------:R-:W4:Y:S01]  /*0480*/  LDS.128 R8, [UR7+-0x20] ;  /* 0xffffe007ff087984 */ /* 0x000f220008000c00 */
[----:B-----5:R-:W-:-:S03]  /*0490*/  DADD R14, R22, -R14 ;  /* 0x00000000160e7229 */ /* 0x020fc6000000080e */
[----:B------:R-:W5:Y:S01]  /*04a0*/  LDG.E.64 R22, desc[UR8][R16.64+0x10] ;  /* 0x0000100810167981 */ /* 0x000f62000c1e1b00 */
[----:B----4-:R-:W-:Y:S02]  /*04b0*/  DADD R28, -R8, R28 ;  /* 0x00000000081c7229 */ /* 0x010fe4000000011c */
[----:B------:R-:W-:Y:S01]  /*04c0*/  DADD R24, R24, -R10 ;  /* 0x0000000018187229 */ /* 0x000fe2000000080a */
[----:B------:R-:W0:Y:S04]  /*04d0*/  LDS.128 R8, [UR7+-0x10] ;  /* 0xfffff007ff087984 */ /* 0x000e280008000c00 */
[----:B------:R1:W-:Y:S04]  /*04e0*/  STG.E.64 desc[UR8][R16.64+-0x20], R28 ;  /* 0xffffe01c10007986 */ /* 0x0003e8000c101b08 */
[----:B-1----:R-:W4:Y:S04]  /*04f0*/  LDG.E.64 R28, desc[UR8][R16.64+0x18] ;  /* 0x00001808101c7981 */ /* 0x002f28000c1e1b00 */
[----:B------:R0:W-:Y:S04]  /*0500*/  STG.E.64 desc[UR8][R16.64+-0x28], R14 ;  /* 0xffffd80e10007986 */ /* 0x0001e8000c101b08 */
[----:B------:R1:W-:Y:S01]  /*0510*/  STG.E.64 desc[UR8][R16.64+-0x18], R24 ;  /* 0xffffe81810007986 */ /* 0x0003e2000c101b08 */
[----:B0-----:R-:W-:-:S03]  /*0520*/  DADD R14, -R8, R26 ;  /* 0x00000000080e7229 */ /* 0x001fc6000000011a */
[----:B-1----:R-:W4:Y:S04]  /*0530*/  LDG.E.64 R24, desc[UR8][R16.64+0x28] ;  /* 0x0000280810187981 */ /* 0x002f28000c1e1b00 */
[----:B------:R-:W4:Y:S04]  /*0540*/  LDG.E.64 R26, desc[UR8][R16.64+0x20] ;  /* 0x00002008101a7981 */ /* 0x000f28000c1e1b00 */
[----:B------:R-:W-:Y:S01]  /*0550*/  STG.E.64 desc[UR8][R16.64+-0x10], R14 ;  /* 0xfffff00e10007986 */ /* 0x000fe2000c101b08 */
[----:B--2---:R-:W-:-:S03]  /*0560*/  DADD R20, R20, -R10 ;  /* 0x0000000014147229 */ /* 0x004fc6000000080a */
[----:B------:R-:W3:Y:S04]  /*0570*/  LDS.128 R8, [UR7] ;  /* 0x00000007ff087984 */ /* 0x000ee80008000c00 */
[----:B------:R0:W-:Y:S04]  /*0580*/  STG.E.64 desc[UR8][R16.64+-0x8], R20 ;  /* 0xfffff81410007986 */ /* 0x0001e8000c101b08 */
[----:B0-----:R-:W2:Y:S01]  /*0590*/  LDG.E.64 R20, desc[UR8][R16.64+0x30] ;  /* 0x0000300810147981 */ /* 0x001ea2000c1e1b00 */
[----:B---3--:R-:W-:-:S03]  /*05a0*/  DADD R14, R18, -R10 ;  /* 0x00000000120e7229 */ /* 0x008fc6000000080a */
[----:B------:R-:W3:Y:S01]  /*05b0*/  LDG.E.64 R18, desc[UR8][R16.64+0x38] ;  /* 0x0000380810127981 */ /* 0x000ee2000c1e1b00 */
[----:B------:R-:W-:-:S03]  /*05c0*/  DADD R12, -R8, R12 ;  /* 0x00000000080c7229 */ /* 0x000fc6000000010c */
[----:B------:R-:W5:Y:S02]  /*05d0*/  LDS.128 R8, [UR7+0x10] ;  /* 0x00001007ff087984 */ /* 0x000f640008000c00 */
[----:B-----5:R-:W-:Y:S02]  /*05e0*/  DADD R22, -R8, R22 ;  /* 0x0000000008167229 */ /* 0x020fe40000000116 */
[----:B----4-:R-:W-:Y:S01]  /*05f0*/  DADD R28, R28, -R10 ;  /* 0x000000001c1c7229 */ /* 0x010fe2000000080a */
[----:B------:R-:W0:Y:S02]  /*0600*/  LDS.128 R8, [UR7+0x20] ;  /* 0x00002007ff087984 */ /* 0x000e240008000c00 */
[----:B0-----:R-:W-:Y:S02]  /*0610*/  DADD R26, -R8, R26 ;  /* 0x00000000081a7229 */ /* 0x001fe4000000011a */
[----:B------:R-:W-:Y:S01]  /*0620*/  DADD R24, R24, -R10 ;  /* 0x0000000018187229 */ /* 0x000fe2000000080a */
[----:B------:R-:W2:Y:S01]  /*0630*/  LDS.128 R8, [UR7+0x30] ;  /* 0x00003007ff087984 */ /* 0x000ea20008000c00 */
[----:B------:R-:W-:-:S03]  /*0640*/  VIADD R5, R5, 0x10 ;  /* 0x0000001005057836 */ /* 0x000fc60000000000 */
[----:B------:R1:W-:Y:S04]  /*0650*/  STG.E.64 desc[UR8][R16.64], R12 ;  /* 0x0000000c10007986 */ /* 0x0003e8000c101b08 */
[----:B------:R1:W-:Y:S04]  /*0660*/  STG.E.64 desc[UR8][R16.64+0x8], R14 ;  /* 0x0000080e10007986 */ /* 0x0003e8000c101b08 */
[----:B------:R1:W-:Y:S04]  /*0670*/  STG.E.64 desc[UR8][R16.64+0x10], R22 ;  /* 0x0000101610007986 */ /* 0x0003e8000c101b08 */
[----:B------:R1:W-:Y:S04]  /*0680*/  STG.E.64 desc[UR8][R16.64+0x18], R28 ;  /* 0x0000181c10007986 */ /* 0x0003e8000c101b08 */
[----:B------:R1:W-:Y:S04]  /*0690*/  STG.E.64 desc[UR8][R16.64+0x20], R26 ;  /* 0x0000201a10007986 */ /* 0x0003e8000c101b08 */
[----:B------:R1:W-:Y:S01]  /*06a0*/  STG.E.64 desc[UR8][R16.64+0x28], R24 ;  /* 0x0000281810007986 */ /* 0x0003e2000c101b08 */
[----:B------:R-:W-:Y:S01]  /*06b0*/  ISETP.NE.AND P1, PT, R5, RZ, PT ;  /* 0x000000ff0500720c */ /* 0x000fe20003f25270 */
[----:B------:R-:W-:Y:S01]  /*06c0*/  UIADD3 UR7, UPT, UPT, UR7, 0x80, URZ ;  /* 0x0000008007077890 */ /* 0x000fe2000fffe0ff */
[----:B------:R-:W-:Y:S01]  /*06d0*/  VIADD R4, R4, 0x10 ;  /* 0x0000001004047836 */ /* 0x000fe20000000000 */
[----:B--2---:R-:W-:-:S07]  /*06e0*/  DADD R8, -R8, R20 ;  /* 0x0000000008087229 */ /* 0x004fce0000000114 */
[----:B------:R1:W-:Y:S01]  /*06f0*/  STG.E.64 desc[UR8][R16.64+0x30], R8 ;  /* 0x0000300810007986 */ /* 0x0003e2000c101b08 */
[----:B---3--:R-:W-:-:S07]  /*0700*/  DADD R10, R18, -R10 ;  /* 0x00000000120a7229 */ /* 0x008fce000000080a */
[----:B------:R1:W-:Y:S01]  /*0710*/  STG.E.64 desc[UR8][R16.64+0x38], R10 ;  /* 0x0000380a10007986 */ /* 0x0003e2000c101b08 */
[----:B------:R-:W-:Y:S05]  /*0720*/  @P1 BRA `(.L_x_330) ;  /* 0xfffffffc00001947 */ /* 0x000fea000383ffff */
.L_x_329:
[----:B------:R-:W-:Y:S05]  /*0730*/  @!P0 EXIT ;  /* 0x000000000000894d */ /* 0x000fea0003800000 */
[----:B------:R-:W-:Y:S02]  /*0740*/  ISETP.GE.U32.AND P0, PT, R2, 0x8, PT ;  /* 0x000000080200780c */ /* 0x000fe40003f06070 */
[----:B0-----:R-:W-:-:S04]  /*0750*/  LOP3.LUT R4, R0, 0x7, RZ, 0xc0, !PT ;  /* 0x0000000700047812 */ /* 0x001fc800078ec0ff */
[----:B------:R-:W-:-:S07]  /*0760*/  ISETP.NE.AND P1, PT, R4, RZ, PT ;  /* 0x000000ff0400720c */ /* 0x000fce0003f25270 */
[----:B------:R-:W-:Y:S06]  /*0770*/  @!P0 BRA `(.L_x_331) ;  /* 0x0000000000848947 */ /* 0x000fec0003800000 */
[----:B-1----:R-:W0:Y:S01]  /*0780*/  LDC.64 R16, c[0x0][0x380] ;  /* 0x0000e000ff107b82 */ /* 0x002e220000000a00 */
[----:B------:R-:W-:-:S05]  /*0790*/  IADD3 R5, PT, PT, R6, R3, RZ ;  /* 0x0000000306057210 */ /* 0x000fca0007ffe0ff */
[----:B0-----:R-:W-:-:S05]  /*07a0*/  IMAD.WIDE R16, R5, 0x8, R16 ;  /* 0x0000000805107825 */ /* 0x001fca00078e0210 */
[----:B------:R-:W2:Y:S04]  /*07b0*/  LDG.E.64 R28, desc[UR8][R16.64+0x10] ;  /* 0x00001008101c7981 */ /* 0x000ea8000c1e1b00 */
[----:B------:R-:W3:Y:S04]  /*07c0*/  LDG.E.64 R18, desc[UR8][R16.64] ;  /* 0x0000000810127981 */ /* 0x000ee8000c1e1b00 */
[----:B------:R-:W4:Y:S01]  /*07d0*/  LDG.E.64 R26, desc[UR8][R16.64+0x8] ;  /* 0x00000808101a7981 */ /* 0x000f22000c1e1b00 */
[----:B------:R-:W-:-:S03]  /*07e0*/  LEA R2, R3, UR6, 0x3 ;  /* 0x0000000603027c11 */ /* 0x000fc6000f8e18ff */
[----:B------:R-:W5:Y:S04]  /*07f0*/  LDG.E.64 R24, desc[UR8][R16.64+0x20] ;  /* 0x0000200810187981 */ /* 0x000f68000c1e1b00 */
[----:B------:R-:W5:Y:S04]  /*0800*/  LDG.E.64 R20, desc[UR8][R16.64+0x28] ;  /* 0x0000280810147981 */ /* 0x000f68000c1e1b00 */
[----:B------:R-:W2:Y:S04]  /*0810*/  LDS.128 R12, [R2+0x10] ;  /* 0x00001000020c7984 */ /* 0x000ea80000000c00 */
[----:B------:R-:W5:Y:S04]  /*0820*/  LDG.E.64 R30, desc[UR8][R16.64+0x18] ;  /* 0x00001808101e7981 */ /* 0x000f68000c1e1b00 */
[----:B------:R-:W5:Y:S04]  /*0830*/  LDG.E.64 R22, desc[UR8][R16.64+0x30] ;  /* 0x0000300810167981 */ /* 0x000f68000c1e1b00 */
[----:B------:R-:W3:Y:S01]  /*0840*/  LDS.128 R8, [R2] ;  /* 0x0000000002087984 */ /* 0x000ee20000000c00 */
[----:B--2---:R-:W-:-:S03]  /*0850*/  DADD R28, -R12, R28 ;  /* 0x000000000c1c7229 */ /* 0x004fc6000000011c */
[----:B------:R-:W2:Y:S01]  /*0860*/  LDG.E.64 R12, desc[UR8][R16.64+0x38] ;  /* 0x00003808100c7981 */ /* 0x000ea2000c1e1b00 */
[----:B---3--:R-:W-:Y:S02]  /*0870*/  DADD R18, -R8, R18 ;  /* 0x0000000008127229 */ /* 0x008fe40000000112 */
[----:B----4-:R-:W-:Y:S01]  /*0880*/  DADD R26, R26, -R10 ;  /* 0x000000001a1a7229 */ /* 0x010fe2000000080a */
[----:B------:R-:W5:Y:S02]  /*0890*/  LDS.128 R8, [R2+0x20] ;  /* 0x0000200002087984 */ /* 0x000f640000000c00 */
[----:B-----5:R-:W-:Y:S02]  /*08a0*/  DADD R24, -R8, R24 ;  /* 0x0000000008187229 */ /* 0x020fe40000000118 */
[----:B------:R-:W-:Y:S01]  /*08b0*/  DADD R20, R20, -R10 ;  /* 0x0000000014147229 */ /* 0x000fe2000000080a */
[----:B------:R-:W0:Y:S01]  /*08c0*/  LDS.128 R8, [R2+0x30] ;  /* 0x0000300002087984 */ /* 0x000e220000000c00 */
[----:B------:R-:W-:-:S03]  /*08d0*/  DADD R14, R30, -R14 ;  /* 0x000000001e0e7229 */ /* 0x000fc6000000080e */
[----:B------:R3:W-:Y:S04]  /*08e0*/  STG.E.64 desc[UR8][R16.64], R18 ;  /* 0x0000001210007986 */ /* 0x0007e8000c101b08 */
[----:B------:R3:W-:Y:S04]  /*08f0*/  STG.E.64 desc[UR8][R16.64+0x8], R26 ;  /* 0x0000081a10007986 */ /* 0x0007e8000c101b08 */
[----:B------:R3:W-:Y:S04]  /*0900*/  STG.E.64 desc[UR8][R16.64+0x10], R28 ;  /* 0x0000101c10007986 */ /* 0x0007e8000c101b08 */
[----:B------:R3:W-:Y:S04]  /*0910*/  STG.E.64 desc[UR8][R16.64+0x18], R14 ;  /* 0x0000180e10007986 */ /* 0x0007e8000c101b08 */
[----:B------:R3:W-:Y:S04]  /*0920*/  STG.E.64 desc[UR8][R16.64+0x20], R24 ;  /* 0x0000201810007986 */ /* 0x0007e8000c101b08 */
[----:B------:R3:W-:Y:S01]  /*0930*/  STG.E.64 desc[UR8][R16.64+0x28], R20 ;  /* 0x0000281410007986 */ /* 0x0007e2000c101b08 */
[----:B0-----:R-:W-:-:S07]  /*0940*/  DADD R8, -R8, R22 ;  /* 0x0000000008087229 */ /* 0x001fce0000000116 */
[----:B------:R3:W-:Y:S01]  /*0950*/  STG.E.64 desc[UR8][R16.64+0x30], R8 ;  /* 0x0000300810007986 */ /* 0x0007e2000c101b08 */
[----:B------:R-:W-:Y:S01]  /*0960*/  VIADD R3, R3, 0x8 ;  /* 0x0000000803037836 */ /* 0x000fe20000000000 */
[----:B--2---:R-:W-:-:S07]  /*0970*/  DADD R10, R12, -R10 ;  /* 0x000000000c0a7229 */ /* 0x004fce000000080a */
[----:B------:R3:W-:Y:S04]  /*0980*/  STG.E.64 desc[UR8][R16.64+0x38], R10 ;  /* 0x0000380a10007986 */ /* 0x0007e8000c101b08 */
.L_x_331:
[----:B------:R-:W-:Y:S05]  /*0990*/  @!P1 EXIT ;  /* 0x000000000000994d */ /* 0x000fea0003800000 */
[----:B------:R-:W-:Y:S02]  /*09a0*/  ISETP.GE.U32.AND P0, PT, R4, 0x4, PT ;  /* 0x000000040400780c */ /* 0x000fe40003f06070 */
[----:B------:R-:W-:-:S04]  /*09b0*/  LOP3.LUT R0, R0, 0x3, RZ, 0xc0, !PT ;  /* 0x0000000300007812 */ /* 0x000fc800078ec0ff */
[----:B------:R-:W-:-:S07]  /*09c0*/  ISETP.NE.AND P1, PT, R0, RZ, PT ;  /* 0x000000ff0000720c */ /* 0x000fce0003f25270 */
[----:B------:R-:W-:Y:S06]  /*09d0*/  @!P0 BRA `(.L_x_332) ;  /* 0x00000000004c8947 */ /* 0x000fec0003800000 */
[----:B------:R-:W0:Y:S01]  /*09e0*/  LDC.64 R4, c[0x0][0x380] ;  /* 0x0000e000ff047b82 */ /* 0x000e220000000a00 */
[----:B------:R-:W-:-:S04]  /*09f0*/  IMAD.IADD R7, R6, 0x1, R3 ;  /* 0x0000000106077824 */ /* 0x000fc800078e0203 */
[----:B0-----:R-:W-:-:S05]  /*0a00*/  IMAD.WIDE R4, R7, 0x8, R4 ;  /* 0x0000000807047825 */ /* 0x001fca00078e0204 */
[----:B---3--:R-:W2:Y:S04]  /*0a10*/  LDG.E.64 R20, desc[UR8][R4.64] ;  /* 0x0000000804147981 */ /* 0x008ea8000c1e1b00 */
[----:B-1----:R-:W3:Y:S04]  /*0a20*/  LDG.E.64 R22, desc[UR8][R4.64+0x8] ;  /* 0x0000080804167981 */ /* 0x002ee8000c1e1b00 */
[----:B------:R-:W4:Y:S04]  /*0a30*/  LDG.E.64 R18, desc[UR8][R4.64+0x10] ;  /* 0x0000100804127981 */ /* 0x000f28000c1e1b00 */
[----:B------:R-:W5:Y:S01]  /*0a40*/  LDG.E.64 R16, desc[UR8][R4.64+0x18] ;  /* 0x0000180804107981 */ /* 0x000f62000c1e1b00 */
[C---:B------:R-:W-:Y:S01]  /*0a50*/  LEA R2, R3.reuse, UR6, 0x3 ;  /* 0x0000000603027c11 */ /* 0x040fe2000f8e18ff */
[----:B------:R-:W-:-:S04]  /*0a60*/  VIADD R3, R3, 0x4 ;  /* 0x0000000403037836 */ /* 0x000fc80000000000 */
[----:B------:R-:W2:Y:S04]  /*0a70*/  LDS.128 R8, [R2] ;  /* 0x0000000002087984 */ /* 0x000ea80000000c00 */
[----:B------:R-:W4:Y:S01]  /*0a80*/  LDS.128 R12, [R2+0x10] ;  /* 0x00001000020c7984 */ /* 0x000f220000000c00 */
[----:B--2---:R-:W-:Y:S02]  /*0a90*/  DADD R8, -R8, R20 ;  /* 0x0000000008087229 */ /* 0x004fe40000000114 */
[----:B---3--:R-:W-:-:S05]  /*0aa0*/  DADD R10, R22, -R10 ;  /* 0x00000000160a7229 */ /* 0x008fca000000080a */
[----:B------:R0:W-:Y:S01]  /*0ab0*/  STG.E.64 desc[UR8][R4.64], R8 ;  /* 0x0000000804007986 */ /* 0x0001e2000c101b08 */
[----:B----4-:R-:W-:-:S03]  /*0ac0*/  DADD R12, -R12, R18 ;  /* 0x000000000c0c7229 */ /* 0x010fc60000000112 */
[----:B------:R0:W-:Y:S01]  /*0ad0*/  STG.E.64 desc[UR8][R4.64+0x8], R10 ;  /* 0x0000080a04007986 */ /* 0x0001e2000c101b08 */
[----:B-----5:R-:W-:-:S03]  /*0ae0*/  DADD R14, R16, -R14 ;  /* 0x00000000100e7229 */ /* 0x020fc6000000080e */
[----:B------:R0:W-:Y:S04]  /*0af0*/  STG.E.64 desc[UR8][R4.64+0x10], R12 ;  /* 0x0000100c04007986 */ /* 0x0001e8000c101b08 */
[----:B------:R0:W-:Y:S04]  /*0b00*/  STG.E.64 desc[UR8][R4.64+0x18], R14 ;  /* 0x0000180e04007986 */ /* 0x0001e8000c101b08 */
.L_x_332:
[----:B------:R-:W-:Y:S05]  /*0b10*/  @!P1 EXIT ;  /* 0x000000000000994d */ /* 0x000fea0003800000 */
[----:B01-3--:R-:W0:Y:S01]  /*0b20*/  LDC.64 R8, c[0x0][0x380] ;  /* 0x0000e000ff087b82 */ /* 0x00be220000000a00 */
[----:B------:R-:W-:Y:S01]  /*0b30*/  IADD3 R11, PT, PT, R6, R3, RZ ;  /* 0x00000003060b7210 */ /* 0x000fe20007ffe0ff */
[----:B------:R-:W-:Y:S01]  /*0b40*/  IMAD.MOV R0, RZ, RZ, -R0 ;  /* 0x000000ffff007224 */ /* 0x000fe200078e0a00 */
[----:B------:R-:W-:-:S07]  /*0b50*/  LEA R10, R3, UR6, 0x3 ;  /* 0x00000006030a7c11 */ /* 0x000fce000f8e18ff */
.L_x_333:
[C---:B01----:R-:W-:Y:S01]  /*0b60*/  IMAD.WIDE R2, R11.reuse, 0x8, R8 ;  /* 0x000000080b027825 */ /* 0x043fe200078e0208 */
[----:B------:R0:W1:Y:S04]  /*0b70*/  LDS.64 R4, [R10] ;  /* 0x000000000a047984 */ /* 0x0000680000000a00 */
[----:B------:R-:W1:Y:S01]  /*0b80*/  LDG.E.64 R6, desc[UR8][R2.64] ;  /* 0x0000000802067981 */ /* 0x000e62000c1e1b00 */
[----:B------:R-:W-:Y:S01]  /*0b90*/  VIADD R0, R0, 0x1 ;  /* 0x0000000100007836 */ /* 0x000fe20000000000 */
[----:B------:R-:W-:Y:S01]  /*0ba0*/  IADD3 R11, PT, PT, R11, 0x1, RZ ;  /* 0x000000010b0b7810 */ /* 0x000fe20007ffe0ff */
[----:B0-----:R-:W-:-:S03]  /*0bb0*/  VIADD R10, R10, 0x8 ;  /* 0x000000080a0a7836 */ /* 0x001fc60000000000 */
[----:B------:R-:W-:Y:S01]  /*0bc0*/  ISETP.NE.AND P0, PT, R0, RZ, PT ;  /* 0x000000ff0000720c */ /* 0x000fe20003f05270 */
[----:B-1----:R-:W-:-:S07]  /*0bd0*/  DADD R4, -R4, R6 ;  /* 0x0000000004047229 */ /* 0x002fce0000000106 */
[----:B------:R1:W-:Y:S05]  /*0be0*/  STG.E.64 desc[UR8][R2.64], R4 ;  /* 0x0000000402007986 */ /* 0x0003ea000c101b08 */
[----:B------:R-:W-:Y:S05]  /*0bf0*/  @P0 BRA `(.L_x_333) ;  /* 0xfffffffc00d80947 */ /* 0x000fea000383ffff */
[----:B------:R-:W-:Y:S05]  /*0c00*/  EXIT ;  /* 0x000000000000794d */ /* 0x000fea0003800000 */
.L_x_334:
        /* <DEDUP_REMOVED lines=15> */
.L_x_533:


//--------------------- .text._Z17updateBoundSharedPdS_S_Ptii --------------------------
	.section	.text._Z17updateBoundSharedPdS_S_Ptii,"ax",@progbits
	.align	128
.text._Z17updateBoundSharedPdS_S_Ptii:
        .type           _Z17updateBoundSharedPdS_S_Ptii,@function
        .size           _Z17updateBoundSharedPdS_S_Ptii,(.L_x_534 - _Z17updateBoundSharedPdS_S_Ptii)
        .other          _Z17updateBoundSharedPdS_S_Ptii,@"STO_CUDA_ENTRY STV_DEFAULT"
_Z17updateBoundSharedPdS_S_Ptii:
        /* <DEDUP_REMOVED lines=21> */
[----:B------:R-:W2:Y:S01]  /*0150*/  S2UR UR5, SR_CgaCtaId ;  /* 0x00000000000579c3 */ /* 0x000ea20000008800 */
[----:B0-----:R-:W-:Y:S01]  /*0160*/  IMAD.WIDE R2, R11, 0x2, R2 ;  /* 0x000000020b027825 */ /* 0x001fe200078e0202 */
[----:B------:R-:W-:-:S06]  /*0170*/  UMOV UR4, 0x400 ;  /* 0x0000040000047882 */ /* 0x000fcc0000000000 */
[----:B------:R-:W0:Y:S01]  /*0180*/  LDC R0, c[0x0][0x3a0] ;  /* 0x0000e800ff007b82 */ /* 0x000e220000000800 */
[----:B------:R-:W3:Y:S01]  /*0190*/  LDG.E.U16 R2, desc[UR8][R2.64] ;  /* 0x0000000802027981 */ /* 0x000ee2000c1e1500 */
[----:B-1----:R-:W-:-:S05]  /*01a0*/  IMAD.WIDE R6, R11, 0x8, R6 ;  /* 0x000000080b067825 */ /* 0x002fca00078e0206 */
[----:B------:R-:W4:Y:S01]  /*01b0*/  LDG.E.64 R8, desc[UR8][R6.64] ;  /* 0x0000000806087981 */ /* 0x000f22000c1e1b00 */
[----:B--2---:R-:W-:Y:S01]  /*01c0*/  ULEA UR6, UR5, UR4, 0x18 ;  /* 0x0000000405067291 */ /* 0x004fe2000f8ec0ff */
[----:B0-----:R-:W-:-:S05]  /*01d0*/  ISETP.GE.AND P0, PT, R0, 0x1, PT ;  /* 0x000000010000780c */ /* 0x001fca0003f06270 */
[----:B---3--:R-:W-:-:S05]  /*01e0*/  LEA R10, R2, UR6, 0x3 ;  /* 0x00000006020a7c11 */ /* 0x008fca000f8e18ff */
[----:B------:R-:W4:Y:S02]  /*01f0*/  LDS.64 R4, [R10] ;  /* 0x000000000a047984 */ /* 0x000f240000000a00 */
[----:B----4-:R-:W-:-:S07]  /*0200*/  DADD R4, R4, R8 ;  /* 0x0000000004047229 */ /* 0x010fce0000000008 */
[----:B------:R0:W-:Y:S01]  /*0210*/  STG.E.64 desc[UR8][R6.64], R4 ;  /* 0x0000000406007986 */ /* 0x0001e2000c101b08 */
[----:B------:R-:W-:Y:S05]  /*0220*/  @!P0 EXIT ;  /* 0x000000000000894d */ /* 0x000fea0003800000 */
[C---:B------:R-:W-:Y:S01]  /*0230*/  ISETP.GE.U32.AND P1, PT, R0.reuse, 0x10, PT ;  /* 0x000000100000780c */ /* 0x040fe20003f26070 */
[----:B0-----:R-:W-:Y:S01]  /*0240*/  IMAD R6, R11, R0, RZ ;  /* 0x000000000b067224 */ /* 0x001fe200078e02ff */
[----:B------:R-:W-:Y:S01]  /*0250*/  LOP3.LUT R2, R0, 0xf, RZ, 0xc0, !PT ;  /* 0x0000000f00027812 */ /* 0x000fe200078ec0ff */
[----:B------:R-:W-:-:S03]  /*0260*/  IMAD.MOV.U32 R3, RZ, RZ, RZ ;  /* 0x000000ffff037224 */ /* 0x000fc600078e00ff */
[----:B------:R-:W-:-:S07]  /*0270*/  ISETP.NE.AND P0, PT, R2, RZ, PT ;  /* 0x000000ff0200720c */ /* 0x000fce0003f05270 */
[----:B------:R-:W-:Y:S06]  /*0280*/  @!P1 BRA `(.L_x_335) ;  /* 0x00000004001c9947 */ /* 0x000fec0003800000 */
[----:B------:R-:W0:Y:S01]  /*0290*/  LDCU.64 UR4, c[0x0][0x380] ;  /* 0x00007000ff0477ac */ /* 0x000e220008000a00 */
[----:B------:R-:W-:Y:S01]  /*02a0*/  LOP3.LUT R3, R0, 0x7ffffff0, RZ, 0xc0, !PT ;  /* 0x7ffffff000037812 */ /* 0x000fe200078ec0ff */
[----:B------:R-:W-:Y:S01]  /*02b0*/  IMAD.MOV.U32 R4, RZ, RZ, R6 ;  /* 0x000000ffff047224 */ /* 0x000fe200078e0006 */
[----:B------:R-:W-:-:S03]  /*02c0*/  UIADD3 UR7, UPT, UPT, UR6, 0x40, URZ ;  /* 0x0000004006077890 */ /* 0x000fc6000fffe0ff */
[----:B------:R-:W-:Y:S01]  /*02d0*/  IMAD.MOV R5, RZ, RZ, -R3 ;  /* 0x000000ffff057224 */ /* 0x000fe200078e0a03 */
[----:B0-----:R-:W-:-:S04]  /*02e0*/  UIADD3 UR4, UP0, UPT, UR4, 0x40, URZ ;  /* 0x0000004004047890 */ /* 0x001fc8000ff1e0ff */
[----:B------:R-:W-:-:S12]  /*02f0*/  UIADD3.X UR5, UPT, UPT, URZ, UR5, URZ, UP0, !UPT ;  /* 0x00000005ff057290 */ /* 0x000fd800087fe4ff */
.L_x_336:
[----:B0-----:R-:W-:Y:S01]  /*0300*/  MOV R16, UR4 ;  /* 0x0000000400107c02 */ /* 0x001fe20008000f00 */
        /* <DEDUP_REMOVED lines=63> */
.L_x_335:
[----:B------:R-:W-:Y:S05]  /*0700*/  @!P0 EXIT ;  /* 0x000000000000894d */ /* 0x000fea0003800000 */
[----:B------:R-:W-:Y:S02]  /*0710*/  ISETP.GE.U32.AND P0, PT, R2, 0x8, PT ;  /* 0x000000080200780c */ /* 0x000fe40003f06070 */
[----:B------:R-:W-:-:S04]  /*0720*/  LOP3.LUT R4, R0, 0x7, RZ, 0xc0, !PT ;  /* 0x0000000700047812 */ /* 0x000fc800078ec0ff */
[----:B------:R-:W-:-:S07]  /*0730*/  ISETP.NE.AND P1, PT, R4, RZ, PT ;  /* 0x000000ff0400720c */ /* 0x000fce0003f25270 */
[----:B------:R-:W-:Y:S06]  /*0740*/  @!P0 BRA `(.L_x_337) ;  /* 0x0000000000848947 */ /* 0x000fec0003800000 */
[----:B0-----:R-:W0:Y:S01]  /*0750*/  LDC.64 R16, c[0x0][0x380] ;  /* 0x0000e000ff107b82 */ /* 0x001e220000000a00 */
        /* <DEDUP_REMOVED lines=32> */
.L_x_337:
[----:B------:R-:W-:Y:S05]  /*0960*/  @!P1 EXIT ;  /* 0x000000000000994d */ /* 0x000fea0003800000 */
[----:B------:R-:W-:Y:S02]  /*0970*/  ISETP.GE.U32.AND P0, PT, R4, 0x4, PT ;  /* 0x000000040400780c */ /* 0x000fe40003f06070 */
[----:B------:R-:W-:-:S04]  /*0980*/  LOP3.LUT R0, R0, 0x3, RZ, 0xc0, !PT ;  /* 0x0000000300007812 */ /* 0x000fc800078ec0ff */
[----:B------:R-:W-:-:S07]  /*0990*/  ISETP.NE.AND P1, PT, R0, RZ, PT ;  /* 0x000000ff0000720c */ /* 0x000fce0003f25270 */
[----:B------:R-:W-:Y:S06]  /*09a0*/  @!P0 BRA `(.L_x_338) ;  /* 0x00000000004c8947 */ /* 0x000fec0003800000 */
[----:B------:R-:W2:Y:S01]  /*09b0*/  LDC.64 R4, c[0x0][0x380] ;  /* 0x0000e000ff047b82 */ /* 0x000ea20000000a00 */
[----:B------:R-:W-:-:S04]  /*09c0*/  IMAD.IADD R7, R6, 0x1, R3 ;  /* 0x0000000106077824 */ /* 0x000fc800078e0203 */
[----:B--2---:R-:W-:-:S05]  /*09d0*/  IMAD.WIDE R4, R7, 0x8, R4 ;  /* 0x0000000807047825 */ /* 0x004fca00078e0204 */
[----:B-1----:R-:W2:Y:S04]  /*09e0*/  LDG.E.64 R20, desc[UR8][R4.64] ;  /* 0x0000000804147981 */ /* 0x002ea8000c1e1b00 */
[----:B0-----:R-:W3:Y:S04]  /*09f0*/  LDG.E.64 R22, desc[UR8][R4.64+0x8] ;  /* 0x0000080804167981 */ /* 0x001ee8000c1e1b00 */
        /* <DEDUP_REMOVED lines=14> */
.L_x_338:
[----:B------:R-:W-:Y:S05]  /*0ae0*/  @!P1 EXIT ;  /* 0x000000000000994d */ /* 0x000fea0003800000 */
[----:B012---:R-:W0:Y:S01]  /*0af0*/  LDC.64 R8, c[0x0][0x380] ;  /* 0x0000e000ff087b82 */ /* 0x007e220000000a00 */
[----:B------:R-:W-:Y:S01]  /*0b00*/  IADD3 R11, PT, PT, R6, R3, RZ ;  /* 0x00000003060b7210 */ /* 0x000fe20007ffe0ff */
[----:B------:R-:W-:Y:S01]  /*0b10*/  IMAD.MOV R0, RZ, RZ, -R0 ;  /* 0x000000ffff007224 */ /* 0x000fe200078e0a00 */
[----:B------:R-:W-:-:S07]  /*0b20*/  LEA R10, R3, UR6, 0x3 ;  /* 0x00000006030a7c11 */ /* 0x000fce000f8e18ff */
.L_x_339:
        /* <DEDUP_REMOVED lines=11> */
.L_x_340:
        /* <DEDUP_REMOVED lines=10> */
.L_x_534:


//--------------------- .text._Z11updateBoundPdS_S_Ptii --------------------------
	.section	.text._Z11updateBoundPdS_S_Ptii,"ax",@progbits
	.align	128
.text._Z11updateBoundPdS_S_Ptii:
        .type           _Z11updateBoundPdS_S_Ptii,@function
        .size           _Z11updateBoundPdS_S_Ptii,(.L_x_535 - _Z11updateBoundPdS_S_Ptii)
        .other          _Z11updateBoundPdS_S_Ptii,@"STO_CUDA_ENTRY STV_DEFAULT"
_Z11updateBoundPdS_S_Ptii:
        /* <DEDUP_REMOVED lines=19> */
[----:B0-----:R-:W-:Y:S01]  /*0130*/  ISETP.GE.AND P0, PT, R0, 0x1, PT ;  /* 0x000000010000780c */ /* 0x001fe20003f06270 */
[----:B---3--:R-:W-:-:S07]  /*0140*/  DADD R10, R6, R10 ;  /* 0x00000000060a7229 */ /* 0x008fce000000000a */
[----:B------:R0:W-:Y:S05]  /*0150*/  STG.E.64 desc[UR8][R8.64], R10 ;  /* 0x0000000a08007986 */ /* 0x0001ea000c101b08 */
        /* <DEDUP_REMOVED lines=10> */
[----:B------:R-:W0:Y:S02]  /*0200*/  LDCU.64 UR4, c[0x0][0x380] ;  /* 0x00007000ff0477ac */ /* 0x000e240008000a00 */
[----:B------:R-:W-:Y:S01]  /*0210*/  IADD3 R11, PT, PT, -R5, RZ, RZ ;  /* 0x000000ff050b7210 */ /* 0x000fe20007ffe1ff */
[----:B-1----:R-:W-:-:S04]  /*0220*/  UIADD3 UR6, UP0, UPT, UR6, 0x40, URZ ;  /* 0x0000004006067890 */ /* 0x002fc8000ff1e0ff */
[----:B------:R-:W-:Y:S02]  /*0230*/  UIADD3.X UR7, UPT, UPT, URZ, UR7, URZ, UP0, !UPT ;  /* 0x00000007ff077290 */ /* 0x000fe400087fe4ff */
[----:B0-----:R-:W-:Y:S01]  /*0240*/  UIADD3 UR4, UP1, UPT, UR4, 0x40, URZ ;  /* 0x0000004004047890 */ /* 0x001fe2000ff3e0ff */
[----:B------:R-:W-:-:S03]  /*0250*/  IMAD.U32 R12, RZ, RZ, UR6 ;  /* 0x00000006ff0c7e24 */ /* 0x000fc6000f8e00ff */
[----:B------:R-:W-:Y:S01]  /*0260*/  MOV R13, UR7 ;  /* 0x00000007000d7c02 */ /* 0x000fe20008000f00 */
[----:B------:R-:W-:-:S12]  /*0270*/  UIADD3.X UR5, UPT, UPT, URZ, UR5, URZ, UP1, !UPT ;  /* 0x00000005ff057290 */ /* 0x000fd80008ffe4ff */
.L_x_342:
        /* <DEDUP_REMOVED lines=75> */
.L_x_341:
[----:B------:R-:W-:Y:S05]  /*0730*/  @!P0 EXIT ;  /* 0x000000000000894d */ /* 0x000fea0003800000 */
[----:B------:R-:W-:Y:S02]  /*0740*/  ISETP.GE.U32.AND P0, PT, R20, 0x8, PT ;  /* 0x000000081400780c */ /* 0x000fe40003f06070 */
[----:B-1----:R-:W-:-:S04]  /*0750*/  LOP3.LUT R18, R0, 0x7, RZ, 0xc0, !PT ;  /* 0x0000000700127812 */ /* 0x002fc800078ec0ff */
[----:B------:R-:W-:-:S07]  /*0760*/  ISETP.NE.AND P1, PT, R18, RZ, PT ;  /* 0x000000ff1200720c */ /* 0x000fce0003f25270 */
[----:B------:R-:W-:Y:S06]  /*0770*/  @!P0 BRA `(.L_x_343) ;  /* 0x0000000000948947 */ /* 0x000fec0003800000 */
[----:B0-----:R-:W0:Y:S01]  /*0780*/  LDC.64 R8, c[0x0][0x380] ;  /* 0x0000e000ff087b82 */ /* 0x001e220000000a00 */
        /* <DEDUP_REMOVED lines=36> */
.L_x_343:
        /* <DEDUP_REMOVED lines=26> */
.L_x_344:
[----:B------:R-:W-:Y:S05]  /*0b70*/  @!P1 EXIT ;  /* 0x000000000000994d */ /* 0x000fea0003800000 */
[----:B-1----:R-:W1:Y:S01]  /*0b80*/  LDC.64 R6, c[0x0][0x380] ;  /* 0x0000e000ff067b82 */ /* 0x002e620000000a00 */
[----:B------:R-:W-:Y:S01]  /*0b90*/  IMAD.WIDE.U32 R2, R5, 0x8, R2 ;  /* 0x0000000805027825 */ /* 0x000fe200078e0002 */
[----:B0-----:R-:W-:-:S03]  /*0ba0*/  IADD3 R13, PT, PT, R4, R5, RZ ;  /* 0x00000005040d7210 */ /* 0x001fc60007ffe0ff */
[----:B------:R-:W-:Y:S01]  /*0bb0*/  IMAD.MOV.U32 R10, RZ, RZ, R2 ;  /* 0x000000ffff0a7224 */ /* 0x000fe200078e0002 */
[----:B------:R-:W-:Y:S01]  /*0bc0*/  MOV R11, R3 ;  /* 0x00000003000b7202 */ /* 0x000fe20000000f00 */
[----:B------:R-:W-:-:S07]  /*0bd0*/  IMAD.MOV R0, RZ, RZ, -R0 ;  /* 0x000000ffff007224 */ /* 0x000fce00078e0a00 */
.L_x_345:
        /* <DEDUP_REMOVED lines=12> */
.L_x_346:
        /* <DEDUP_REMOVED lines=14> */
.L_x_535:


//--------------------- .text._Z22elkanFBMoveAdditionHamPdS_S_ii --------------------------
	.section	.text._Z22elkanFBMoveAdditionHamPdS_S_ii,"ax",@progbits
	.align	128
.text._Z22elkanFBMoveAdditionHamPdS_S_ii:
        .type           _Z22elkanFBMoveAdditionHamPdS_S_ii,@function
        .size           _Z22elkanFBMoveAdditionHamPdS_S_ii,(.L_x_536 - _Z22elkanFBMoveAdditionHamPdS_S_ii)
        .other          _Z22elkanFBMoveAdditionHamPdS_S_ii,@"STO_CUDA_ENTRY STV_DEFAULT"
_Z22elkanFBMoveAdditionHamPdS_S_ii:
        /* <DEDUP_REMOVED lines=8> */
[----:B------:R-:W0:Y:S01]  /*0080*/  LDCU UR7, c[0x0][0x398] ;  /* 0x00007300ff0777ac */ /* 0x000e220008000800 */
[----:B------:R-:W-:Y:S02]  /*0090*/  IMAD.MOV.U32 R12, RZ, RZ, 0x0 ;  /* 0x00000000ff0c7424 */ /* 0x000fe400078e00ff */
[----:B------:R-:W-:Y:S01]  /*00a0*/  IMAD.MOV.U32 R13, RZ, RZ, 0x7ff00000 ;  /* 0x7ff00000ff0d7424 */ /* 0x000fe200078e00ff */
[----:B------:R-:W1:Y:S01]  /*00b0*/  LDCU.64 UR12, c[0x0][0x358] ;  /* 0x00006b00ff0c77ac */ /* 0x000e620008000a00 */
[----:B0-----:R-:W-:-:S09]  /*00c0*/  UISETP.GE.AND UP0, UPT, UR7, 0x1, UPT ;  /* 0x000000010700788c */ /* 0x001fd2000bf06270 */
[----:B-1----:R-:W-:Y:S05]  /*00d0*/  BRA.U !UP0, `(.L_x_347) ;  /* 0x0000000908987547 */ /* 0x002fea000b800000 */
[----:B------:R-:W-:Y:S02]  /*00e0*/  UISETP.GE.U32.AND UP1, UPT, UR7, 0x10, UPT ;  /* 0x000000100700788c */ /* 0x000fe4000bf26070 */
[----:B------:R-:W-:Y:S01]  /*00f0*/  IMAD R21, R0, UR7, RZ ;  /* 0x0000000700157c24 */ /* 0x000fe2000f8e02ff */
[----:B------:R-:W-:Y:S01]  /*0100*/  ULOP3.LUT UR10, UR7, 0xf, URZ, 0xc0, !UPT ;  /* 0x0000000f070a7892 */ /* 0x000fe2000f8ec0ff */
[----:B------:R-:W-:Y:S01]  /*0110*/  IMAD.MOV.U32 R12, RZ, RZ, 0x0 ;  /* 0x00000000ff0c7424 */ /* 0x000fe200078e00ff */
[----:B------:R-:W-:Y:S01]  /*0120*/  UMOV UR4, URZ ;  /* 0x000000ff00047c82 */ /* 0x000fe20008000000 */
[----:B------:R-:W-:Y:S01]  /*0130*/  IMAD.MOV.U32 R13, RZ, RZ, 0x7ff00000 ;  /* 0x7ff00000ff0d7424 */ /* 0x000fe200078e00ff */
[----:B------:R-:W-:Y:S02]  /*0140*/  UISETP.NE.AND UP0, UPT, UR10, URZ, UPT ;  /* 0x000000ff0a00728c */ /* 0x000fe4000bf05270 */
[----:B------:R-:W-:Y:S09]  /*0150*/  BRA.U !UP1, `(.L_x_348) ;  /* 0x00000005093c7547 */ /* 0x000ff2000b800000 */
[----:B------:R-:W0:Y:S01]  /*0160*/  LDCU.64 UR8, c[0x0][0x388] ;  /* 0x00007100ff0877ac */ /* 0x000e220008000a00 */
[----:B------:R-:W-:Y:S02]  /*0170*/  IMAD.MOV.U32 R20, RZ, RZ, R21 ;  /* 0x000000ffff147224 */ /* 0x000fe400078e0015 */
[----:B------:R-:W-:Y:S01]  /*0180*/  IMAD.MOV.U32 R12, RZ, RZ, 0x0 ;  /* 0x00000000ff0c7424 */ /* 0x000fe200078e00ff */
[----:B------:R-:W-:Y:S01]  /*0190*/  ULOP3.LUT UR4, UR7, 0x7ffffff0, URZ, 0xc0, !UPT ;  /* 0x7ffffff007047892 */ /* 0x000fe2000f8ec0ff */
[----:B------:R-:W-:Y:S01]  /*01a0*/  IMAD.MOV.U32 R13, RZ, RZ, 0x7ff00000 ;  /* 0x7ff00000ff0d7424 */ /* 0x000fe200078e00ff */
[----:B0-----:R-:W-:Y:S02]  /*01b0*/  UIADD3 UR5, UP1, UPT, UR8, 0x40, URZ ;  /* 0x0000004008057890 */ /* 0x001fe4000ff3e0ff */
[----:B------:R-:W-:Y:S02]  /*01c0*/  UIADD3 UR8, UPT, UPT, -UR4, URZ, URZ ;  /* 0x000000ff04087290 */ /* 0x000fe4000fffe1ff */
[----:B------:R-:W-:-:S12]  /*01d0*/  UIADD3.X UR6, UPT, UPT, URZ, UR9, URZ, UP1, !UPT ;  /* 0x00000009ff067290 */ /* 0x000fd80008ffe4ff */
.L_x_349:
[----:B------:R-:W-:Y:S02]  /*01e0*/  IMAD.U32 R2, RZ, RZ, UR5 ;  /* 0x00000005ff027e24 */ /* 0x000fe4000f8e00ff */
[----:B------:R-:W-:Y:S02]  /*01f0*/  IMAD.U32 R3, RZ, RZ, UR6 ;  /* 0x00000006ff037e24 */ /* 0x000fe4000f8e00ff */
[----:B------:R-:W-:-:S05]  /*0200*/  IMAD.WIDE R2, R20, 0x8, R2 ;  /* 0x0000000814027825 */ /* 0x000fca00078e0202 */
[----:B------:R-:W2:Y:S04]  /*0210*/  LDG.E.64 R24, desc[UR12][R2.64+-0x40] ;  /* 0xffffc00c02187981 */ /* 0x000ea8000c1e1b00 */
[----:B------:R-:W3:Y:S04]  /*0220*/  LDG.E.64 R14, desc[UR12][R2.64+-0x38] ;  /* 0xffffc80c020e7981 */ /* 0x000ee8000c1e1b00 */
[----:B------:R-:W4:Y:S04]  /*0230*/  LDG.E.64 R16, desc[UR12][R2.64+-0x30] ;  /* 0xffffd00c02107981 */ /* 0x000f28000c1e1b00 */
[----:B------:R-:W5:Y:S04]  /*0240*/  LDG.E.64 R22, desc[UR12][R2.64+-0x28] ;  /* 0xffffd80c02167981 */ /* 0x000f68000c1e1b00 */
[----:B------:R-:W5:Y:S04]  /*0250*/  LDG.E.64 R18, desc[UR12][R2.64+-0x20] ;  /* 0xffffe00c02127981 */ /* 0x000f68000c1e1b00 */
[----:B------:R-:W5:Y:S04]  /*0260*/  LDG.E.64 R4, desc[UR12][R2.64+-0x18] ;  /* 0xffffe80c02047981 */ /* 0x000f68000c1e1b00 */
[----:B------:R-:W5:Y:S04]  /*0270*/  LDG.E.64 R6, desc[UR12][R2.64+-0x10] ;  /* 0xfffff00c02067981 */ /* 0x000f68000c1e1b00 */
[----:B------:R-:W5:Y:S04]  /*0280*/  LDG.E.64 R8, desc[UR12][R2.64+-0x8] ;  /* 0xfffff80c02087981 */ /* 0x000f68000c1e1b00 */
[----:B------:R-:W5:Y:S04]  /*0290*/  LDG.E.64 R10, desc[UR12][R2.64] ;  /* 0x0000000c020a7981 */ /* 0x000f68000c1e1b00 */
[----:B------:R-:W5:Y:S01]  /*02a0*/  LDG.E.64 R26, desc[UR12][R2.64+0x38] ;  /* 0x0000380c021a7981 */ /* 0x000f62000c1e1b00 */
[----:B--2---:R-:W-:-:S06]  /*02b0*/  DSETP.GEU.AND P0, PT, R24, R12, PT ;  /* 0x0000000c1800722a */ /* 0x004fcc0003f0e000 */
[----:B------:R-:W-:Y:S02]  /*02c0*/  FSEL R24, R24, R12, !P0 ;  /* 0x0000000c18187208 */ /* 0x000fe40004000000 */
[----:B------:R-:W-:Y:S02]  /*02d0*/  FSEL R25, R25, R13, !P0 ;  /* 0x0000000d19197208 */ /* 0x000fe40004000000 */
[----:B------:R-:W2:Y:S04]  /*02e0*/  LDG.E.64 R12, desc[UR12][R2.64+0x8] ;  /* 0x0000080c020c7981 */ /* 0x000ea8000c1e1b00 */
[----:B---3--:R-:W-:-:S06]  /*02f0*/  DSETP.GEU.AND P0, PT, R14, R24, PT ;  /* 0x000000180e00722a */ /* 0x008fcc0003f0e000 */
[----:B------:R-:W-:Y:S02]  /*0300*/  FSEL R24, R14, R24, !P0 ;  /* 0x000000180e187208 */ /* 0x000fe40004000000 */
[----:B------:R-:W-:Y:S02]  /*0310*/  FSEL R25, R15, R25, !P0 ;  /* 0x000000190f197208 */ /* 0x000fe40004000000 */
[----:B------:R-:W3:Y:S04]  /*0320*/  LDG.E.64 R14, desc[UR12][R2.64+0x10] ;  /* 0x0000100c020e7981 */ /* 0x000ee8000c1e1b00 */
[----:B----4-:R-:W-:-:S06]  /*0330*/  DSETP.GEU.AND P0, PT, R16, R24, PT ;  /* 0x000000181000722a */ /* 0x010fcc0003f0e000 */
[----:B------:R-:W-:Y:S02]  /*0340*/  FSEL R24, R16, R24, !P0 ;  /* 0x0000001810187208 */ /* 0x000fe40004000000 */
[----:B------:R-:W-:Y:S02]  /*0350*/  FSEL R25, R17, R25, !P0 ;  /* 0x0000001911197208 */ /* 0x000fe40004000000 */
[----:B------:R-:W4:Y:S04]  /*0360*/  LDG.E.64 R16, desc[UR12][R2.64+0x18] ;  /* 0x0000180c02107981 */ /* 0x000f28000c1e1b00 */
[----:B-----5:R-:W-:-:S06]  /*0370*/  DSETP.GEU.AND P0, PT, R22, R24, PT ;  /* 0x000000181600722a */ /* 0x020fcc0003f0e000 */
[----:B------:R-:W-:Y:S02]  /*0380*/  FSEL R24, R22, R24, !P0 ;  /* 0x0000001816187208 */ /* 0x000fe40004000000 */
[----:B------:R-:W-:Y:S02]  /*0390*/  FSEL R25, R23, R25, !P0 ;  /* 0x0000001917197208 */ /* 0x000fe40004000000 */
[----:B------:R-:W5:Y:S04]  /*03a0*/  LDG.E.64 R22, desc[UR12][R2.64+0x20] ;  /* 0x0000200c02167981 */ /* 0x000f68000c1e1b00 */
[----:B------:R-:W-:-:S06]  /*03b0*/  DSETP.GEU.AND P0, PT, R18, R24, PT ;  /* 0x000000181200722a */ /* 0x000fcc0003f0e000 */
[----:B------:R-:W-:Y:S02]  /*03c0*/  FSEL R24, R18, R24, !P0 ;  /* 0x0000001812187208 */ /* 0x000fe40004000000 */
[----:B------:R-:W-:Y:S02]  /*03d0*/  FSEL R25, R19, R25, !P0 ;  /* 0x0000001913197208 */ /* 0x000fe40004000000 */
[----:B------:R-:W5:Y:S04]  /*03e0*/  LDG.E.64 R18, desc[UR12][R2.64+0x28] ;  /* 0x0000280c02127981 */ /* 0x000f68000c1e1b00 */
[----:B------:R-:W-:-:S06]  /*03f0*/  DSETP.GEU.AND P0, PT, R4, R24, PT ;  /* 0x000000180400722a */ /* 0x000fcc0003f0e000 */
[----:B------:R-:W-:Y:S02]  /*0400*/  FSEL R4, R4, R24, !P0 ;  /* 0x0000001804047208 */ /* 0x000fe40004000000 */
[----:B------:R-:W-:Y:S02]  /*0410*/  FSEL R5, R5, R25, !P0 ;  /* 0x0000001905057208 */ /* 0x000fe40004000000 */
[----:B------:R0:W5:Y:S04]  /*0420*/  LDG.E.64 R24, desc[UR12][R2.64+0x30] ;  /* 0x0000300c02187981 */ /* 0x000168000c1e1b00 */
[----:B------:R-:W-:-:S06]  /*0430*/  DSETP.GEU.AND P0, PT, R6, R4, PT ;  /* 0x000000040600722a */ /* 0x000fcc0003f0e000 */
[----:B------:R-:W-:Y:S02]  /*0440*/  FSEL R4, R6, R4, !P0 ;  /* 0x0000000406047208 */ /* 0x000fe40004000000 */
[----:B------:R-:W-:-:S06]  /*0450*/  FSEL R5, R7, R5, !P0 ;  /* 0x0000000507057208 */ /* 0x000fcc0004000000 */
[----:B------:R-:W-:-:S06]  /*0460*/  DSETP.GEU.AND P0, PT, R8, R4, PT ;  /* 0x000000040800722a */ /* 0x000fcc0003f0e000 */
[----:B------:R-:W-:Y:S02]  /*0470*/  FSEL R4, R8, R4, !P0 ;  /* 0x0000000408047208 */ /* 0x000fe40004000000 */
[----:B------:R-:W-:-:S06]  /*0480*/  FSEL R5, R9, R5, !P0 ;  /* 0x0000000509057208 */ /* 0x000fcc0004000000 */
[----:B------:R-:W-:-:S06]  /*0490*/  DSETP.GEU.AND P0, PT, R10, R4, PT ;  /* 0x000000040a00722a */ /* 0x000fcc0003f0e000 */
[----:B------:R-:W-:Y:S02]  /*04a0*/  FSEL R4, R10, R4, !P0 ;  /* 0x000000040a047208 */ /* 0x000fe40004000000 */
[----:B------:R-:W-:Y:S01]  /*04b0*/  FSEL R5, R11, R5, !P0 ;  /* 0x000000050b057208 */ /* 0x000fe20004000000 */
[----:B------:R-:W-:-:S04]  /*04c0*/  UIADD3 UR8, UPT, UPT, UR8, 0x10, URZ ;  /* 0x0000001008087890 */ /* 0x000fc8000fffe0ff */
[----:B------:R-:W-:Y:S01]  /*04d0*/  UISETP.NE.AND UP1, UPT, UR8, URZ, UPT ;  /* 0x000000ff0800728c */ /* 0x000fe2000bf25270 */
[----:B------:R-:W-:Y:S01]  /*04e0*/  VIADD R20, R20, 0x10 ;  /* 0x0000001014147836 */ /* 0x000fe20000000000 */
[----:B--2---:R-:W-:-:S06]  /*04f0*/  DSETP.GEU.AND P0, PT, R12, R4, PT ;  /* 0x000000040c00722a */ /* 0x004fcc0003f0e000 */
[----:B------:R-:W-:Y:S02]  /*0500*/  FSEL R4, R12, R4, !P0 ;  /* 0x000000040c047208 */ /* 0x000fe40004000000 */
[----:B------:R-:W-:-:S06]  /*0510*/  FSEL R5, R13, R5, !P0 ;  /* 0x000000050d057208 */ /* 0x000fcc0004000000 */
[----:B---3--:R-:W-:-:S06]  /*0520*/  DSETP.GEU.AND P0, PT, R14, R4, PT ;  /* 0x000000040e00722a */ /* 0x008fcc0003f0e000 */
[----:B0-----:R-:W-:Y:S02]  /*0530*/  FSEL R2, R14, R4, !P0 ;  /* 0x000000040e027208 */ /* 0x001fe40004000000 */
[----:B------:R-:W-:-:S06]  /*0540*/  FSEL R3, R15, R5, !P0 ;  /* 0x000000050f037208 */ /* 0x000fcc0004000000 */
[----:B----4-:R-:W-:-:S06]  /*0550*/  DSETP.GEU.AND P0, PT, R16, R2, PT ;  /* 0x000000021000722a */ /* 0x010fcc0003f0e000 */
[----:B------:R-:W-:Y:S02]  /*0560*/  FSEL R2, R16, R2, !P0 ;  /* 0x0000000210027208 */ /* 0x000fe40004000000 */
[----:B------:R-:W-:-:S06]  /*0570*/  FSEL R3, R17, R3, !P0 ;  /* 0x0000000311037208 */ /* 0x000fcc0004000000 */
[----:B-----5:R-:W-:-:S06]  /*0580*/  DSETP.GEU.AND P0, PT, R22, R2, PT ;  /* 0x000000021600722a */ /* 0x020fcc0003f0e000 */
[----:B------:R-:W-:Y:S02]  /*0590*/  FSEL R2, R22, R2, !P0 ;  /* 0x0000000216027208 */ /* 0x000fe40004000000 */
[----:B------:R-:W-:-:S06]  /*05a0*/  FSEL R3, R23, R3, !P0 ;  /* 0x0000000317037208 */ /* 0x000fcc0004000000 */
        /* <DEDUP_REMOVED lines=9> */
[----:B------:R-:W-:Y:S06]  /*0640*/  BRA.U UP1, `(.L_x_349) ;  /* 0xfffffff901e47547 */ /* 0x000fec000b83ffff */
.L_x_348:
[----:B------:R-:W-:Y:S05]  /*0650*/  BRA.U !UP0, `(.L_x_347) ;  /* 0x0000000508387547 */ /* 0x000fea000b800000 */
[----:B------:R-:W-:Y:S02]  /*0660*/  UISETP.GE.U32.AND UP0, UPT, UR10, 0x8, UPT ;  /* 0x000000080a00788c */ /* 0x000fe4000bf06070 */
[----:B------:R-:W-:-:S04]  /*0670*/  ULOP3.LUT UR6, UR7, 0x7, URZ, 0xc0, !UPT ;  /* 0x0000000707067892 */ /* 0x000fc8000f8ec0ff */
[----:B------:R-:W-:-:S03]  /*0680*/  UISETP.NE.AND UP1, UPT, UR6, URZ, UPT ;  /* 0x000000ff0600728c */ /* 0x000fc6000bf25270 */
[----:B------:R-:W-:Y:S08]  /*0690*/  BRA.U !UP0, `(.L_x_350) ;  /* 0x0000000108907547 */ /* 0x000ff0000b800000 */
[----:B------:R-:W0:Y:S01]  /*06a0*/  LDC.64 R14, c[0x0][0x388] ;  /* 0x0000e200ff0e7b82 */ /* 0x000e220000000a00 */
[----:B------:R-:W-:-:S04]  /*06b0*/  VIADD R3, R21, UR4 ;  /* 0x0000000415037c36 */ /* 0x000fc80008000000 */
[----:B0-----:R-:W-:-:S05]  /*06c0*/  IMAD.WIDE R14, R3, 0x8, R14 ;  /* 0x00000008030e7825 */ /* 0x001fca00078e020e */
[----:B------:R-:W2:Y:S04]  /*06d0*/  LDG.E.64 R16, desc[UR12][R14.64] ;  /* 0x0000000c0e107981 */ /* 0x000ea8000c1e1b00 */
[----:B------:R-:W3:Y:S04]  /*06e0*/  LDG.E.64 R18, desc[UR12][R14.64+0x8] ;  /* 0x0000080c0e127981 */ /* 0x000ee8000c1e1b00 */
[----:B------:R-:W4:Y:S04]  /*06f0*/  LDG.E.64 R22, desc[UR12][R14.64+0x10] ;  /* 0x0000100c0e167981 */ /* 0x000f28000c1e1b00 */
[----:B------:R-:W5:Y:S04]  /*0700*/  LDG.E.64 R8, desc[UR12][R14.64+0x18] ;  /* 0x0000180c0e087981 */ /* 0x000f68000c1e1b00 */
[----:B------:R-:W5:Y:S04]  /*0710*/  LDG.E.64 R6, desc[UR12][R14.64+0x20] ;  /* 0x0000200c0e067981 */ /* 0x000f68000c1e1b00 */
[----:B------:R-:W5:Y:S04]  /*0720*/  LDG.E.64 R4, desc[UR12][R14.64+0x28] ;  /* 0x0000280c0e047981 */ /* 0x000f68000c1e1b00 */
[----:B------:R-:W5:Y:S04]  /*0730*/  LDG.E.64 R2, desc[UR12][R14.64+0x30] ;  /* 0x0000300c0e027981 */ /* 0x000f68000c1e1b00 */
[----:B------:R-:W5:Y:S01]  /*0740*/  LDG.E.64 R10, desc[UR12][R14.64+0x38] ;  /* 0x0000380c0e0a7981 */ /* 0x000f62000c1e1b00 */
[----:B------:R-:W-:Y:S01]  /*0750*/  UIADD3 UR4, UPT, UPT, UR4, 0x8, URZ ;  /* 0x0000000804047890 */ /* 0x000fe2000fffe0ff */
[----:B--2---:R-:W-:-:S06]  /*0760*/  DSETP.GEU.AND P0, PT, R16, R12, PT ;  /* 0x0000000c1000722a */ /* 0x004fcc0003f0e000 */
[----:B------:R-:W-:Y:S02]  /*0770*/  FSEL R12, R16, R12, !P0 ;  /* 0x0000000c100c7208 */ /* 0x000fe40004000000 */
[----:B------:R-:W-:-:S06]  /*0780*/  FSEL R13, R17, R13, !P0 ;  /* 0x0000000d110d7208 */ /* 0x000fcc0004000000 */
[----:B---3--:R-:W-:-:S06]  /*0790*/  DSETP.GEU.AND P0, PT, R18, R12, PT ;  /* 0x0000000c1200722a */ /* 0x008fcc0003f0e000 */
[----:B------:R-:W-:Y:S02]  /*07a0*/  FSEL R12, R18, R12, !P0 ;  /* 0x0000000c120c7208 */ /* 0x000fe40004000000 */
        /* <DEDUP_REMOVED lines=18> */
[----:B------:R-:W-:-:S07]  /*08d0*/  FSEL R13, R11, R3, !P0 ;  /* 0x000000030b0d7208 */ /* 0x000fce0004000000 */
.L_x_350:
        /* <DEDUP_REMOVED lines=24> */
[----:B------:R-:W-:-:S07]  /*0a60*/  FSEL R13, R11, R5, !P0 ;  /* 0x000000050b0d7208 */ /* 0x000fce0004000000 */
.L_x_351:
[----:B------:R-:W-:Y:S05]  /*0a70*/  BRA.U !UP1, `(.L_x_347) ;  /* 0x0000000109307547 */ /* 0x000fea000b800000 */
[----:B------:R-:W0:Y:S01]  /*0a80*/  LDC.64 R4, c[0x0][0x388] ;  /* 0x0000e200ff047b82 */ /* 0x000e220000000a00 */
[----:B------:R-:W-:Y:S01]  /*0a90*/  VIADD R21, R21, UR4 ;  /* 0x0000000415157c36 */ /* 0x000fe20008000000 */
[----:B------:R-:W-:-:S12]  /*0aa0*/  UIADD3 UR5, UPT, UPT, -UR5, URZ, URZ ;  /* 0x000000ff05057290 */ /* 0x000fd8000fffe1ff */
.L_x_352:
[----:B0-----:R-:W-:-:S06]  /*0ab0*/  IMAD.WIDE R2, R21, 0x8, R4 ;  /* 0x0000000815027825 */ /* 0x001fcc00078e0204 */
[----:B------:R-:W2:Y:S01]  /*0ac0*/  LDG.E.64 R2, desc[UR12][R2.64] ;  /* 0x0000000c02027981 */ /* 0x000ea2000c1e1b00 */
[----:B------:R-:W-:Y:S01]  /*0ad0*/  UIADD3 UR5, UPT, UPT, UR5, 0x1, URZ ;  /* 0x0000000105057890 */ /* 0x000fe2000fffe0ff */
[----:B------:R-:W-:-:S03]  /*0ae0*/  VIADD R21, R21, 0x1 ;  /* 0x0000000115157836 */ /* 0x000fc60000000000 */
[----:B------:R-:W-:Y:S01]  /*0af0*/  UISETP.NE.AND UP0, UPT, UR5, URZ, UPT ;  /* 0x000000ff0500728c */ /* 0x000fe2000bf05270 */
[----:B--2---:R-:W-:-:S06]  /*0b00*/  DSETP.GEU.AND P0, PT, R2, R12, PT ;  /* 0x0000000c0200722a */ /* 0x004fcc0003f0e000 */
[----:B------:R-:W-:Y:S02]  /*0b10*/  FSEL R12, R2, R12, !P0 ;  /* 0x0000000c020c7208 */ /* 0x000fe40004000000 */
[----:B------:R-:W-:Y:S01]  /*0b20*/  FSEL R13, R3, R13, !P0 ;  /* 0x0000000d030d7208 */ /* 0x000fe20004000000 */
[----:B------:R-:W-:Y:S06]  /*0b30*/  BRA.U UP0, `(.L_x_352) ;  /* 0xfffffffd00dc7547 */ /* 0x000fec000b83ffff */
.L_x_347:
[----:B------:R-:W0:Y:S02]  /*0b40*/  LDC.64 R2, c[0x0][0x390] ;  /* 0x0000e400ff027b82 */ /* 0x000e240000000a00 */
[----:B0-----:R-:W-:-:S05]  /*0b50*/  IMAD.WIDE R2, R0, 0x8, R2 ;  /* 0x0000000800027825 */ /* 0x001fca00078e0202 */
[----:B------:R-:W-:Y:S01]  /*0b60*/  STG.E.64 desc[UR12][R2.64], R12 ;  /* 0x0000000c02007986 */ /* 0x000fe2000c101b0c */
[----:B------:R-:W-:Y:S05]  /*0b70*/  EXIT ;  /* 0x000000000000794d */ /* 0x000fea0003800000 */
.L_x_353:
        /* <DEDUP_REMOVED lines=16> */
.L_x_536:


//--------------------- .text._Z11innerProdMOPdS_S_PKdiii --------------------------
	.section	.text._Z11innerProdMOPdS_S_PKdiii,"ax",@progbits
	.align	128
.text._Z11innerProdMOPdS_S_PKdiii:
        .type           _Z11innerProdMOPdS_S_PKdiii,@function
        .size           _Z11innerProdMOPdS_S_PKdiii,(.L_x_537 - _Z11innerProdMOPdS_S_PKdiii)
        .other          _Z11innerProdMOPdS_S_PKdiii,@"STO_CUDA_ENTRY STV_DEFAULT"
_Z11innerProdMOPdS_S_PKdiii:
[----:B------:R-:W-:Y:S08]  /*0000*/  LDC R1, c[0x0][0x37c] ;  /* 0x0000df00ff017b82 */ /* 0x000ff00000000800 */
[----:B------:R-:W0:Y:S01]  /*0010*/  LDC R7, c[0x0][0x3a8] ;  /* 0x0000ea00ff077b82 */ /* 0x000e220000000800 */
[----:B------:R-:W1:Y:S07]  /*0020*/  S2R R5, SR_TID.X ;  /* 0x0000000000057919 */ /* 0x000e6e0000002100 */
[----:B------:R-:W1:Y:S08]  /*0030*/  S2UR UR4, SR_CTAID.X ;  /* 0x00000000000479c3 */ /* 0x000e700000002500 */
[----:B------:R-:W1:Y:S01]  /*0040*/  LDC R0, c[0x0][0x360] ;  /* 0x0000d800ff007b82 */ /* 0x000e620000000800 */
[----:B0-----:R-:W-:-:S04]  /*0050*/  IABS R6, R7 ;  /* 0x0000000700067213 */ /* 0x001fc80000000000 */
[----:B------:R-:W0:Y:S01]  /*0060*/  I2F.RP R4, R6 ;  /* 0x0000000600047306 */ /* 0x000e220000209400 */
[----:B-1----:R-:W-:-:S07]  /*0070*/  IMAD R0, R0, UR4, R5 ;  /* 0x0000000400007c24 */ /* 0x002fce000f8e0205 */
[----:B0-----:R-:W0:Y:S02]  /*0080*/  MUFU.RCP R4, R4 ;  /* 0x0000000400047308 */ /* 0x001e240000001000 */
[----:B0-----:R-:W-:Y:S01]  /*0090*/  VIADD R2, R4, 0xffffffe ;  /* 0x0ffffffe04027836 */ /* 0x001fe20000000000 */
[----:B------:R-:W-:-:S05]  /*00a0*/  IABS R4, R0 ;  /* 0x0000000000047213 */ /* 0x000fca0000000000 */
[----:B------:R0:W1:Y:S02]  /*00b0*/  F2I.FTZ.U32.TRUNC.NTZ R3, R2 ;  /* 0x0000000200037305 */ /* 0x000064000021f000 */
[----:B0-----:R-:W-:Y:S02]  /*00c0*/  HFMA2 R2, -RZ, RZ, 0, 0 ;  /* 0x00000000ff027431 */ /* 0x001fe400000001ff */
[----:B-1----:R-:W-:-:S04]  /*00d0*/  IMAD.MOV R9, RZ, RZ, -R3 ;  /* 0x000000ffff097224 */ /* 0x002fc800078e0a03 */
[----:B------:R-:W-:-:S04]  /*00e0*/  IMAD R5, R9, R6, RZ ;  /* 0x0000000609057224 */ /* 0x000fc800078e02ff */
[----:B------:R-:W-:-:S04]  /*00f0*/  IMAD.HI.U32 R3, R3, R5, R2 ;  /* 0x0000000503037227 */ /* 0x000fc800078e0002 */
[----:B------:R-:W-:Y:S02]  /*0100*/  IMAD R5, R7, R7, RZ ;  /* 0x0000000707057224 */ /* 0x000fe400078e02ff */
        /* <DEDUP_REMOVED lines=10> */
[----:B------:R-:W-:Y:S01]  /*01b0*/  @P0 VIADD R2, R2, 0x1 ;  /* 0x0000000102020836 */ /* 0x000fe20000000000 */
[----:B------:R-:W-:-:S05]  /*01c0*/  ISETP.GE.AND P0, PT, R0, R5, PT ;  /* 0x000000050000720c */ /* 0x000fca0003f06270 */
[----:B------:R-:W-:Y:S01]  /*01d0*/  @!P1 IMAD.MOV R2, RZ, RZ, -R2 ;  /* 0x000000ffff029224 */ /* 0x000fe200078e0a02 */
[----:B------:R-:W-:-:S04]  /*01e0*/  @!P2 LOP3.LUT R2, RZ, R7, RZ, 0x33, !PT ;  /* 0x00000007ff02a212 */ /* 0x000fc800078e33ff */
[----:B------:R-:W-:-:S05]  /*01f0*/  IADD3 R3, PT, PT, -R2, RZ, RZ ;  /* 0x000000ff02037210 */ /* 0x000fca0007ffe1ff */
[----:B------:R-:W-:-:S05]  /*0200*/  IMAD R3, R7, R3, R0 ;  /* 0x0000000307037224 */ /* 0x000fca00078e0200 */
[----:B------:R-:W-:-:S13]  /*0210*/  ISETP.EQ.OR P0, PT, R2, R3, P0 ;  /* 0x000000030200720c */ /* 0x000fda0000702670 */
[----:B------:R-:W-:Y:S05]  /*0220*/  @P0 EXIT ;  /* 0x000000000000094d */ /* 0x000fea0003800000 */
[----:B------:R-:W0:Y:S01]  /*0230*/  LDC R4, c[0x0][0x3a0] ;  /* 0x0000e800ff047b82 */ /* 0x000e220000000800 */
[----:B------:R-:W1:Y:S01]  /*0240*/  LDCU.64 UR6, c[0x0][0x358] ;  /* 0x00006b00ff0677ac */ /* 0x000e620008000a00 */
[----:B------:R-:W-:Y:S02]  /*0250*/  CS2R R18, SRZ ;  /* 0x0000000000127805 */ /* 0x000fe4000001ff00 */
[----:B0-----:R-:W-:-:S13]  /*0260*/  ISETP.GE.AND P0, PT, R4, 0x1, PT ;  /* 0x000000010400780c */ /* 0x001fda0003f06270 */
[----:B-1----:R-:W-:Y:S05]  /*0270*/  @!P0 BRA `(.L_x_354) ;  /* 0x0000000400bc8947 */ /* 0x002fea0003800000 */
[----:B------:R-:W-:Y:S01]  /*0280*/  ISETP.GE.U32.AND P0, PT, R4, 0x8, PT ;  /* 0x000000080400780c */ /* 0x000fe20003f06070 */
[-C--:B------:R-:W-:Y:S01]  /*0290*/  IMAD R7, R2, R4.reuse, RZ ;  /* 0x0000000402077224 */ /* 0x080fe200078e02ff */
[----:B------:R-:W-:Y:S01]  /*02a0*/  LOP3.LUT R6, R4, 0x7, RZ, 0xc0, !PT ;  /* 0x0000000704067812 */ /* 0x000fe200078ec0ff */
[----:B------:R-:W-:Y:S01]  /*02b0*/  IMAD R24, R3, R4, RZ ;  /* 0x0000000403187224 */ /* 0x000fe200078e02ff */
[----:B------:R-:W-:Y:S01]  /*02c0*/  CS2R R18, SRZ ;  /* 0x0000000000127805 */ /* 0x000fe2000001ff00 */
[----:B------:R-:W-:Y:S01]  /*02d0*/  IMAD.MOV.U32 R25, RZ, RZ, RZ ;  /* 0x000000ffff197224 */ /* 0x000fe200078e00ff */
[----:B------:R-:W-:-:S07]  /*02e0*/  ISETP.NE.AND P1, PT, R6, RZ, PT ;  /* 0x000000ff0600720c */ /* 0x000fce0003f25270 */
[----:B------:R-:W-:Y:S06]  /*02f0*/  @!P0 BRA `(.L_x_355) ;  /* 0x0000000000c48947 */ /* 0x000fec0003800000 */
[----:B------:R-:W0:Y:S01]  /*0300*/  LDCU.64 UR4, c[0x0][0x398] ;  /* 0x00007300ff0477ac */ /* 0x000e220008000a00 */
[----:B------:R-:W-:Y:S01]  /*0310*/  LOP3.LUT R25, R4, 0x7ffffff8, RZ, 0xc0, !PT ;  /* 0x7ffffff804197812 */ /* 0x000fe200078ec0ff */
[----:B------:R-:W-:Y:S01]  /*0320*/  IMAD.MOV.U32 R27, RZ, RZ, R24 ;  /* 0x000000ffff1b7224 */ /* 0x000fe200078e0018 */
[----:B------:R-:W-:Y:S02]  /*0330*/  MOV R5, R7 ;  /* 0x0000000700057202 */ /* 0x000fe40000000f00 */
[----:B------:R-:W-:Y:S01]  /*0340*/  CS2R R18, SRZ ;  /* 0x0000000000127805 */ /* 0x000fe2000001ff00 */
[----:B------:R-:W-:Y:S01]  /*0350*/  IMAD.MOV R26, RZ, RZ, -R25 ;  /* 0x000000ffff1a7224 */ /* 0x000fe200078e0a19 */
[----:B0-----:R-:W-:-:S04]  /*0360*/  UIADD3 UR4, UP0, UPT, UR4, 0x20, URZ ;  /* 0x0000002004047890 */ /* 0x001fc8000ff1e0ff */
[----:B------:R-:W-:Y:S02]  /*0370*/  UIADD3.X UR5, UPT, UPT, URZ, UR5, URZ, UP0, !UPT ;  /* 0x00000005ff057290 */ /* 0x000fe400087fe4ff */
[----:B------:R-:W-:-:S04]  /*0380*/  IMAD.U32 R8, RZ, RZ, UR4 ;  /* 0x00000004ff087e24 */ /* 0x000fc8000f8e00ff */
[----:B------:R-:W-:-:S07]  /*0390*/  MOV R9, UR5 ;  /* 0x0000000500097c02 */ /* 0x000fce0008000f00 */
.L_x_356:
[----:B------:R-:W-:-:S04]  /*03a0*/  IMAD.WIDE R10, R5, 0x8, R8 ;  /* 0x00000008050a7825 */ /* 0x000fc800078e0208 */
[----:B------:R-:W-:Y:S01]  /*03b0*/  IMAD.WIDE R12, R27, 0x8, R8 ;  /* 0x000000081b0c7825 */ /* 0x000fe200078e0208 */
[----:B------:R-:W2:Y:S04]  /*03c0*/  LDG.E.64 R22, desc[UR6][R10.64+-0x20] ;  /* 0xffffe0060a167981 */ /* 0x000ea8000c1e1b00 */
[----:B------:R-:W2:Y:S04]  /*03d0*/  LDG.E.64 R14, desc[UR6][R12.64+-0x20] ;  /* 0xffffe0060c0e7981 */ /* 0x000ea8000c1e1b00 */
[----:B------:R-:W3:Y:S04]  /*03e0*/  LDG.E.64 R20, desc[UR6][R10.64+-0x18] ;  /* 0xffffe8060a147981 */ /* 0x000ee8000c1e1b00 */
[----:B------:R-:W3:Y:S04]  /*03f0*/  LDG.E.64 R16, desc[UR6][R12.64+-0x18] ;  /* 0xffffe8060c107981 */ /* 0x000ee8000c1e1b00 */
[----:B------:R-:W4:Y:S01]  /*0400*/  LDG.E.64 R28, desc[UR6][R12.64+0x18] ;  /* 0x000018060c1c7981 */ /* 0x000f22000c1e1b00 */
[----:B--2---:R-:W-:-:S03]  /*0410*/  DADD R14, R22, -R14 ;  /* 0x00000000160e7229 */ /* 0x004fc6000000080e */
[----:B------:R-:W2:Y:S05]  /*0420*/  LDG.E.64 R22, desc[UR6][R10.64+-0x10] ;  /* 0xfffff0060a167981 */ /* 0x000eaa000c1e1b00 */
[----:B------:R-:W-:Y:S02]  /*0430*/  DFMA R18, R14, R14, R18 ;  /* 0x0000000e0e12722b */ /* 0x000fe40000000012 */
[----:B---3--:R-:W-:Y:S01]  /*0440*/  DADD R16, R20, -R16 ;  /* 0x0000000014107229 */ /* 0x008fe20000000810 */
[----:B------:R-:W2:Y:S04]  /*0450*/  LDG.E.64 R14, desc[UR6][R12.64+-0x10] ;  /* 0xfffff0060c0e7981 */ /* 0x000ea8000c1e1b00 */
[----:B------:R-:W3:Y:S03]  /*0460*/  LDG.E.64 R20, desc[UR6][R10.64+-0x8] ;  /* 0xfffff8060a147981 */ /* 0x000ee6000c1e1b00 */
[----:B------:R-:W-:Y:S01]  /*0470*/  DFMA R16, R16, R16, R18 ;  /* 0x000000101010722b */ /* 0x000fe20000000012 */
        /* <DEDUP_REMOVED lines=10> */
[----:B------:R-:W3:Y:S05]  /*0520*/  LDG.E.64 R16, desc[UR6][R10.64+0x10] ;  /* 0x000010060a107981 */ /* 0x000eea000c1e1b00 */
[----:B------:R-:W-:Y:S02]  /*0530*/  DFMA R18, R14, R14, R18 ;  /* 0x0000000e0e12722b */ /* 0x000fe40000000012 */
[----:B------:R-:W3:Y:S01]  /*0540*/  LDG.E.64 R14, desc[UR6][R12.64+0x10] ;  /* 0x000010060c0e7981 */ /* 0x000ee2000c1e1b00 */
[----:B--2---:R-:W-:-:S03]  /*0550*/  DADD R20, R20, -R22 ;  /* 0x0000000014147229 */ /* 0x004fc60000000816 */
[----:B------:R-:W4:Y:S01]  /*0560*/  LDG.E.64 R22, desc[UR6][R10.64+0x18] ;  /* 0x000018060a167981 */ /* 0x000f22000c1e1b00 */
[----:B------:R-:W-:-:S04]  /*0570*/  VIADD R26, R26, 0x8 ;  /* 0x000000081a1a7836 */ /* 0x000fc80000000000 */
[----:B------:R-:W-:Y:S01]  /*0580*/  DFMA R18, R20, R20, R18 ;  /* 0x000000141412722b */ /* 0x000fe20000000012 */
[----:B------:R-:W-:Y:S01]  /*0590*/  ISETP.NE.AND P0, PT, R26, RZ, PT ;  /* 0x000000ff1a00720c */ /* 0x000fe20003f05270 */
[----:B------:R-:W-:Y:S01]  /*05a0*/  VIADD R5, R5, 0x8 ;  /* 0x0000000805057836 */ /* 0x000fe20000000000 */
[----:B------:R-:W-:Y:S01]  /*05b0*/  IADD3 R27, PT, PT, R27, 0x8, RZ ;  /* 0x000000081b1b7810 */ /* 0x000fe20007ffe0ff */
[----:B---3--:R-:W-:Y:S02]  /*05c0*/  DADD R14, R16, -R14 ;  /* 0x00000000100e7229 */ /* 0x008fe4000000080e */
[----:B----4-:R-:W-:-:S06]  /*05d0*/  DADD R22, R22, -R28 ;  /* 0x0000000016167229 */ /* 0x010fcc000000081c */
[----:B------:R-:W-:-:S08]  /*05e0*/  DFMA R18, R14, R14, R18 ;  /* 0x0000000e0e12722b */ /* 0x000fd00000000012 */
[----:B------:R-:W-:Y:S01]  /*05f0*/  DFMA R18, R22, R22, R18 ;  /* 0x000000161612722b */ /* 0x000fe20000000012 */
[----:B------:R-:W-:Y:S10]  /*0600*/  @P0 BRA `(.L_x_356) ;  /* 0xfffffffc00640947 */ /* 0x000ff4000383ffff */
.L_x_355:
[----:B------:R-:W-:Y:S05]  /*0610*/  @!P1 BRA `(.L_x_354) ;  /* 0x0000000000d49947 */ /* 0x000fea0003800000 */
[----:B------:R-:W-:Y:S02]  /*0620*/  ISETP.GE.U32.AND P0, PT, R6, 0x4, PT ;  /* 0x000000040600780c */ /* 0x000fe40003f06070 */
[----:B------:R-:W-:-:S04]  /*0630*/  LOP3.LUT R5, R4, 0x3, RZ, 0xc0, !PT ;  /* 0x0000000304057812 */ /* 0x000fc800078ec0ff */
[----:B------:R-:W-:-:S07]  /*0640*/  ISETP.NE.AND P1, PT, R5, RZ, PT ;  /* 0x000000ff0500720c */ /* 0x000fce0003f25270 */
[----:B------:R-:W-:Y:S06]  /*0650*/  @!P0 BRA `(.L_x_357) ;  /* 0x0000000000588947 */ /* 0x000fec0003800000 */
[----:B------:R-:W0:Y:S01]  /*0660*/  LDC.64 R28, c[0x0][0x398] ;  /* 0x0000e600ff1c7b82 */ /* 0x000e220000000a00 */
[--C-:B------:R-:W-:Y:S02]  /*0670*/  IMAD.IADD R17, R7, 0x1, R25.reuse ;  /* 0x0000000107117824 */ /* 0x100fe400078e0219 */
[----:B------:R-:W-:Y:S02]  /*0680*/  IMAD.IADD R9, R24, 0x1, R25 ;  /* 0x0000000118097824 */ /* 0x000fe400078e0219 */
[----:B0-----:R-:W-:-:S04]  /*0690*/  IMAD.WIDE R16, R17, 0x8, R28 ;  /* 0x0000000811107825 */ /* 0x001fc800078e021c */
[----:B------:R-:W-:Y:S01]  /*06a0*/  IMAD.WIDE R28, R9, 0x8, R28 ;  /* 0x00000008091c7825 */ /* 0x000fe200078e021c */
[----:B------:R-:W2:Y:S04]  /*06b0*/  LDG.E.64 R26, desc[UR6][R16.64] ;  /* 0x00000006101a7981 */ /* 0x000ea8000c1e1b00 */
[----:B------:R-:W2:Y:S04]  /*06c0*/  LDG.E.64 R22, desc[UR6][R28.64] ;  /* 0x000000061c167981 */ /* 0x000ea8000c1e1b00 */
[----:B------:R-:W3:Y:S04]  /*06d0*/  LDG.E.64 R8, desc[UR6][R16.64+0x8] ;  /* 0x0000080610087981 */ /* 0x000ee8000c1e1b00 */
[----:B------:R-:W3:Y:S04]  /*06e0*/  LDG.E.64 R10, desc[UR6][R28.64+0x8] ;  /* 0x000008061c0a7981 */ /* 0x000ee8000c1e1b00 */
[----:B------:R-:W4:Y:S04]  /*06f0*/  LDG.E.64 R12, desc[UR6][R16.64+0x10] ;  /* 0x00001006100c7981 */ /* 0x000f28000c1e1b00 */
[----:B------:R-:W4:Y:S04]  /*0700*/  LDG.E.64 R14, desc[UR6][R28.64+0x10] ;  /* 0x000010061c0e7981 */ /* 0x000f28000c1e1b00 */
[----:B------:R-:W5:Y:S04]  /*0710*/  LDG.E.64 R20, desc[UR6][R28.64+0x18] ;  /* 0x000018061c147981 */ /* 0x000f68000c1e1b00 */
[----:B------:R-:W5:Y:S01]  /*0720*/  LDG.E.64 R16, desc[UR6][R16.64+0x18] ;  /* 0x0000180610107981 */ /* 0x000f62000c1e1b00 */
[----:B------:R-:W-:Y:S01]  /*0730*/  IADD3 R25, PT, PT, R25, 0x4, RZ ;  /* 0x0000000419197810 */ /* 0x000fe20007ffe0ff */
[----:B--2---:R-:W-:-:S08]  /*0740*/  DADD R22, R26, -R22 ;  /* 0x000000001a167229 */ /* 0x004fd00000000816 */
[----:B------:R-:W-:Y:S02]  /*0750*/  DFMA R18, R22, R22, R18 ;  /* 0x000000161612722b */ /* 0x000fe40000000012 */
[----:B---3--:R-:W-:Y:S02]  /*0760*/  DADD R8, R8, -R10 ;  /* 0x0000000008087229 */ /* 0x008fe4000000080a */
[----:B----4-:R-:W-:-:S06]  /*0770*/  DADD R12, R12, -R14 ;  /* 0x000000000c0c7229 */ /* 0x010fcc000000080e */
[----:B------:R-:W-:Y:S02]  /*0780*/  DFMA R18, R8, R8, R18 ;  /* 0x000000080812722b */ /* 0x000fe40000000012 */
[----:B-----5:R-:W-:-:S06]  /*0790*/  DADD R20, R16, -R20 ;  /* 0x0000000010147229 */ /* 0x020fcc0000000814 */
[----:B------:R-:W-:-:S08]  /*07a0*/  DFMA R18, R12, R12, R18 ;  /* 0x0000000c0c12722b */ /* 0x000fd00000000012 */
[----:B------:R-:W-:-:S11]  /*07b0*/  DFMA R18, R20, R20, R18 ;  /* 0x000000141412722b */ /* 0x000fd60000000012 */
.L_x_357:
[----:B------:R-:W-:Y:S05]  /*07c0*/  @!P1 BRA `(.L_x_354) ;  /* 0x0000000000689947 */ /* 0x000fea0003800000 */
[----:B------:R-:W-:Y:S02]  /*07d0*/  ISETP.NE.AND P0, PT, R5, 0x1, PT ;  /* 0x000000010500780c */ /* 0x000fe40003f05270 */
[----:B------:R-:W-:-:S04]  /*07e0*/  LOP3.LUT R4, R4, 0x1, RZ, 0xc0, !PT ;  /* 0x0000000104047812 */ /* 0x000fc800078ec0ff */
[----:B------:R-:W-:-:S07]  /*07f0*/  ISETP.NE.U32.AND P1, PT, R4, 0x1, PT ;  /* 0x000000010400780c */ /* 0x000fce0003f25070 */
[----:B------:R-:W0:Y:S01]  /*0800*/  @P0 LDC.64 R14, c[0x0][0x398] ;  /* 0x0000e600ff0e0b82 */ /* 0x000e220000000a00 */
[--C-:B------:R-:W-:Y:S02]  /*0810*/  @P0 IMAD.IADD R17, R7, 0x1, R25.reuse ;  /* 0x0000000107110824 */ /* 0x100fe400078e0219 */
[----:B------:R-:W-:Y:S01]  /*0820*/  @P0 IMAD.IADD R5, R24, 0x1, R25 ;  /* 0x0000000118050824 */ /* 0x000fe200078e0219 */
[----:B------:R-:W-:-:S04]  /*0830*/  @P0 IADD3 R25, PT, PT, R25, 0x2, RZ ;  /* 0x0000000219190810 */ /* 0x000fc80007ffe0ff */
[----:B------:R-:W1:Y:S01]  /*0840*/  @!P1 LDC.64 R10, c[0x0][0x398] ;  /* 0x0000e600ff0a9b82 */ /* 0x000e620000000a00 */
[--C-:B------:R-:W-:Y:S02]  /*0850*/  @!P1 IMAD.IADD R21, R7, 0x1, R25.reuse ;  /* 0x0000000107159824 */ /* 0x100fe400078e0219 */
[----:B------:R-:W-:Y:S02]  /*0860*/  @!P1 IMAD.IADD R25, R24, 0x1, R25 ;  /* 0x0000000118199824 */ /* 0x000fe400078e0219 */
[----:B0-----:R-:W-:-:S04]  /*0870*/  @P0 IMAD.WIDE R16, R17, 0x8, R14 ;  /* 0x0000000811100825 */ /* 0x001fc800078e020e */
[----:B------:R-:W-:Y:S01]  /*0880*/  @P0 IMAD.WIDE R14, R5, 0x8, R14 ;  /* 0x00000008050e0825 */ /* 0x000fe200078e020e */
[----:B------:R-:W2:Y:S04]  /*0890*/  @P0 LDG.E.64 R8, desc[UR6][R16.64] ;  /* 0x0000000610080981 */ /* 0x000ea8000c1e1b00 */
[----:B------:R-:W2:Y:S01]  /*08a0*/  @P0 LDG.E.64 R4, desc[UR6][R14.64] ;  /* 0x000000060e040981 */ /* 0x000ea2000c1e1b00 */
[----:B-1----:R-:W-:-:S03]  /*08b0*/  @!P1 IMAD.WIDE R20, R21, 0x8, R10 ;  /* 0x0000000815149825 */ /* 0x002fc600078e020a */
[----:B------:R-:W3:Y:S01]  /*08c0*/  @P0 LDG.E.64 R6, desc[UR6][R16.64+0x8] ;  /* 0x0000080610060981 */ /* 0x000ee2000c1e1b00 */
[----:B------:R-:W-:-:S03]  /*08d0*/  @!P1 IMAD.WIDE R10, R25, 0x8, R10 ;  /* 0x00000008190a9825 */ /* 0x000fc600078e020a */
[----:B------:R-:W3:Y:S04]  /*08e0*/  @P0 LDG.E.64 R12, desc[UR6][R14.64+0x8] ;  /* 0x000008060e0c0981 */ /* 0x000ee8000c1e1b00 */
[----:B------:R-:W4:Y:S04]  /*08f0*/  @!P1 LDG.E.64 R20, desc[UR6][R20.64] ;  /* 0x0000000614149981 */ /* 0x000f28000c1e1b00 */
[----:B------:R-:W4:Y:S01]  /*0900*/  @!P1 LDG.E.64 R10, desc[UR6][R10.64] ;  /* 0x000000060a0a9981 */ /* 0x000f22000c1e1b00 */
[----:B--2---:R-:W-:Y:S02]  /*0910*/  @P0 DADD R4, R8, -R4 ;  /* 0x0000000008040229 */ /* 0x004fe40000000804 */
[----:B---3--:R-:W-:-:S06]  /*0920*/  @P0 DADD R6, R6, -R12 ;  /* 0x0000000006060229 */ /* 0x008fcc000000080c */
[----:B------:R-:W-:-:S08]  /*0930*/  @P0 DFMA R4, R4, R4, R18 ;  /* 0x000000040404022b */ /* 0x000fd00000000012 */
[----:B------:R-:W-:Y:S02]  /*0940*/  @P0 DFMA R18, R6, R6, R4 ;  /* 0x000000060612022b */ /* 0x000fe40000000004 */
[----:B----4-:R-:W-:-:S08]  /*0950*/  @!P1 DADD R4, R20, -R10 ;  /* 0x0000000014049229 */ /* 0x010fd0000000080a */
[----:B------:R-:W-:-:S11]  /*0960*/  @!P1 DFMA R18, R4, R4, R18 ;  /* 0x000000040412922b */ /* 0x000fd60000000012 */
.L_x_354:
[----:B------:R-:W0:Y:S01]  /*0970*/  LDC.64 R4, c[0x0][0x380] ;  /* 0x0000e000ff047b82 */ /* 0x000e220000000a00 */
[----:B------:R-:W1:Y:S01]  /*0980*/  LDCU UR4, c[0x0][0x3a4] ;  /* 0x00007480ff0477ac */ /* 0x000e620008000800 */
[----:B------:R-:W2:Y:S01]  /*0990*/  MUFU.RSQ64H R7, R19 ;  /* 0x0000001300077308 */ /* 0x000ea20000001c00 */
[----:B------:R-:W-:-:S05]  /*09a0*/  IADD3 R6, PT, PT, R19, -0x3500000, RZ ;  /* 0xfcb0000013067810 */ /* 0x000fca0007ffe0ff */
[----:B------:R-:W3:Y:S01]  /*09b0*/  LDC.64 R12, c[0x0][0x388] ;  /* 0x0000e200ff0c7b82 */ /* 0x000ee20000000a00 */
[----:B-1----:R-:W-:-:S04]  /*09c0*/  IMAD R3, R2, UR4, R3 ;  /* 0x0000000402037c24 */ /* 0x002fc8000f8e0203 */
[----:B0-----:R-:W-:-:S06]  /*09d0*/  IMAD.WIDE R4, R3, 0x8, R4 ;  /* 0x0000000803047825 */ /* 0x001fcc00078e0204 */
[----:B------:R-:W4:Y:S01]  /*09e0*/  LDG.E.64 R4, desc[UR6][R4.64] ;  /* 0x0000000604047981 */ /* 0x000f22000c1e1b00 */
[----:B--2---:R-:W-:Y:S01]  /*09f0*/  DMUL R8, R6, R6 ;  /* 0x0000000606087228 */ /* 0x004fe20000000000 */
[----:B------:R-:W-:Y:S01]  /*0a00*/  IMAD.MOV.U32 R10, RZ, RZ, 0x0 ;  /* 0x00000000ff0a7424 */ /* 0x000fe200078e00ff */
[----:B------:R-:W-:Y:S01]  /*0a10*/  ISETP.GE.U32.AND P0, PT, R6, 0x7ca00000, PT ;  /* 0x7ca000000600780c */ /* 0x000fe20003f06070 */
[----:B------:R-:W-:Y:S01]  /*0a20*/  IMAD.MOV.U32 R11, RZ, RZ, 0x3fd80000 ;  /* 0x3fd80000ff0b7424 */ /* 0x000fe200078e00ff */
[----:B------:R-:W-:Y:S01]  /*0a30*/  BSSY.RECONVERGENT B0, `(.L_x_358) ;  /* 0x0000011000007945 */ /* 0x000fe20003800200 */
[----:B---3--:R-:W-:-:S03]  /*0a40*/  IMAD.WIDE R12, R3, 0x8, R12 ;  /* 0x00000008030c7825 */ /* 0x008fc600078e020c */
        /* <DEDUP_REMOVED lines=9> */
[----:B----4-:R0:W-:Y:S01]  /*0ae0*/  STG.E.64 desc[UR6][R12.64], R4 ;  /* 0x000000040c007986 */ /* 0x0101e2000c101b06 */
[----:B------:R-:W-:Y:S09]  /*0af0*/  @!P0 BRA `(.L_x_359) ;  /* 0x0000000000108947 */ /* 0x000ff20003800000 */
[----:B0-----:R-:W-:Y:S01]  /*0b00*/  IMAD.MOV.U32 R12, RZ, RZ, R18 ;  /* 0x000000ffff0c7224 */ /* 0x001fe200078e0012 */
[----:B------:R-:W-:Y:S02]  /*0b10*/  MOV R13, R19 ;  /* 0x00000013000d7202 */ /* 0x000fe40000000f00 */
[----:B------:R-:W-:-:S07]  /*0b20*/  MOV R4, 0xb40 ;  /* 0x00000b4000047802 */ /* 0x000fce0000000f00 */
[----:B------:R-:W-:Y:S05]  /*0b30*/  CALL.REL.NOINC `($__internal_12_$__cuda_sm20_dsqrt_rn_f64_mediumpath_v1) ;  /* 0x0000000000647944 */ /* 0x000fea0003c00000 */
.L_x_359:
[----:B------:R-:W-:Y:S05]  /*0b40*/  BSYNC.RECONVERGENT B0 ;  /* 0x0000000000007941 */ /* 0x000fea0003800200 */
.L_x_358:
[----:B------:R-:W1:Y:S01]  /*0b50*/  LDC.64 R6, c[0x0][0x380] ;  /* 0x0000e000ff067b82 */ /* 0x000e620000000a00 */
[----:B------:R-:W-:-:S07]  /*0b60*/  DMUL R8, R14, 0.5 ;  /* 0x3fe000000e087828 */ /* 0x000fce0000000000 */
[----:B0-----:R-:W0:Y:S01]  /*0b70*/  LDC.64 R4, c[0x0][0x390] ;  /* 0x0000e400ff047b82 */ /* 0x001e220000000a00 */
[----:B-1----:R-:W-:-:S05]  /*0b80*/  IMAD.WIDE R6, R0, 0x8, R6 ;  /* 0x0000000800067825 */ /* 0x002fca00078e0206 */
[----:B------:R1:W-:Y:S01]  /*0b90*/  STG.E.64 desc[UR6][R6.64], R8 ;  /* 0x0000000806007986 */ /* 0x0003e2000c101b06 */
[----:B0-----:R-:W-:-:S05]  /*0ba0*/  IMAD.WIDE R2, R2, 0x8, R4 ;  /* 0x0000000802027825 */ /* 0x001fca00078e0204 */
[----:B------:R1:W5:Y:S02]  /*0bb0*/  LDG.E.64 R4, desc[UR6][R2.64] ;  /* 0x0000000602047981 */ /* 0x000364000c1e1b00 */
.L_x_360:
[----:B-----5:R-:W-:Y:S01]  /*0bc0*/  DSETP.MIN.AND P0, P1, R8, R4, PT ;  /* 0x000000040800722a */ /* 0x020fe20003900000 */
[----:B------:R-:W-:Y:S01]  /*0bd0*/  IMAD.MOV.U32 R0, RZ, RZ, R9 ;  /* 0x000000ffff007224 */ /* 0x000fe200078e0009 */
[----:B------:R-:W-:Y:S05]  /*0be0*/  YIELD ;  /* 0x0000000000007946 */ /* 0x000fea0003800000 */
[----:B------:R-:W-:Y:S02]  /*0bf0*/  IMAD.MOV.U32 R11, RZ, RZ, R5 ;  /* 0x000000ffff0b7224 */ /* 0x000fe400078e0005 */
[----:B-1----:R-:W-:-:S03]  /*0c00*/  IMAD.MOV.U32 R7, RZ, RZ, R4 ;  /* 0x000000ffff077224 */ /* 0x002fc600078e0004 */
[----:B------:R-:W-:Y:S02]  /*0c10*/  FSEL R13, R0, R11, P0 ;  /* 0x0000000b000d7208 */ /* 0x000fe40000000000 */
[----:B------:R-:W-:Y:S02]  /*0c20*/  MOV R0, R8 ;  /* 0x0000000800007202 */ /* 0x000fe40000000f00 */
[----:B------:R-:W-:Y:S02]  /*0c30*/  @P1 LOP3.LUT R13, R11, 0x80000, RZ, 0xfc, !PT ;  /* 0x000800000b0d1812 */ /* 0x000fe400078efcff */
[----:B------:R-:W-:-:S03]  /*0c40*/  SEL R6, R0, R7, P0 ;  /* 0x0000000700067207 */ /* 0x000fc60000000000 */
[----:B------:R-:W-:-:S06]  /*0c50*/  IMAD.MOV.U32 R7, RZ, RZ, R13 ;  /* 0x000000ffff077224 */ /* 0x000fcc00078e000d */
[----:B------:R-:W2:Y:S02]  /*0c60*/  ATOMG.E.CAS.64.STRONG.GPU PT, R6, [R2], R4, R6 ;  /* 0x00000004020673a9 */ /* 0x000ea400001ee506 */
[-C--:B--2---:R-:W-:Y:S02]  /*0c70*/  ISETP.NE.U32.AND P0, PT, R4, R6.reuse, PT ;  /* 0x000000060400720c */ /* 0x084fe40003f05070 */
[----:B------:R-:W-:Y:S02]  /*0c80*/  MOV R4, R6 ;  /* 0x0000000600047202 */ /* 0x000fe40000000f00 */
[----:B------:R-:W-:Y:S01]  /*0c90*/  ISETP.NE.AND.EX P0, PT, R5, R7, PT, P0 ;  /* 0x000000070500720c */ /* 0x000fe20003f05300 */
[----:B------:R-:W-:-:S12]  /*0ca0*/  IMAD.MOV.U32 R5, RZ, RZ, R7 ;  /* 0x000000ffff057224 */ /* 0x000fd800078e0007 */
[----:B------:R-:W-:Y:S05]  /*0cb0*/  @P0 BRA `(.L_x_360) ;  /* 0xfffffffc00c00947 */ /* 0x000fea000383ffff */
[----:B------:R-:W-:Y:S05]  /*0cc0*/  EXIT ;  /* 0x000000000000794d */ /* 0x000fea0003800000 */
        .weak           $__internal_12_$__cuda_sm20_dsqrt_rn_f64_mediumpath_v1
        .type           $__internal_12_$__cuda_sm20_dsqrt_rn_f64_mediumpath_v1,@function
        .size           $__internal_12_$__cuda_sm20_dsqrt_rn_f64_mediumpath_v1,(.L_x_537 - $__internal_12_$__cuda_sm20_dsqrt_rn_f64_mediumpath_v1)
$__internal_12_$__cuda_sm20_dsqrt_rn_f64_mediumpath_v1:
[----:B------:R-:W-:Y:S01]  /*0cd0*/  ISETP.GE.U32.AND P0, PT, R6, -0x3400000, PT ;  /* 0xfcc000000600780c */ /* 0x000fe20003f06070 */
[----:B------:R-:W-:Y:S01]  /*0ce0*/  BSSY.RECONVERGENT B1, `(.L_x_361) ;  /* 0x0000026000017945 */ /* 0x000fe20003800200 */
[----:B------:R-:W-:Y:S01]  /*0cf0*/  IMAD.MOV.U32 R11, RZ, RZ, R17 ;  /* 0x000000ffff0b7224 */ /* 0x000fe200078e0011 */
[----:B------:R-:W-:Y:S01]  /*0d00*/  MOV R6, R20 ;  /* 0x0000001400067202 */ /* 0x000fe20000000f00 */
[----:B------:R-:W-:-:S09]  /*0d10*/  IMAD.MOV.U32 R7, RZ, RZ, R21 ;  /* 0x000000ffff077224 */ /* 0x000fd200078e0015 */
        /* <DEDUP_REMOVED lines=9> */
.L_x_362:
        /* <DEDUP_REMOVED lines=24> */
.L_x_364:
[----:B------:R-:W-:-:S11]  /*0f30*/  DADD R6, R12, R12 ;  /* 0x000000000c067229 */ /* 0x000fd6000000000c */
.L_x_363:
[----:B------:R-:W-:Y:S05]  /*0f40*/  BSYNC.RECONVERGENT B1 ;  /* 0x0000000000017941 */ /* 0x000fea0003800200 */
.L_x_361:
[----:B------:R-:W-:Y:S01]  /*0f50*/  HFMA2 R5, -RZ, RZ, 0, 0 ;  /* 0x00000000ff057431 */ /* 0x000fe200000001ff */
[----:B------:R-:W-:Y:S01]  /*0f60*/  MOV R14, R6 ;  /* 0x00000006000e7202 */ /* 0x000fe20000000f00 */
[----:B------:R-:W-:Y:S02]  /*0f70*/  IMAD.MOV.U32 R15, RZ, RZ, R7 ;  /* 0x000000ffff0f7224 */ /* 0x000fe400078e0007 */
[----:B------:R-:W-:Y:S05]  /*0f80*/  RET.REL.NODEC R4 `(_Z11innerProdMOPdS_S_PKdiii) ;  /* 0xfffffff0041c7950 */ /* 0x000fea0003c3ffff */
.L_x_365:
        /* <DEDUP_REMOVED lines=15> */
.L_x_537:


//--------------------- .text._Z9innerProdPdS_PKdii --------------------------
	.section	.text._Z9innerProdPdS_PKdii,"ax",@progbits
	.align	128
.text._Z9innerProdPdS_PKdii:
        .type           _Z9innerProdPdS_PKdii,@function
        .size           _Z9innerProdPdS_PKdii,(.L_x_539 - _Z9innerProdPdS_PKdii)
        .other          _Z9innerProdPdS_PKdii,@"STO_CUDA_ENTRY STV_DEFAULT"
_Z9innerProdPdS_PKdii:
        /* <DEDUP_REMOVED lines=25> */
[----:B------:R-:W-:Y:S01]  /*0190*/  ISETP.GE.AND P1, PT, R3, RZ, PT ;  /* 0x000000ff0300720c */ /* 0x000fe20003f26270 */
[----:B------:R-:W-:-:S06]  /*01a0*/  IMAD R3, R7, R7, RZ ;  /* 0x0000000707037224 */ /* 0x000fcc00078e02ff */
        /* <DEDUP_REMOVED lines=31> */
.L_x_368:
[----:B------:R-:W-:-:S04]  /*03a0*/  IMAD.WIDE R12, R4, 0x8, R8 ;  /* 0x00000008040c7825 */ /* 0x000fc800078e0208 */
[----:B------:R-:W-:Y:S01]  /*03b0*/  IMAD.WIDE R22, R27, 0x8, R8 ;  /* 0x000000081b167825 */ /* 0x000fe200078e0208 */
[----:B------:R-:W2:Y:S04]  /*03c0*/  LDG.E.64 R10, desc[UR6][R12.64+-0x20] ;  /* 0xffffe0060c0a7981 */ /* 0x000ea8000c1e1b00 */
[----:B------:R-:W2:Y:S04]  /*03d0*/  LDG.E.64 R16, desc[UR6][R22.64+-0x20] ;  /* 0xffffe00616107981 */ /* 0x000ea8000c1e1b00 */
[----:B------:R-:W3:Y:S04]  /*03e0*/  LDG.E.64 R20, desc[UR6][R12.64+-0x18] ;  /* 0xffffe8060c147981 */ /* 0x000ee8000c1e1b00 */
[----:B------:R-:W4:Y:S04]  /*03f0*/  LDG.E.64 R18, desc[UR6][R12.64+-0x10] ;  /* 0xfffff0060c127981 */ /* 0x000f28000c1e1b00 */
[----:B------:R-:W5:Y:S01]  /*0400*/  LDG.E.64 R24, desc[UR6][R22.64+0x18] ;  /* 0x0000180616187981 */ /* 0x000f62000c1e1b00 */
[----:B--2---:R-:W-:-:S03]  /*0410*/  DADD R16, R10, -R16 ;  /* 0x000000000a107229 */ /* 0x004fc60000000810 */
[----:B------:R-:W3:Y:S05]  /*0420*/  LDG.E.64 R10, desc[UR6][R22.64+-0x18] ;  /* 0xffffe806160a7981 */ /* 0x000eea000c1e1b00 */
[----:B------:R-:W-:Y:S01]  /*0430*/  DFMA R16, R16, R16, R14 ;  /* 0x000000101010722b */ /* 0x000fe2000000000e */
[----:B------:R-:W4:Y:S01]  /*0440*/  LDG.E.64 R14, desc[UR6][R22.64+-0x10] ;  /* 0xfffff006160e7981 */ /* 0x000f22000c1e1b00 */
[----:B---3--:R-:W-:-:S03]  /*0450*/  DADD R10, R20, -R10 ;  /* 0x00000000140a7229 */ /* 0x008fc6000000080a */
[----:B------:R-:W2:Y:S05]  /*0460*/  LDG.E.64 R20, desc[UR6][R12.64+-0x8] ;  /* 0xfffff8060c147981 */ /* 0x000eaa000c1e1b00 */
[----:B------:R-:W-:Y:S02]  /*0470*/  DFMA R16, R10, R10, R16 ;  /* 0x0000000a0a10722b */ /* 0x000fe40000000010 */
[----:B----4-:R-:W-:Y:S01]  /*0480*/  DADD R14, R18, -R14 ;  /* 0x00000000120e7229 */ /* 0x010fe2000000080e */
        /* <DEDUP_REMOVED lines=9> */
[----:B------:R-:W2:Y:S03]  /*0520*/  LDG.E.64 R18, desc[UR6][R12.64+0x8] ;  /* 0x000008060c127981 */ /* 0x000ea6000c1e1b00 */
[----:B------:R-:W-:Y:S01]  /*0530*/  DFMA R16, R16, R16, R14 ;  /* 0x000000101010722b */ /* 0x000fe2000000000e */
[----:B------:R-:W3:Y:S04]  /*0540*/  LDG.E.64 R14, desc[UR6][R12.64+0x10] ;  /* 0x000010060c0e7981 */ /* 0x000ee8000c1e1b00 */
[----:B------:R-:W5:Y:S01]  /*0550*/  LDG.E.64 R12, desc[UR6][R12.64+0x18] ;  /* 0x000018060c0c7981 */ /* 0x000f62000c1e1b00 */
[----:B------:R-:W-:-:S05]  /*0560*/  VIADD R28, R28, 0x8 ;  /* 0x000000081c1c7836 */ /* 0x000fca0000000000 */
[----:B------:R-:W-:Y:S01]  /*0570*/  ISETP.NE.AND P0, PT, R28, RZ, PT ;  /* 0x000000ff1c00720c */ /* 0x000fe20003f05270 */
[----:B------:R-:W-:Y:S01]  /*0580*/  VIADD R4, R4, 0x8 ;  /* 0x0000000804047836 */ /* 0x000fe20000000000 */
[----:B------:R-:W-:Y:S01]  /*0590*/  IADD3 R27, PT, PT, R27, 0x8, RZ ;  /* 0x000000081b1b7810 */ /* 0x000fe20007ffe0ff */
[----:B--2---:R-:W-:Y:S02]  /*05a0*/  DADD R18, R18, -R20 ;  /* 0x0000000012127229 */ /* 0x004fe40000000814 */
[----:B---3--:R-:W-:-:S06]  /*05b0*/  DADD R10, R14, -R10 ;  /* 0x000000000e0a7229 */ /* 0x008fcc000000080a */
[----:B------:R-:W-:Y:S02]  /*05c0*/  DFMA R16, R18, R18, R16 ;  /* 0x000000121210722b */ /* 0x000fe40000000010 */
[----:B-----5:R-:W-:-:S06]  /*05d0*/  DADD R24, R12, -R24 ;  /* 0x000000000c187229 */ /* 0x020fcc0000000818 */
[----:B------:R-:W-:-:S08]  /*05e0*/  DFMA R16, R10, R10, R16 ;  /* 0x0000000a0a10722b */ /* 0x000fd00000000010 */
[----:B------:R-:W-:Y:S01]  /*05f0*/  DFMA R14, R24, R24, R16 ;  /* 0x00000018180e722b */ /* 0x000fe20000000010 */
[----:B------:R-:W-:Y:S10]  /*0600*/  @P0 BRA `(.L_x_368) ;  /* 0xfffffffc00640947 */ /* 0x000ff4000383ffff */
.L_x_367:
        /* <DEDUP_REMOVED lines=27> */
.L_x_369:
        /* <DEDUP_REMOVED lines=27> */
.L_x_366:
        /* <DEDUP_REMOVED lines=18> */
[----:B------:R-:W-:Y:S05]  /*0a90*/  CALL.REL.NOINC `($__internal_13_$__cuda_sm20_dsqrt_rn_f64_mediumpath_v1) ;  /* 0x00000000006c7944 */ /* 0x000fea0003c00000 */
[----:B------:R-:W-:Y:S01]  /*0aa0*/  IMAD.MOV.U32 R4, RZ, RZ, R6 ;  /* 0x000000ffff047224 */ /* 0x000fe200078e0006 */
[----:B------:R-:W-:-:S07]  /*0ab0*/  MOV R5, R7 ;  /* 0x0000000700057202 */ /* 0x000fce0000000f00 */
.L_x_371:
[----:B------:R-:W-:Y:S05]  /*0ac0*/  BSYNC.RECONVERGENT B0 ;  /* 0x0000000000007941 */ /* 0x000fea0003800200 */
.L_x_370:
[----:B------:R-:W0:Y:S01]  /*0ad0*/  LDC.64 R6, c[0x0][0x380] ;  /* 0x0000e000ff067b82 */ /* 0x000e220000000a00 */
[----:B------:R-:W-:-:S07]  /*0ae0*/  DMUL R8, R4, 0.5 ;  /* 0x3fe0000004087828 */ /* 0x000fce0000000000 */
[----:B------:R-:W1:Y:S01]  /*0af0*/  LDC.64 R10, c[0x0][0x388] ;  /* 0x0000e200ff0a7b82 */ /* 0x000e620000000a00 */
[----:B0-----:R-:W-:-:S05]  /*0b00*/  IMAD.WIDE R6, R0, 0x8, R6 ;  /* 0x0000000800067825 */ /* 0x001fca00078e0206 */
[----:B------:R0:W-:Y:S01]  /*0b10*/  STG.E.64 desc[UR6][R6.64], R8 ;  /* 0x0000000806007986 */ /* 0x0001e2000c101b06 */
[----:B-1----:R-:W-:-:S05]  /*0b20*/  IMAD.WIDE R10, R2, 0x8, R10 ;  /* 0x00000008020a7825 */ /* 0x002fca00078e020a */
[----:B------:R0:W5:Y:S02]  /*0b30*/  LDG.E.64 R4, desc[UR6][R10.64] ;  /* 0x000000060a047981 */ /* 0x000164000c1e1b00 */
.L_x_372:
[----:B-----5:R-:W-:Y:S01]  /*0b40*/  DSETP.MIN.AND P0, P1, R8, R4, PT ;  /* 0x000000040800722a */ /* 0x020fe20003900000 */
[----:B------:R-:W-:Y:S01]  /*0b50*/  IMAD.MOV.U32 R0, RZ, RZ, R9 ;  /* 0x000000ffff007224 */ /* 0x000fe200078e0009 */
[----:B------:R-:W-:Y:S05]  /*0b60*/  YIELD ;  /* 0x0000000000007946 */ /* 0x000fea0003800000 */
[----:B0-----:R-:W-:Y:S02]  /*0b70*/  IMAD.MOV.U32 R7, RZ, RZ, R5 ;  /* 0x000000ffff077224 */ /* 0x001fe400078e0005 */
[----:B------:R-:W-:-:S03]  /*0b80*/  IMAD.MOV.U32 R3, RZ, RZ, R4 ;  /* 0x000000ffff037224 */ /* 0x000fc600078e0004 */
[----:B------:R-:W-:Y:S02]  /*0b90*/  FSEL R13, R0, R7, P0 ;  /* 0x00000007000d7208 */ /* 0x000fe40000000000 */
[----:B------:R-:W-:Y:S02]  /*0ba0*/  @P1 LOP3.LUT R13, R7, 0x80000, RZ, 0xfc, !PT ;  /* 0x00080000070d1812 */ /* 0x000fe400078efcff */
[----:B------:R-:W-:-:S03]  /*0bb0*/  MOV R0, R8 ;  /* 0x0000000800007202 */ /* 0x000fc60000000f00 */
[----:B------:R-:W-:Y:S01]  /*0bc0*/  IMAD.MOV.U32 R7, RZ, RZ, R13 ;  /* 0x000000ffff077224 */ /* 0x000fe200078e000d */
[----:B------:R-:W-:-:S06]  /*0bd0*/  SEL R6, R0, R3, P0 ;  /* 0x0000000300067207 */ /* 0x000fcc0000000000 */
[----:B------:R-:W2:Y:S02]  /*0be0*/  ATOMG.E.CAS.64.STRONG.GPU PT, R6, [R10], R4, R6 ;  /* 0x000000040a0673a9 */ /* 0x000ea400001ee506 */
[-C--:B--2---:R-:W-:Y:S02]  /*0bf0*/  ISETP.NE.U32.AND P0, PT, R4, R6.reuse, PT ;  /* 0x000000060400720c */ /* 0x084fe40003f05070 */
[----:B------:R-:W-:Y:S02]  /*0c00*/  MOV R4, R6 ;  /* 0x0000000600047202 */ /* 0x000fe40000000f00 */
[----:B------:R-:W-:Y:S01]  /*0c10*/  ISETP.NE.AND.EX P0, PT, R5, R7, PT, P0 ;  /* 0x000000070500720c */ /* 0x000fe20003f05300 */
[----:B------:R-:W-:-:S12]  /*0c20*/  IMAD.MOV.U32 R5, RZ, RZ, R7 ;  /* 0x000000ffff057224 */ /* 0x000fd800078e0007 */
[----:B------:R-:W-:Y:S05]  /*0c30*/  @P0 BRA `(.L_x_372) ;  /* 0xfffffffc00c00947 */ /* 0x000fea000383ffff */
[----:B------:R-:W-:Y:S05]  /*0c40*/  EXIT ;  /* 0x000000000000794d */ /* 0x000fea0003800000 */
        .weak           $__internal_13_$__cuda_sm20_dsqrt_rn_f64_mediumpath_v1
        .type           $__internal_13_$__cuda_sm20_dsqrt_rn_f64_mediumpath_v1,@function
        .size           $__internal_13_$__cuda_sm20_dsqrt_rn_f64_mediumpath_v1,(.L_x_539 - $__internal_13_$__cuda_sm20_dsqrt_rn_f64_mediumpath_v1)
$__internal_13_$__cuda_sm20_dsqrt_rn_f64_mediumpath_v1:
        /* <DEDUP_REMOVED lines=16> */
.L_x_374:
        /* <DEDUP_REMOVED lines=24> */
.L_x_376:
[----:B------:R-:W-:-:S11]  /*0ed0*/  DADD R6, R12, R12 ;  /* 0x000000000c067229 */ /* 0x000fd6000000000c */
.L_x_375:
[----:B------:R-:W-:Y:S05]  /*0ee0*/  BSYNC.RECONVERGENT B1 ;  /* 0x0000000000017941 */ /* 0x000fea0003800200 */
.L_x_373:
[----:B------:R-:W-:-:S04]  /*0ef0*/  MOV R5, 0x0 ;  /* 0x0000000000057802 */ /* 0x000fc80000000f00 */
[----:B------:R-:W-:Y:S05]  /*0f00*/  RET.REL.NODEC R4 `(_Z9innerProdPdS_PKdii) ;  /* 0xfffffff0043c7950 */ /* 0x000fea0003c3ffff */
.L_x_377:
        /* <DEDUP_REMOVED lines=15> */
.L_x_539:


//--------------------- .text._Z13initArrDoublePddi --------------------------
	.section	.text._Z13initArrDoublePddi,"ax",@progbits
	.align	128
.text._Z13initArrDoublePddi:
        .type           _Z13initArrDoublePddi,@function
        .size           _Z13initArrDoublePddi,(.L_x_541 - _Z13initArrDoublePddi)
        .other          _Z13initArrDoublePddi,@"STO_CUDA_ENTRY STV_DEFAULT"
_Z13initArrDoublePddi:
        /* <DEDUP_REMOVED lines=10> */
[----:B------:R-:W1:Y:S01]  /*00a0*/  LDC.64 R4, c[0x0][0x388] ;  /* 0x0000e200ff047b82 */ /* 0x000e620000000a00 */
[----:B0-----:R-:W-:-:S05]  /*00b0*/  IMAD.WIDE R2, R7, 0x8, R2 ;  /* 0x0000000807027825 */ /* 0x001fca00078e0202 */
[----:B-1----:R-:W-:Y:S01]  /*00c0*/  STG.E.64 desc[UR4][R2.64], R4 ;  /* 0x0000000402007986 */ /* 0x002fe2000c101b04 */
[----:B------:R-:W-:Y:S05]  /*00d0*/  EXIT ;  /* 0x000000000000794d */ /* 0x000fea0003800000 */
.L_x_378:
        /* <DEDUP_REMOVED lines=10> */
.L_x_541:


//--------------------- .text._Z9changeAssPdPtS0_PiS_iii --------------------------
	.section	.text._Z9changeAssPdPtS0_PiS_iii,"ax",@progbits
	.align	128
.text._Z9changeAssPdPtS0_PiS_iii:
        .type           _Z9changeAssPdPtS0_PiS_iii,@function
        .size           _Z9changeAssPdPtS0_PiS_iii,(.L_x_542 - _Z9changeAssPdPtS0_PiS_iii)
        .other          _Z9changeAssPdPtS0_PiS_iii,@"STO_CUDA_ENTRY STV_DEFAULT"
_Z9changeAssPdPtS0_PiS_iii:
        /* <DEDUP_REMOVED lines=12> */
[----:B------:R-:W2:Y:S01]  /*00c0*/  LDC.64 R4, c[0x0][0x388] ;  /* 0x0000e200ff047b82 */ /* 0x000ea20000000a00 */
[----:B0-----:R-:W-:-:S05]  /*00d0*/  IMAD.WIDE R2, R13, 0x2, R2 ;  /* 0x000000020d027825 */ /* 0x001fca00078e0202 */
[----:B-1----:R-:W3:Y:S01]  /*00e0*/  LDG.E.U16 R0, desc[UR6][R2.64] ;  /* 0x0000000602007981 */ /* 0x002ee2000c1e1500 */
[----:B--2---:R-:W-:-:S05]  /*00f0*/  IMAD.WIDE R4, R13, 0x2, R4 ;  /* 0x000000020d047825 */ /* 0x004fca00078e0204 */
[----:B------:R-:W2:Y:S01]  /*0100*/  LDG.E.U16 R15, desc[UR6][R4.64] ;  /* 0x00000006040f7981 */ /* 0x000ea2000c1e1500 */
[----:B---3--:R-:W-:Y:S02]  /*0110*/  PRMT R0, R0, 0x9910, RZ ;  /* 0x0000991000007816 */ /* 0x008fe400000000ff */
[----:B--2---:R-:W-:-:S04]  /*0120*/  PRMT R7, R15, 0x9910, RZ ;  /* 0x000099100f077816 */ /* 0x004fc800000000ff */
[----:B------:R-:W-:-:S13]  /*0130*/  ISETP.NE.AND P0, PT, R7, R0, PT ;  /* 0x000000000700720c */ /* 0x000fda0003f05270 */
[----:B------:R-:W-:Y:S05]  /*0140*/  @!P0 EXIT ;  /* 0x000000000000894d */ /* 0x000fea0003800000 */
[----:B------:R-:W0:Y:S01]  /*0150*/  LDC.64 R8, c[0x0][0x398] ;  /* 0x0000e600ff087b82 */ /* 0x000e220000000a00 */
[----:B------:R-:W-:Y:S02]  /*0160*/  IMAD.MOV.U32 R19, RZ, RZ, -0x1 ;  /* 0xffffffffff137424 */ /* 0x000fe400078e00ff */
[----:B------:R-:W-:-:S05]  /*0170*/  IMAD.MOV.U32 R21, RZ, RZ, 0x1 ;  /* 0x00000001ff157424 */ /* 0x000fca00078e00ff */
[----:B------:R-:W1:Y:S01]  /*0180*/  LDC R0, c[0x0][0x3a8] ;  /* 0x0000ea00ff007b82 */ /* 0x000e620000000800 */
[----:B0-----:R-:W-:-:S05]  /*0190*/  IMAD.WIDE.U32 R6, R15, 0x4, R8 ;  /* 0x000000040f067825 */ /* 0x001fca00078e0008 */
[----:B------:R0:W-:Y:S04]  /*01a0*/  REDG.E.ADD.STRONG.GPU desc[UR6][R6.64], R19 ;  /* 0x000000130600798e */ /* 0x0001e8000c12e106 */
[----:B------:R-:W2:Y:S02]  /*01b0*/  LDG.E.U16 R11, desc[UR6][R2.64] ;  /* 0x00000006020b7981 */ /* 0x000ea4000c1e1500 */
[----:B--2---:R-:W-:Y:S02]  /*01c0*/  IMAD.WIDE.U32 R8, R11, 0x4, R8 ;  /* 0x000000040b087825 */ /* 0x004fe400078e0008 */
[----:B------:R-:W0:Y:S03]  /*01d0*/  LDC.64 R10, c[0x0][0x380] ;  /* 0x0000e000ff0a7b82 */ /* 0x000e260000000a00 */
[----:B------:R2:W-:Y:S04]  /*01e0*/  REDG.E.ADD.STRONG.GPU desc[UR6][R8.64], R21 ;  /* 0x000000150800798e */ /* 0x0005e8000c12e106 */
[----:B------:R-:W3:Y:S01]  /*01f0*/  LDG.E.U16 R17, desc[UR6][R2.64] ;  /* 0x0000000602117981 */ /* 0x000ee2000c1e1500 */
[----:B-1----:R-:W-:Y:S01]  /*0200*/  ISETP.GE.AND P2, PT, R0, 0x1, PT ;  /* 0x000000010000780c */ /* 0x002fe20003f46270 */
[----:B------:R-:W-:-:S04]  /*0210*/  IMAD R13, R13, R0, RZ ;  /* 0x000000000d0d7224 */ /* 0x000fc800078e02ff */
[----:B0-----:R-:W-:Y:S01]  /*0220*/  IMAD.WIDE R6, R13, 0x8, R10 ;  /* 0x000000080d067825 */ /* 0x001fe200078e020a */
[----:B---3--:R2:W-:Y:S07]  /*0230*/  STG.E.U16 desc[UR6][R4.64], R17 ;  /* 0x0000001104007986 */ /* 0x0085ee000c101506 */
[----:B------:R-:W-:Y:S05]  /*0240*/  @!P2 BRA `(.L_x_379) ;  /* 0x000000040038a947 */ /* 0x000fea0003800000 */
[----:B------:R-:W0:Y:S01]  /*0250*/  LDCU.64 UR4, c[0x0][0x3a0] ;  /* 0x00007400ff0477ac */ /* 0x000e220008000a00 */
[----:B------:R-:W-:Y:S01]  /*0260*/  IMAD R10, R15, R0, RZ ;  /* 0x000000000f0a7224 */ /* 0x000fe200078e02ff */
[----:B------:R-:W-:Y:S01]  /*0270*/  BSSY.RECONVERGENT B0, `(.L_x_380) ;  /* 0x000002f000007945 */ /* 0x000fe20003800200 */
[----:B------:R-:W-:Y:S02]  /*0280*/  IMAD.MOV.U32 R22, RZ, RZ, R6 ;  /* 0x000000ffff167224 */ /* 0x000fe400078e0006 */
[----:B------:R-:W-:-:S04]  /*0290*/  IMAD.WIDE R10, R10, 0x8, RZ ;  /* 0x000000080a0a7825 */ /* 0x000fc800078e02ff */
[----:B--2---:R-:W-:Y:S01]  /*02a0*/  IMAD.MOV.U32 R17, RZ, RZ, R7 ;  /* 0x000000ffff117224 */ /* 0x004fe200078e0007 */
[----:B0-----:R-:W-:Y:S01]  /*02b0*/  IADD3 R8, P0, PT, R10, UR4, RZ ;  /* 0x000000040a087c10 */ /* 0x001fe2000ff1e0ff */
[----:B------:R-:W-:-:S03]  /*02c0*/  ULOP3.LUT UR4, URZ, UR4, URZ, 0x33, !UPT ;  /* 0x00000004ff047292 */ /* 0x000fc6000f8e33ff */
[----:B------:R-:W-:Y:S02]  /*02d0*/  IADD3.X R9, PT, PT, R11, UR5, RZ, P0, !PT ;  /* 0x000000050b097c10 */ /* 0x000fe400087fe4ff */
[----:B------:R-:W-:Y:S01]  /*02e0*/  IADD3 R13, P0, PT, R8, 0x8, RZ ;  /* 0x00000008080d7810 */ /* 0x000fe20007f1e0ff */
[----:B------:R-:W-:-:S04]  /*02f0*/  IMAD.WIDE R4, R0, 0x8, R8 ;  /* 0x0000000800047825 */ /* 0x000fc800078e0208 */
[----:B------:R-:W-:Y:S01]  /*0300*/  IMAD.X R15, RZ, RZ, R9, P0 ;  /* 0x000000ffff0f7224 */ /* 0x000fe200000e0609 */
[----:B------:R-:W-:-:S04]  /*0310*/  ISETP.GT.U32.AND P0, PT, R4, R13, PT ;  /* 0x0000000d0400720c */ /* 0x000fc80003f04070 */
[----:B------:R-:W-:-:S04]  /*0320*/  ISETP.GT.U32.AND.EX P0, PT, R5, R15, PT, P0 ;  /* 0x0000000f0500720c */ /* 0x000fc80003f04100 */
[----:B------:R-:W-:Y:S02]  /*0330*/  SEL R13, R4, R13, P0 ;  /* 0x0000000d040d7207 */ /* 0x000fe40000000000 */
[----:B------:R-:W-:Y:S02]  /*0340*/  SEL R15, R5, R15, P0 ;  /* 0x0000000f050f7207 */ /* 0x000fe40000000000 */
[----:B------:R-:W-:Y:S01]  /*0350*/  IADD3 R14, P3, P4, -R10, UR4, R13 ;  /* 0x000000040a0e7c10 */ /* 0x000fe2000fc7e10d */
[----:B------:R-:W-:-:S03]  /*0360*/  ULOP3.LUT UR4, URZ, UR5, URZ, 0x33, !UPT ;  /* 0x00000005ff047292 */ /* 0x000fc6000f8e33ff */
[----:B------:R-:W-:-:S03]  /*0370*/  LOP3.LUT R10, R14, 0x18, RZ, 0xc0, !PT ;  /* 0x000000180e0a7812 */ /* 0x000fc600078ec0ff */
[----:B------:R-:W-:Y:S02]  /*0380*/  IADD3.X R15, PT, PT, ~R11, UR4, R15, P3, P4 ;  /* 0x000000040b0f7c10 */ /* 0x000fe40009fe850f */
[----:B------:R-:W-:-:S04]  /*0390*/  ISETP.NE.U32.AND P1, PT, R10, 0x18, PT ;  /* 0x000000180a00780c */ /* 0x000fc80003f25070 */
[----:B------:R-:W-:-:S13]  /*03a0*/  ISETP.NE.AND.EX P1, PT, RZ, RZ, PT, P1 ;  /* 0x000000ffff00720c */ /* 0x000fda0003f25310 */
[----:B------:R-:W-:Y:S05]  /*03b0*/  @!P1 BRA `(.L_x_381) ;  /* 0x0000000000689947 */ /* 0x000fea0003800000 */
[----:B------:R-:W-:Y:S01]  /*03c0*/  SHF.R.U64 R18, R14, 0x3, R15 ;  /* 0x000000030e127819 */ /* 0x000fe2000000120f */
[----:B------:R-:W-:Y:S01]  /*03d0*/  BSSY.RECONVERGENT B1, `(.L_x_382) ;  /* 0x0000017000017945 */ /* 0x000fe20003800200 */
[----:B------:R-:W-:Y:S02]  /*03e0*/  IMAD.MOV.U32 R16, RZ, RZ, R6 ;  /* 0x000000ffff107224 */ /* 0x000fe400078e0006 */
[----:B------:R-:W-:Y:S02]  /*03f0*/  IMAD.MOV.U32 R17, RZ, RZ, R7 ;  /* 0x000000ffff117224 */ /* 0x000fe400078e0007 */
[----:B------:R-:W-:-:S05]  /*0400*/  VIADD R18, R18, 0x1 ;  /* 0x0000000112127836 */ /* 0x000fca0000000000 */
[----:B------:R-:W-:-:S04]  /*0410*/  LOP3.LUT R18, R18, 0x3, RZ, 0xc0, !PT ;  /* 0x0000000312127812 */ /* 0x000fc800078ec0ff */
[----:B------:R-:W-:-:S05]  /*0420*/  IADD3 R18, P0, PT, RZ, -R18, RZ ;  /* 0x80000012ff127210 */ /* 0x000fca0007f1e0ff */
[----:B------:R-:W-:-:S08]  /*0430*/  IMAD.X R19, RZ, RZ, -0x1, P0 ;  /* 0xffffffffff137424 */ /* 0x000fd000000e06ff */
.L_x_383:
[----:B0-----:R-:W-:Y:S02]  /*0440*/  IMAD.MOV.U32 R12, RZ, RZ, R16 ;  /* 0x000000ffff0c7224 */ /* 0x001fe400078e0010 */
[----:B------:R-:W-:-:S05]  /*0450*/  IMAD.MOV.U32 R13, RZ, RZ, R17 ;  /* 0x000000ffff0d7224 */ /* 0x000fca00078e0011 */
[----:B------:R0:W2:Y:S01]  /*0460*/  LDG.E.64 R10, desc[UR6][R12.64] ;  /* 0x000000060c0a7981 */ /* 0x0000a2000c1e1b00 */
[----:B------:R-:W-:-:S05]  /*0470*/  IADD3 R18, P0, PT, R18, 0x1, RZ ;  /* 0x0000000112127810 */ /* 0x000fca0007f1e0ff */
[----:B------:R-:W-:Y:S01]  /*0480*/  IMAD.X R19, RZ, RZ, R19, P0 ;  /* 0x000000ffff137224 */ /* 0x000fe200000e0613 */
[----:B------:R-:W-:Y:S01]  /*0490*/  ISETP.NE.U32.AND P0, PT, R18, RZ, PT ;  /* 0x000000ff1200720c */ /* 0x000fe20003f05070 */
[----:B0-----:R-:W-:-:S03]  /*04a0*/  IMAD.MOV.U32 R12, RZ, RZ, R8 ;  /* 0x000000ffff0c7224 */ /* 0x001fc600078e0008 */
[----:B------:R-:W-:Y:S01]  /*04b0*/  ISETP.NE.AND.EX P0, PT, R19, RZ, PT, P0 ;  /* 0x000000ff1300720c */ /* 0x000fe20003f05300 */
[----:B------:R-:W-:Y:S01]  /*04c0*/  IMAD.MOV.U32 R13, RZ, RZ, R9 ;  /* 0x000000ffff0d7224 */ /* 0x000fe200078e0009 */
[----:B------:R-:W-:Y:S02]  /*04d0*/  IADD3 R16, P1, PT, R16, 0x8, RZ ;  /* 0x0000000810107810 */ /* 0x000fe40007f3e0ff */
[----:B------:R-:W-:-:S03]  /*04e0*/  IADD3 R8, P3, PT, R8, 0x8, RZ ;  /* 0x0000000808087810 */ /* 0x000fc60007f7e0ff */
[----:B------:R-:W-:Y:S02]  /*04f0*/  IMAD.X R17, RZ, RZ, R17, P1 ;  /* 0x000000ffff117224 */ /* 0x000fe400008e0611 */
[----:B------:R-:W-:Y:S01]  /*0500*/  IMAD.X R9, RZ, RZ, R9, P3 ;  /* 0x000000ffff097224 */ /* 0x000fe200018e0609 */
[----:B--2---:R-:W-:-:S07]  /*0510*/  DADD R10, -RZ, -R10 ;  /* 0x00000000ff0a7229 */ /* 0x004fce000000090a */
[----:B------:R0:W-:Y:S01]  /*0520*/  REDG.E.ADD.F64.RN.STRONG.GPU desc[UR6][R12.64], R10 ;  /* 0x0000000a0c0079a6 */ /* 0x0001e2000c12ff06 */
[----:B------:R-:W-:Y:S05]  /*0530*/  @P0 BRA `(.L_x_383) ;  /* 0xfffffffc00c00947 */ /* 0x000fea000383ffff */
[----:B------:R-:W-:Y:S05]  /*0540*/  BSYNC.RECONVERGENT B1 ;  /* 0x0000000000017941 */ /* 0x000fea0003800200 */
.L_x_382:
[----:B------:R-:W-:-:S07]  /*0550*/  IMAD.MOV.U32 R22, RZ, RZ, R16 ;  /* 0x000000ffff167224 */ /* 0x000fce00078e0010 */
.L_x_381:
[----:B------:R-:W-:Y:S05]  /*0560*/  BSYNC.RECONVERGENT B0 ;  /* 0x0000000000007941 */ /* 0x000fea0003800200 */
.L_x_380:
[----:B------:R-:W-:Y:S01]  /*0570*/  ISETP.GE.U32.AND P0, PT, R14, 0x18, PT ;  /* 0x000000180e00780c */ /* 0x000fe20003f06070 */
[----:B------:R-:W-:Y:S03]  /*0580*/  BSSY.RECONVERGENT B0, `(.L_x_379) ;  /* 0x000001a000007945 */ /* 0x000fe60003800200 */
[----:B------:R-:W-:-:S13]  /*0590*/  ISETP.GE.U32.AND.EX P0, PT, R15, RZ, PT, P0 ;  /* 0x000000ff0f00720c */ /* 0x000fda0003f06100 */
[----:B------:R-:W-:Y:S05]  /*05a0*/  @!P0 BRA `(.L_x_384) ;  /* 0x00000000005c8947 */ /* 0x000fea0003800000 */
.L_x_385:
[----:B0-----:R-:W-:Y:S02]  /*05b0*/  IMAD.MOV.U32 R10, RZ, RZ, R22 ;  /* 0x000000ffff0a7224 */ /* 0x001fe400078e0016 */
[----:B------:R-:W-:-:S05]  /*05c0*/  IMAD.MOV.U32 R11, RZ, RZ, R17 ;  /* 0x000000ffff0b7224 */ /* 0x000fca00078e0011 */
[----:B------:R-:W2:Y:S02]  /*05d0*/  LDG.E.64 R12, desc[UR6][R10.64] ;  /* 0x000000060a0c7981 */ /* 0x000ea4000c1e1b00 */
[----:B--2---:R-:W-:Y:S01]  /*05e0*/  DADD R14, -RZ, -R12 ;  /* 0x00000000ff0e7229 */ /* 0x004fe2000000090c */
[----:B------:R-:W-:Y:S02]  /*05f0*/  IMAD.MOV.U32 R12, RZ, RZ, R8 ;  /* 0x000000ffff0c7224 */ /* 0x000fe400078e0008 */
[----:B------:R-:W-:-:S05]  /*0600*/  IMAD.MOV.U32 R13, RZ, RZ, R9 ;  /* 0x000000ffff0d7224 */ /* 0x000fca00078e0009 */
[----:B------:R-:W-:Y:S04]  /*0610*/  REDG.E.ADD.F64.RN.STRONG.GPU desc[UR6][R12.64], R14 ;  /* 0x0000000e0c0079a6 */ /* 0x000fe8000c12ff06 */
[----:B------:R-:W2:Y:S02]  /*0620*/  LDG.E.64 R8, desc[UR6][R10.64+0x8] ;  /* 0x000008060a087981 */ /* 0x000ea4000c1e1b00 */
[----:B--2---:R-:W-:-:S07]  /*0630*/  DADD R16, -RZ, -R8 ;  /* 0x00000000ff107229 */ /* 0x004fce0000000908 */
[----:B------:R0:W-:Y:S04]  /*0640*/  REDG.E.ADD.F64.RN.STRONG.GPU desc[UR6][R12.64+0x8], R16 ;  /* 0x000008100c0079a6 */ /* 0x0001e8000c12ff06 */
[----:B------:R-:W2:Y:S02]  /*0650*/  LDG.E.64 R8, desc[UR6][R10.64+0x10] ;  /* 0x000010060a087981 */ /* 0x000ea4000c1e1b00 */
[----:B--2---:R-:W-:-:S07]  /*0660*/  DADD R18, -RZ, -R8 ;  /* 0x00000000ff127229 */ /* 0x004fce0000000908 */
[----:B------:R1:W-:Y:S04]  /*0670*/  REDG.E.ADD.F64.RN.STRONG.GPU desc[UR6][R12.64+0x10], R18 ;  /* 0x000010120c0079a6 */ /* 0x0003e8000c12ff06 */
[----:B------:R-:W2:Y:S01]  /*0680*/  LDG.E.64 R8, desc[UR6][R10.64+0x18] ;  /* 0x000018060a087981 */ /* 0x000ea2000c1e1b00 */
[----:B------:R-:W-:-:S05]  /*0690*/  IADD3 R22, P1, PT, R10, 0x20, RZ ;  /* 0x000000200a167810 */ /* 0x000fca0007f3e0ff */
[----:B0-----:R-:W-:Y:S01]  /*06a0*/  IMAD.X R17, RZ, RZ, R11, P1 ;  /* 0x000000ffff117224 */ /* 0x001fe200008e060b */
[----:B--2---:R-:W-:Y:S01]  /*06b0*/  DADD R20, -RZ, -R8 ;  /* 0x00000000ff147229 */ /* 0x004fe20000000908 */
[----:B------:R-:W-:-:S05]  /*06c0*/  IADD3 R8, P0, PT, R12, 0x20, RZ ;  /* 0x000000200c087810 */ /* 0x000fca0007f1e0ff */
[----:B------:R-:W-:Y:S01]  /*06d0*/  IMAD.X R9, RZ, RZ, R13, P0 ;  /* 0x000000ffff097224 */ /* 0x000fe200000e060d */
[----:B------:R-:W-:Y:S01]  /*06e0*/  ISETP.GE.U32.AND P0, PT, R8, R4, PT ;  /* 0x000000040800720c */ /* 0x000fe20003f06070 */
[----:B------:R1:W-:Y:S03]  /*06f0*/  REDG.E.ADD.F64.RN.STRONG.GPU desc[UR6][R12.64+0x18], R20 ;  /* 0x000018140c0079a6 */ /* 0x0003e6000c12ff06 */
[----:B------:R-:W-:-:S13]  /*0700*/  ISETP.GE.U32.AND.EX P0, PT, R9, R5, PT, P0 ;  /* 0x000000050900720c */ /* 0x000fda0003f06100 */
[----:B-1----:R-:W-:Y:S05]  /*0710*/  @!P0 BRA `(.L_x_385) ;  /* 0xfffffffc00a48947 */ /* 0x002fea000383ffff */
.L_x_384:
[----:B------:R-:W-:Y:S05]  /*0720*/  BSYNC.RECONVERGENT B0 ;  /* 0x0000000000007941 */ /* 0x000fea0003800200 */
.L_x_379:
[----:B------:R-:W-:Y:S05]  /*0730*/  @!P2 EXIT ;  /* 0x000000000000a94d */ /* 0x000fea0003800000 */
[----:B------:R-:W0:Y:S01]  /*0740*/  LDG.E.U16 R3, desc[UR6][R2.64] ;  /* 0x0000000602037981 */ /* 0x000e22000c1e1500 */
[----:B------:R-:W2:Y:S01]  /*0750*/  LDCU.64 UR4, c[0x0][0x3a0] ;  /* 0x00007400ff0477ac */ /* 0x000ea20008000a00 */
[----:B------:R-:W-:Y:S01]  /*0760*/  BSSY.RECONVERGENT B0, `(.L_x_386) ;  /* 0x000002e000007945 */ /* 0x000fe20003800200 */
[----:B0-----:R-:W-:-:S04]  /*0770*/  IMAD R10, R3, R0, RZ ;  /* 0x00000000030a7224 */ /* 0x001fc800078e02ff */
[----:B------:R-:W-:-:S03]  /*0780*/  IMAD.WIDE R10, R10, 0x8, RZ ;  /* 0x000000080a0a7825 */ /* 0x000fc600078e02ff */
[----:B--2---:R-:W-:Y:S01]  /*0790*/  IADD3 R8, P0, PT, R10, UR4, RZ ;  /* 0x000000040a087c10 */ /* 0x004fe2000ff1e0ff */
[----:B------:R-:W-:-:S03]  /*07a0*/  ULOP3.LUT UR4, URZ, UR4, URZ, 0x33, !UPT ;  /* 0x00000004ff047292 */ /* 0x000fc6000f8e33ff */
[----:B------:R-:W-:Y:S01]  /*07b0*/  IADD3.X R9, PT, PT, R11, UR5, RZ, P0, !PT ;  /* 0x000000050b097c10 */ /* 0x000fe200087fe4ff */
[----:B------:R-:W-:Y:S01]  /*07c0*/  ULOP3.LUT UR5, URZ, UR5, URZ, 0x33, !UPT ;  /* 0x00000005ff057292 */ /* 0x000fe2000f8e33ff */
[----:B------:R-:W-:Y:S01]  /*07d0*/  IADD3 R13, P0, PT, R8, 0x8, RZ ;  /* 0x00000008080d7810 */ /* 0x000fe20007f1e0ff */
[----:B------:R-:W-:-:S04]  /*07e0*/  IMAD.WIDE R4, R0, 0x8, R8 ;  /* 0x0000000800047825 */ /* 0x000fc800078e0208 */
[----:B------:R-:W-:Y:S01]  /*07f0*/  IMAD.X R15, RZ, RZ, R9, P0 ;  /* 0x000000ffff0f7224 */ /* 0x000fe200000e0609 */
[----:B------:R-:W-:-:S04]  /*0800*/  ISETP.GT.U32.AND P1, PT, R4, R13, PT ;  /* 0x0000000d0400720c */ /* 0x000fc80003f24070 */
[----:B------:R-:W-:-:S04]  /*0810*/  ISETP.GT.U32.AND.EX P1, PT, R5, R15, PT, P1 ;  /* 0x0000000f0500720c */ /* 0x000fc80003f24110 */
[----:B------:R-:W-:Y:S02]  /*0820*/  SEL R13, R4, R13, P1 ;  /* 0x0000000d040d7207 */ /* 0x000fe40000800000 */
[----:B------:R-:W-:Y:S02]  /*0830*/  SEL R3, R5, R15, P1 ;  /* 0x0000000f05037207 */ /* 0x000fe40000800000 */
[----:B------:R-:W-:-:S04]  /*0840*/  IADD3 R13, P2, P3, -R10, UR4, R13 ;  /* 0x000000040a0d7c10 */ /* 0x000fc8000fb5e10d */
[----:B------:R-:W-:Y:S02]  /*0850*/  LOP3.LUT R0, R13, 0x18, RZ, 0xc0, !PT ;  /* 0x000000180d007812 */ /* 0x000fe400078ec0ff */
        /* <DEDUP_REMOVED lines=12> */
.L_x_389:
[----:B0-----:R-:W-:Y:S02]  /*0920*/  IMAD.MOV.U32 R2, RZ, RZ, R0 ;  /* 0x000000ffff027224 */ /* 0x001fe400078e0000 */
[----:B------:R-:W-:-:S06]  /*0930*/  IMAD.MOV.U32 R3, RZ, RZ, R10 ;  /* 0x000000ffff037224 */ /* 0x000fcc00078e000a */
[----:B------:R-:W2:Y:S01]  /*0940*/  LDG.E.64 R2, desc[UR6][R2.64] ;  /* 0x0000000602027981 */ /* 0x000ea2000c1e1b00 */
[----:B------:R-:W-:Y:S01]  /*0950*/  IADD3 R11, P0, PT, R11, 0x1, RZ ;  /* 0x000000010b0b7810 */ /* 0x000fe20007f1e0ff */
[----:B------:R-:W-:Y:S02]  /*0960*/  IMAD.MOV.U32 R6, RZ, RZ, R8 ;  /* 0x000000ffff067224 */ /* 0x000fe400078e0008 */
[----:B------:R-:W-:Y:S02]  /*0970*/  IMAD.MOV.U32 R7, RZ, RZ, R9 ;  /* 0x000000ffff077224 */ /* 0x000fe400078e0009 */
[----:B------:R-:W-:Y:S01]  /*0980*/  IMAD.X R12, RZ, RZ, R12, P0 ;  /* 0x000000ffff0c7224 */ /* 0x000fe200000e060c */
[----:B------:R-:W-:-:S04]  /*0990*/  ISETP.NE.U32.AND P0, PT, R11, RZ, PT ;  /* 0x000000ff0b00720c */ /* 0x000fc80003f05070 */
[----:B------:R-:W-:Y:S02]  /*09a0*/  ISETP.NE.AND.EX P0, PT, R12, RZ, PT, P0 ;  /* 0x000000ff0c00720c */ /* 0x000fe40003f05300 */
[----:B------:R-:W-:Y:S02]  /*09b0*/  IADD3 R0, P1, PT, R0, 0x8, RZ ;  /* 0x0000000800007810 */ /* 0x000fe40007f3e0ff */
[----:B------:R-:W-:-:S03]  /*09c0*/  IADD3 R8, P2, PT, R8, 0x8, RZ ;  /* 0x0000000808087810 */ /* 0x000fc60007f5e0ff */
[----:B------:R-:W-:Y:S02]  /*09d0*/  IMAD.X R10, RZ, RZ, R10, P1 ;  /* 0x000000ffff0a7224 */ /* 0x000fe400008e060a */
[----:B------:R-:W-:Y:S01]  /*09e0*/  IMAD.X R9, RZ, RZ, R9, P2 ;  /* 0x000000ffff097224 */ /* 0x000fe200010e0609 */
[----:B--2---:R0:W-:Y:S03]  /*09f0*/  REDG.E.ADD.F64.RN.STRONG.GPU desc[UR6][R6.64], R2 ;  /* 0x00000002060079a6 */ /* 0x0041e6000c12ff06 */
[----:B------:R-:W-:Y:S05]  /*0a00*/  @P0 BRA `(.L_x_389) ;  /* 0xfffffffc00c40947 */ /* 0x000fea000383ffff */
[----:B------:R-:W-:Y:S05]  /*0a10*/  BSYNC.RECONVERGENT B1 ;  /* 0x0000000000017941 */ /* 0x000fea0003800200 */
.L_x_388:
[----:B0-----:R-:W-:Y:S02]  /*0a20*/  IMAD.MOV.U32 R6, RZ, RZ, R0 ;  /* 0x000000ffff067224 */ /* 0x001fe400078e0000 */
[----:B------:R-:W-:-:S07]  /*0a30*/  IMAD.MOV.U32 R7, RZ, RZ, R10 ;  /* 0x000000ffff077224 */ /* 0x000fce00078e000a */
.L_x_387:
[----:B------:R-:W-:Y:S05]  /*0a40*/  BSYNC.RECONVERGENT B0 ;  /* 0x0000000000007941 */ /* 0x000fea0003800200 */
.L_x_386:
[----:B------:R-:W-:-:S04]  /*0a50*/  ISETP.GE.U32.AND P0, PT, R13, 0x18, PT ;  /* 0x000000180d00780c */ /* 0x000fc80003f06070 */
[----:B------:R-:W-:-:S13]  /*0a60*/  ISETP.GE.U32.AND.EX P0, PT, R14, RZ, PT, P0 ;  /* 0x000000ff0e00720c */ /* 0x000fda0003f06100 */
[----:B------:R-:W-:Y:S05]  /*0a70*/  @!P0 EXIT ;  /* 0x000000000000894d */ /* 0x000fea0003800000 */
.L_x_390:
[----:B------:R-:W-:Y:S02]  /*0a80*/  IMAD.MOV.U32 R16, RZ, RZ, R6 ;  /* 0x000000ffff107224 */ /* 0x000fe400078e0006 */
[----:B------:R-:W-:-:S05]  /*0a90*/  IMAD.MOV.U32 R17, RZ, RZ, R7 ;  /* 0x000000ffff117224 */ /* 0x000fca00078e0007 */
[----:B0-----:R-:W2:Y:S01]  /*0aa0*/  LDG.E.64 R2, desc[UR6][R16.64] ;  /* 0x0000000610027981 */ /* 0x001ea2000c1e1b00 */
[----:B------:R-:W-:Y:S02]  /*0ab0*/  IMAD.MOV.U32 R18, RZ, RZ, R8 ;  /* 0x000000ffff127224 */ /* 0x000fe400078e0008 */
[----:B------:R-:W-:-:S05]  /*0ac0*/  IMAD.MOV.U32 R19, RZ, RZ, R9 ;  /* 0x000000ffff137224 */ /* 0x000fca00078e0009 */
[----:B--2---:R0:W-:Y:S04]  /*0ad0*/  REDG.E.ADD.F64.RN.STRONG.GPU desc[UR6][R18.64], R2 ;  /* 0x00000002120079a6 */ /* 0x0041e8000c12ff06 */
[----:B------:R-:W2:Y:S04]  /*0ae0*/  LDG.E.64 R10, desc[UR6][R16.64+0x8] ;  /* 0x00000806100a7981 */ /* 0x000ea8000c1e1b00 */
[----:B--2---:R0:W-:Y:S04]  /*0af0*/  REDG.E.ADD.F64.RN.STRONG.GPU desc[UR6][R18.64+0x8], R10 ;  /* 0x0000080a120079a6 */ /* 0x0041e8000c12ff06 */
[----:B------:R-:W2:Y:S01]  /*0b00*/  LDG.E.64 R12, desc[UR6][R16.64+0x10] ;  /* 0x00001006100c7981 */ /* 0x000ea2000c1e1b00 */
[----:B------:R-:W-:-:S05]  /*0b10*/  IADD3 R8, P0, PT, R18, 0x20, RZ ;  /* 0x0000002012087810 */ /* 0x000fca0007f1e0ff */
[----:B------:R-:W-:Y:S01]  /*0b20*/  IMAD.X R9, RZ, RZ, R19, P0 ;  /* 0x000000ffff097224 */ /* 0x000fe200000e0613 */
[----:B------:R-:W-:-:S04]  /*0b30*/  ISETP.GE.U32.AND P0, PT, R8, R4, PT ;  /* 0x000000040800720c */ /* 0x000fc80003f06070 */
[----:B------:R-:W-:Y:S01]  /*0b40*/  ISETP.GE.U32.AND.EX P0, PT, R9, R5, PT, P0 ;  /* 0x000000050900720c */ /* 0x000fe20003f06100 */
[----:B--2---:R0:W-:Y:S04]  /*0b50*/  REDG.E.ADD.F64.RN.STRONG.GPU desc[UR6][R18.64+0x10], R12 ;  /* 0x0000100c120079a6 */ /* 0x0041e8000c12ff06 */
[----:B------:R-:W2:Y:S01]  /*0b60*/  LDG.E.64 R14, desc[UR6][R16.64+0x18] ;  /* 0x00001806100e7981 */ /* 0x000ea2000c1e1b00 */
[----:B------:R-:W-:-:S05]  /*0b70*/  IADD3 R6, P1, PT, R16, 0x20, RZ ;  /* 0x0000002010067810 */ /* 0x000fca0007f3e0ff */
[----:B------:R-:W-:Y:S01]  /*0b80*/  IMAD.X R7, RZ, RZ, R17, P1 ;  /* 0x000000ffff077224 */ /* 0x000fe200008e0611 */
[----:B--2---:R0:W-:Y:S01]  /*0b90*/  REDG.E.ADD.F64.RN.STRONG.GPU desc[UR6][R18.64+0x18], R14 ;  /* 0x0000180e120079a6 */ /* 0x0041e2000c12ff06 */
[----:B------:R-:W-:Y:S06]  /*0ba0*/  @!P0 BRA `(.L_x_390) ;  /* 0xfffffffc00b48947 */ /* 0x000fec000383ffff */
[----:B------:R-:W-:Y:S05]  /*0bb0*/  EXIT ;  /* 0x000000000000794d */ /* 0x000fea0003800000 */
.L_x_391:
        /* <DEDUP_REMOVED lines=12> */
.L_x_542:


//--------------------- .text._Z19elkanFBMoveAdditionPdS_S_iii --------------------------
	.section	.text._Z19elkanFBMoveAdditionPdS_S_iii,"ax",@progbits
	.align	128
.text._Z19elkanFBMoveAdditionPdS_S_iii:
        .type           _Z19elkanFBMoveAdditionPdS_S_iii,@function
        .size           _Z19elkanFBMoveAdditionPdS_S_iii,(.L_x_543 - _Z19elkanFBMoveAdditionPdS_S_iii)
        .other          _Z19elkanFBMoveAdditionPdS_S_iii,@"STO_CUDA_ENTRY STV_DEFAULT"
_Z19elkanFBMoveAdditionPdS_S_iii:
        /* <DEDUP_REMOVED lines=26> */
[----:B------:R-:W-:-:S04]  /*01a0*/  @P0 VIADD R3, R3, 0x1 ;  /* 0x0000000103030836 */ /* 0x000fc80000000000 */
[----:B------:R-:W-:Y:S02]  /*01b0*/  IMAD.MOV.U32 R6, RZ, RZ, R3 ;  /* 0x000000ffff067224 */ /* 0x000fe400078e0003 */
[----:B------:R-:W-:-:S03]  /*01c0*/  IMAD R3, R9, R9, RZ ;  /* 0x0000000909037224 */ /* 0x000fc600078e02ff */
[----:B------:R-:W-:Y:S02]  /*01d0*/  @!P1 IADD3 R6, PT, PT, -R6, RZ, RZ ;  /* 0x000000ff06069210 */ /* 0x000fe40007ffe1ff */
[----:B------:R-:W-:Y:S02]  /*01e0*/  @!P2 LOP3.LUT R6, RZ, R9, RZ, 0x33, !PT ;  /* 0x00000009ff06a212 */ /* 0x000fe400078e33ff */
[----:B------:R-:W-:-:S03]  /*01f0*/  ISETP.GE.AND P0, PT, R0, R3, PT ;  /* 0x000000030000720c */ /* 0x000fc60003f06270 */
[----:B------:R-:W-:-:S04]  /*0200*/  IMAD.MOV R2, RZ, RZ, -R6 ;  /* 0x000000ffff027224 */ /* 0x000fc800078e0a06 */
[----:B------:R-:W-:-:S05]  /*0210*/  IMAD R9, R9, R2, R0 ;  /* 0x0000000209097224 */ /* 0x000fca00078e0200 */
[----:B------:R-:W-:-:S13]  /*0220*/  ISETP.EQ.OR P0, PT, R6, R9, P0 ;  /* 0x000000090600720c */ /* 0x000fda0000702670 */
[----:B------:R-:W-:Y:S05]  /*0230*/  @P0 EXIT ;  /* 0x000000000000094d */ /* 0x000fea0003800000 */
[----:B------:R-:W0:Y:S01]  /*0240*/  LDC.64 R2, c[0x0][0x398] ;  /* 0x0000e600ff027b82 */ /* 0x000e220000000a00 */
[----:B------:R-:W1:Y:S07]  /*0250*/  LDCU.64 UR8, c[0x0][0x358] ;  /* 0x00006b00ff0877ac */ /* 0x000e6e0008000a00 */
[----:B------:R-:W2:Y:S01]  /*0260*/  LDC.64 R4, c[0x0][0x388] ;  /* 0x0000e200ff047b82 */ /* 0x000ea20000000a00 */
[----:B0-----:R-:W-:-:S04]  /*0270*/  IMAD R3, R6, R3, R9 ;  /* 0x0000000306037224 */ /* 0x001fc800078e0209 */
[----:B--2---:R-:W-:-:S05]  /*0280*/  IMAD.WIDE R4, R3, 0x8, R4 ;  /* 0x0000000803047825 */ /* 0x004fca00078e0204 */
[----:B-1----:R0:W5:Y:S01]  /*0290*/  LDG.E.64 R14, desc[UR8][R4.64] ;  /* 0x00000008040e7981 */ /* 0x002162000c1e1b00 */
[----:B------:R-:W-:-:S13]  /*02a0*/  ISETP.GE.AND P0, PT, R2, 0x1, PT ;  /* 0x000000010200780c */ /* 0x000fda0003f06270 */
[----:B0-----:R-:W-:Y:S05]  /*02b0*/  @!P0 BRA `(.L_x_392) ;  /* 0x0000000800108947 */ /* 0x001fea0003800000 */
[----:B------:R-:W-:Y:S01]  /*02c0*/  ISETP.GE.U32.AND P0, PT, R2, 0x8, PT ;  /* 0x000000080200780c */ /* 0x000fe20003f06070 */
[-C--:B------:R-:W-:Y:S01]  /*02d0*/  IMAD R3, R6, R2.reuse, RZ ;  /* 0x0000000206037224 */ /* 0x080fe200078e02ff */
[----:B------:R-:W-:Y:S01]  /*02e0*/  LOP3.LUT R20, R2, 0x7, RZ, 0xc0, !PT ;  /* 0x0000000702147812 */ /* 0x000fe200078ec0ff */
[----:B------:R-:W-:Y:S02]  /*02f0*/  IMAD R10, R9, R2, RZ ;  /* 0x00000002090a7224 */ /* 0x000fe400078e02ff */
[----:B------:R-:W-:Y:S01]  /*0300*/  IMAD.MOV.U32 R11, RZ, RZ, RZ ;  /* 0x000000ffff0b7224 */ /* 0x000fe200078e00ff */
[----:B------:R-:W-:-:S07]  /*0310*/  ISETP.NE.AND P1, PT, R20, RZ, PT ;  /* 0x000000ff1400720c */ /* 0x000fce0003f25270 */
[----:B------:R-:W-:Y:S06]  /*0320*/  @!P0 BRA `(.L_x_393) ;  /* 0x0000000000f48947 */ /* 0x000fec0003800000 */
[----:B------:R-:W0:Y:S01]  /*0330*/  LDCU.64 UR6, c[0x0][0x380] ;  /* 0x00007000ff0677ac */ /* 0x000e220008000a00 */
[----:B------:R-:W-:Y:S01]  /*0340*/  LOP3.LUT R11, R2, 0x7ffffff8, RZ, 0xc0, !PT ;  /* 0x7ffffff8020b7812 */ /* 0x000fe200078ec0ff */
[----:B------:R-:W-:Y:S01]  /*0350*/  IMAD.MOV.U32 R12, RZ, RZ, R3 ;  /* 0x000000ffff0c7224 */ /* 0x000fe200078e0003 */
[----:B------:R-:W-:Y:S01]  /*0360*/  MOV R13, R10 ;  /* 0x0000000a000d7202 */ /* 0x000fe20000000f00 */
[----:B------:R-:W1:Y:S02]  /*0370*/  LDCU.64 UR4, c[0x0][0x390] ;  /* 0x00007200ff0477ac */ /* 0x000e640008000a00 */
[----:B------:R-:W-:Y:S01]  /*0380*/  IMAD.MOV R0, RZ, RZ, -R11 ;  /* 0x000000ffff007224 */ /* 0x000fe200078e0a0b */
[----:B0-----:R-:W-:Y:S02]  /*0390*/  UIADD3 UR6, UP0, UPT, UR6, 0x20, URZ ;  /* 0x0000002006067890 */ /* 0x001fe4000ff1e0ff */
[----:B-1----:R-:W-:Y:S02]  /*03a0*/  UIADD3 UR4, UP1, UPT, UR4, 0x20, URZ ;  /* 0x0000002004047890 */ /* 0x002fe4000ff3e0ff */
[----:B------:R-:W-:-:S02]  /*03b0*/  UIADD3.X UR7, UPT, UPT, URZ, UR7, URZ, UP0, !UPT ;  /* 0x00000007ff077290 */ /* 0x000fc400087fe4ff */
[----:B------:R-:W-:-:S12]  /*03c0*/  UIADD3.X UR5, UPT, UPT, URZ, UR5, URZ, UP1, !UPT ;  /* 0x00000005ff057290 */ /* 0x000fd80008ffe4ff */
.L_x_394:
[----:B------:R-:W-:Y:S01]  /*03d0*/  MOV R6, UR6 ;  /* 0x0000000600067c02 */ /* 0x000fe20008000f00 */
[----:B------:R-:W-:Y:S01]  /*03e0*/  IMAD.U32 R7, RZ, RZ, UR7 ;  /* 0x00000007ff077e24 */ /* 0x000fe2000f8e00ff */
[----:B------:R-:W-:Y:S01]  /*03f0*/  MOV R9, UR5 ;  /* 0x0000000500097c02 */ /* 0x000fe20008000f00 */
[----:B------:R-:W-:Y:S02]  /*0400*/  IMAD.U32 R8, RZ, RZ, UR4 ;  /* 0x00000004ff087e24 */ /* 0x000fe4000f8e00ff */
[----:B------:R-:W-:-:S04]  /*0410*/  IMAD.WIDE R6, R12, 0x8, R6 ;  /* 0x000000080c067825 */ /* 0x000fc800078e0206 */
[----:B------:R-:W-:Y:S01]  /*0420*/  IMAD.WIDE R8, R13, 0x8, R8 ;  /* 0x000000080d087825 */ /* 0x000fe200078e0208 */
[----:B--2---:R-:W2:Y:S04]  /*0430*/  LDG.E.64 R16, desc[UR8][R6.64+-0x20] ;  /* 0xffffe00806107981 */ /* 0x004ea8000c1e1b00 */
[----:B------:R-:W2:Y:S02]  /*0440*/  LDG.E.64 R18, desc[UR8][R8.64+-0x20] ;  /* 0xffffe00808127981 */ /* 0x000ea4000c1e1b00 */
[----:B--2---:R-:W-:-:S08]  /*0450*/  DADD R16, R16, -R18 ;  /* 0x0000000010107229 */ /* 0x004fd00000000812 */
[----:B-----5:R-:W-:-:S07]  /*0460*/  DFMA R14, R16, R16, R14 ;  /* 0x00000010100e722b */ /* 0x020fce000000000e */
[----:B------:R0:W-:Y:S04]  /*0470*/  STG.E.64 desc[UR8][R4.64], R14 ;  /* 0x0000000e04007986 */ /* 0x0001e8000c101b08 */
[----:B------:R-:W2:Y:S04]  /*0480*/  LDG.E.64 R16, desc[UR8][R6.64+-0x18] ;  /* 0xffffe80806107981 */ /* 0x000ea8000c1e1b00 */
[----:B------:R-:W2:Y:S02]  /*0490*/  LDG.E.64 R18, desc[UR8][R8.64+-0x18] ;  /* 0xffffe80808127981 */ /* 0x000ea4000c1e1b00 */
[----:B--2---:R-:W-:-:S08]  /*04a0*/  DADD R16, R16, -R18 ;  /* 0x0000000010107229 */ /* 0x004fd00000000812 */
[----:B------:R-:W-:-:S07]  /*04b0*/  DFMA R16, R16, R16, R14 ;  /* 0x000000101010722b */ /* 0x000fce000000000e */
[----:B------:R1:W-:Y:S04]  /*04c0*/  STG.E.64 desc[UR8][R4.64], R16 ;  /* 0x0000001004007986 */ /* 0x0003e8000c101b08 */
[----:B------:R-:W2:Y:S04]  /*04d0*/  LDG.E.64 R18, desc[UR8][R6.64+-0x10] ;  /* 0xfffff00806127981 */ /* 0x000ea8000c1e1b00 */
[----:B------:R-:W2:Y:S02]  /*04e0*/  LDG.E.64 R22, desc[UR8][R8.64+-0x10] ;  /* 0xfffff00808167981 */ /* 0x000ea4000c1e1b00 */
[----:B--2---:R-:W-:-:S08]  /*04f0*/  DADD R18, R18, -R22 ;  /* 0x0000000012127229 */ /* 0x004fd00000000816 */
[----:B------:R-:W-:-:S07]  /*0500*/  DFMA R18, R18, R18, R16 ;  /* 0x000000121212722b */ /* 0x000fce0000000010 */
[----:B------:R2:W-:Y:S04]  /*0510*/  STG.E.64 desc[UR8][R4.64], R18 ;  /* 0x0000001204007986 */ /* 0x0005e8000c101b08 */
[----:B0-----:R-:W3:Y:S04]  /*0520*/  LDG.E.64 R14, desc[UR8][R6.64+-0x8] ;  /* 0xfffff808060e7981 */ /* 0x001ee8000c1e1b00 */
[----:B------:R-:W3:Y:S02]  /*0530*/  LDG.E.64 R22, desc[UR8][R8.64+-0x8] ;  /* 0xfffff80808167981 */ /* 0x000ee4000c1e1b00 */
[----:B---3--:R-:W-:-:S08]  /*0540*/  DADD R14, R14, -R22 ;  /* 0x000000000e0e7229 */ /* 0x008fd00000000816 */
[----:B------:R-:W-:-:S07]  /*0550*/  DFMA R14, R14, R14, R18 ;  /* 0x0000000e0e0e722b */ /* 0x000fce0000000012 */
[----:B------:R0:W-:Y:S04]  /*0560*/  STG.E.64 desc[UR8][R4.64], R14 ;  /* 0x0000000e04007986 */ /* 0x0001e8000c101b08 */
[----:B-1----:R-:W3:Y:S04]  /*0570*/  LDG.E.64 R16, desc[UR8][R6.64] ;  /* 0x0000000806107981 */ /* 0x002ee8000c1e1b00 */
[----:B------:R-:W3:Y:S02]  /*0580*/  LDG.E.64 R22, desc[UR8][R8.64] ;  /* 0x0000000808167981 */ /* 0x000ee4000c1e1b00 */
[----:B---3--:R-:W-:-:S08]  /*0590*/  DADD R16, R16, -R22 ;  /* 0x0000000010107229 */ /* 0x008fd00000000816 */
[----:B------:R-:W-:-:S07]  /*05a0*/  DFMA R16, R16, R16, R14 ;  /* 0x000000101010722b */ /* 0x000fce000000000e */
[----:B------:R1:W-:Y:S04]  /*05b0*/  STG.E.64 desc[UR8][R4.64], R16 ;  /* 0x0000001004007986 */ /* 0x0003e8000c101b08 */
[----:B--2---:R-:W2:Y:S04]  /*05c0*/  LDG.E.64 R18, desc[UR8][R6.64+0x8] ;  /* 0x0000080806127981 */ /* 0x004ea8000c1e1b00 */
        /* <DEDUP_REMOVED lines=9> */
[----:B------:R-:W3:Y:S04]  /*0660*/  LDG.E.64 R14, desc[UR8][R6.64+0x18] ;  /* 0x00001808060e7981 */ /* 0x000ee8000c1e1b00 */
[----:B-1----:R-:W3:Y:S01]  /*0670*/  LDG.E.64 R16, desc[UR8][R8.64+0x18] ;  /* 0x0000180808107981 */ /* 0x002ee2000c1e1b00 */
[----:B------:R-:W-:Y:S01]  /*0680*/  VIADD R0, R0, 0x8 ;  /* 0x0000000800007836 */ /* 0x000fe20000000000 */
[----:B------:R-:W-:Y:S01]  /*0690*/  IADD3 R13, PT, PT, R13, 0x8, RZ ;  /* 0x000000080d0d7810 */ /* 0x000fe20007ffe0ff */
[----:B------:R-:W-:-:S03]  /*06a0*/  VIADD R12, R12, 0x8 ;  /* 0x000000080c0c7836 */ /* 0x000fc60000000000 */
[----:B------:R-:W-:Y:S01]  /*06b0*/  ISETP.NE.AND P0, PT, R0, RZ, PT ;  /* 0x000000ff0000720c */ /* 0x000fe20003f05270 */
[----:B---3--:R-:W-:-:S08]  /*06c0*/  DADD R14, R14, -R16 ;  /* 0x000000000e0e7229 */ /* 0x008fd00000000810 */
[----:B------:R-:W-:-:S07]  /*06d0*/  DFMA R14, R14, R14, R22 ;  /* 0x0000000e0e0e722b */ /* 0x000fce0000000016 */
[----:B------:R2:W-:Y:S01]  /*06e0*/  STG.E.64 desc[UR8][R4.64], R14 ;  /* 0x0000000e04007986 */ /* 0x0005e2000c101b08 */
[----:B------:R-:W-:Y:S05]  /*06f0*/  @P0 BRA `(.L_x_394) ;  /* 0xfffffffc00340947 */ /* 0x000fea000383ffff */
.L_x_393:
[----:B------:R-:W-:Y:S05]  /*0700*/  @!P1 BRA `(.L_x_392) ;  /* 0x0000000000fc9947 */ /* 0x000fea0003800000 */
[----:B------:R-:W-:Y:S02]  /*0710*/  ISETP.GE.U32.AND P0, PT, R20, 0x4, PT ;  /* 0x000000041400780c */ /* 0x000fe40003f06070 */
[----:B------:R-:W-:-:S04]  /*0720*/  LOP3.LUT R0, R2, 0x3, RZ, 0xc0, !PT ;  /* 0x0000000302007812 */ /* 0x000fc800078ec0ff */
[----:B------:R-:W-:-:S07]  /*0730*/  ISETP.NE.AND P1, PT, R0, RZ, PT ;  /* 0x000000ff0000720c */ /* 0x000fce0003f25270 */
[----:B------:R-:W-:Y:S06]  /*0740*/  @!P0 BRA `(.L_x_395) ;  /* 0x00000000006c8947 */ /* 0x000fec0003800000 */
[----:B------:R-:W0:Y:S01]  /*0750*/  LDC.64 R6, c[0x0][0x380] ;  /* 0x0000e000ff067b82 */ /* 0x000e220000000a00 */
[--C-:B------:R-:W-:Y:S02]  /*0760*/  IMAD.IADD R13, R3, 0x1, R11.reuse ;  /* 0x00000001030d7824 */ /* 0x100fe400078e020b */
[----:B------:R-:W-:-:S05]  /*0770*/  IMAD.IADD R17, R10, 0x1, R11 ;  /* 0x000000010a117824 */ /* 0x000fca00078e020b */
[----:B------:R-:W1:Y:S01]  /*0780*/  LDC.64 R8, c[0x0][0x390] ;  /* 0x0000e400ff087b82 */ /* 0x000e620000000a00 */
[----:B0-----:R-:W-:-:S05]  /*0790*/  IMAD.WIDE R6, R13, 0x8, R6 ;  /* 0x000000080d067825 */ /* 0x001fca00078e0206 */
[----:B------:R-:W3:Y:S01]  /*07a0*/  LDG.E.64 R12, desc[UR8][R6.64] ;  /* 0x00000008060c7981 */ /* 0x000ee2000c1e1b00 */
[----:B-1----:R-:W-:-:S05]  /*07b0*/  IMAD.WIDE R8, R17, 0x8, R8 ;  /* 0x0000000811087825 */ /* 0x002fca00078e0208 */
[----:B------:R-:W3:Y:S02]  /*07c0*/  LDG.E.64 R16, desc[UR8][R8.64] ;  /* 0x0000000808107981 */ /* 0x000ee4000c1e1b00 */
[----:B---3--:R-:W-:-:S08]  /*07d0*/  DADD R12, R12, -R16 ;  /* 0x000000000c0c7229 */ /* 0x008fd00000000810 */
[----:B-----5:R-:W-:-:S07]  /*07e0*/  DFMA R12, R12, R12, R14 ;  /* 0x0000000c0c0c722b */ /* 0x020fce000000000e */
[----:B------:R0:W-:Y:S04]  /*07f0*/  STG.E.64 desc[UR8][R4.64], R12 ;  /* 0x0000000c04007986 */ /* 0x0001e8000c101b08 */
[----:B--2---:R-:W2:Y:S04]  /*0800*/  LDG.E.64 R14, desc[UR8][R6.64+0x8] ;  /* 0x00000808060e7981 */ /* 0x004ea8000c1e1b00 */
        /* <DEDUP_REMOVED lines=9> */
[----:B0-----:R-:W2:Y:S04]  /*08a0*/  LDG.E.64 R12, desc[UR8][R6.64+0x18] ;  /* 0x00001808060c7981 */ /* 0x001ea8000c1e1b00 */
[----:B------:R-:W2:Y:S01]  /*08b0*/  LDG.E.64 R14, desc[UR8][R8.64+0x18] ;  /* 0x00001808080e7981 */ /* 0x000ea2000c1e1b00 */
[----:B------:R-:W-:Y:S01]  /*08c0*/  IADD3 R11, PT, PT, R11, 0x4, RZ ;  /* 0x000000040b0b7810 */ /* 0x000fe20007ffe0ff */
[----:B--2---:R-:W-:-:S08]  /*08d0*/  DADD R14, R12, -R14 ;  /* 0x000000000c0e7229 */ /* 0x004fd0000000080e */
[----:B------:R-:W-:-:S07]  /*08e0*/  DFMA R14, R14, R14, R18 ;  /* 0x0000000e0e0e722b */ /* 0x000fce0000000012 */
[----:B------:R1:W-:Y:S04]  /*08f0*/  STG.E.64 desc[UR8][R4.64], R14 ;  /* 0x0000000e04007986 */ /* 0x0003e8000c101b08 */
.L_x_395:
[----:B------:R-:W-:Y:S05]  /*0900*/  @!P1 BRA `(.L_x_392) ;  /* 0x00000000007c9947 */ /* 0x000fea0003800000 */
[----:B------:R-:W-:-:S13]  /*0910*/  ISETP.NE.AND P0, PT, R0, 0x1, PT ;  /* 0x000000010000780c */ /* 0x000fda0003f05270 */
[----:B------:R-:W0:Y:S01]  /*0920*/  @P0 LDC.64 R6, c[0x0][0x380] ;  /* 0x0000e000ff060b82 */ /* 0x000e220000000a00 */
[--C-:B-1----:R-:W-:Y:S02]  /*0930*/  @P0 IMAD.IADD R17, R3, 0x1, R11.reuse ;  /* 0x0000000103110824 */ /* 0x102fe400078e020b */
[----:B--2---:R-:W-:-:S05]  /*0940*/  @P0 IMAD.IADD R19, R10, 0x1, R11 ;  /* 0x000000010a130824 */ /* 0x004fca00078e020b */
[----:B------:R-:W1:Y:S01]  /*0950*/  @P0 LDC.64 R8, c[0x0][0x390] ;  /* 0x0000e400ff080b82 */ /* 0x000e620000000a00 */
[----:B0-----:R-:W-:-:S05]  /*0960*/  @P0 IMAD.WIDE R16, R17, 0x8, R6 ;  /* 0x0000000811100825 */ /* 0x001fca00078e0206 */
[----:B------:R-:W2:Y:S01]  /*0970*/  @P0 LDG.E.64 R6, desc[UR8][R16.64] ;  /* 0x0000000810060981 */ /* 0x000ea2000c1e1b00 */
[----:B-1----:R-:W-:-:S05]  /*0980*/  @P0 IMAD.WIDE R18, R19, 0x8, R8 ;  /* 0x0000000813120825 */ /* 0x002fca00078e0208 */
[----:B------:R-:W2:Y:S01]  /*0990*/  @P0 LDG.E.64 R8, desc[UR8][R18.64] ;  /* 0x0000000812080981 */ /* 0x000ea2000c1e1b00 */
[----:B------:R-:W-:-:S04]  /*09a0*/  LOP3.LUT R2, R2, 0x1, RZ, 0xc0, !PT ;  /* 0x0000000102027812 */ /* 0x000fc800078ec0ff */
[----:B------:R-:W-:-:S13]  /*09b0*/  ISETP.NE.U32.AND P1, PT, R2, 0x1, PT ;  /* 0x000000010200780c */ /* 0x000fda0003f25070 */
[----:B------:R-:W0:Y:S08]  /*09c0*/  @!P1 LDC.64 R20, c[0x0][0x380] ;  /* 0x0000e000ff149b82 */ /* 0x000e300000000a00 */
[----:B------:R-:W1:Y:S01]  /*09d0*/  @!P1 LDC.64 R22, c[0x0][0x390] ;  /* 0x0000e400ff169b82 */ /* 0x000e620000000a00 */
[----:B--2---:R-:W-:-:S08]  /*09e0*/  @P0 DADD R6, R6, -R8 ;  /* 0x0000000006060229 */ /* 0x004fd00000000808 */
[----:B-----5:R-:W-:-:S07]  /*09f0*/  @P0 DFMA R6, R6, R6, R14 ;  /* 0x000000060606022b */ /* 0x020fce000000000e */
[----:B------:R1:W-:Y:S04]  /*0a00*/  @P0 STG.E.64 desc[UR8][R4.64], R6 ;  /* 0x0000000604000986 */ /* 0x0003e8000c101b08 */
[----:B------:R-:W2:Y:S04]  /*0a10*/  @P0 LDG.E.64 R8, desc[UR8][R16.64+0x8] ;  /* 0x0000080810080981 */ /* 0x000ea8000c1e1b00 */
[----:B------:R-:W2:Y:S01]  /*0a20*/  @P0 LDG.E.64 R12, desc[UR8][R18.64+0x8] ;  /* 0x00000808120c0981 */ /* 0x000ea2000c1e1b00 */
[----:B------:R-:W-:-:S05]  /*0a30*/  @P0 IADD3 R11, PT, PT, R11, 0x2, RZ ;  /* 0x000000020b0b0810 */ /* 0x000fca0007ffe0ff */
[----:B------:R-:W-:Y:S01]  /*0a40*/  @!P1 IMAD.IADD R3, R3, 0x1, R11 ;  /* 0x0000000103039824 */ /* 0x000fe200078e020b */
[----:B------:R-:W-:-:S03]  /*0a50*/  @!P1 IADD3 R11, PT, PT, R10, R11, RZ ;  /* 0x0000000b0a0b9210 */ /* 0x000fc60007ffe0ff */
[----:B0-----:R-:W-:Y:S01]  /*0a60*/  @!P1 IMAD.WIDE R2, R3, 0x8, R20 ;  /* 0x0000000803029825 */ /* 0x001fe200078e0214 */
[----:B--2---:R-:W-:-:S08]  /*0a70*/  @P0 DADD R8, R8, -R12 ;  /* 0x0000000008080229 */ /* 0x004fd0000000080c */
[----:B------:R-:W-:Y:S01]  /*0a80*/  @P0 DFMA R14, R8, R8, R6 ;  /* 0x00000008080e022b */ /* 0x000fe20000000006 */
[----:B-1----:R-:W-:-:S06]  /*0a90*/  @!P1 IMAD.WIDE R6, R11, 0x8, R22 ;  /* 0x000000080b069825 */ /* 0x002fcc00078e0216 */
[----:B------:R0:W-:Y:S04]  /*0aa0*/  @P0 STG.E.64 desc[UR8][R4.64], R14 ;  /* 0x0000000e04000986 */ /* 0x0001e8000c101b08 */
[----:B------:R-:W2:Y:S04]  /*0ab0*/  @!P1 LDG.E.64 R2, desc[UR8][R2.64] ;  /* 0x0000000802029981 */ /* 0x000ea8000c1e1b00 */
[----:B------:R-:W2:Y:S02]  /*0ac0*/  @!P1 LDG.E.64 R6, desc[UR8][R6.64] ;  /* 0x0000000806069981 */ /* 0x000ea4000c1e1b00 */
[----:B--2---:R-:W-:-:S08]  /*0ad0*/  @!P1 DADD R8, R2, -R6 ;  /* 0x0000000002089229 */ /* 0x004fd00000000806 */
[----:B0-----:R-:W-:-:S07]  /*0ae0*/  @!P1 DFMA R14, R8, R8, R14 ;  /* 0x00000008080e922b */ /* 0x001fce000000000e */
[----:B------:R0:W-:Y:S04]  /*0af0*/  @!P1 STG.E.64 desc[UR8][R4.64], R14 ;  /* 0x0000000e04009986 */ /* 0x0001e8000c101b08 */
.L_x_392:
[----:B-----5:R-:W3:Y:S01]  /*0b00*/  MUFU.RSQ64H R3, R15 ;  /* 0x0000000f00037308 */ /* 0x020ee20000001c00 */
[----:B------:R-:W-:Y:S01]  /*0b10*/  VIADD R2, R15, 0xfcb00000 ;  /* 0xfcb000000f027836 */ /* 0x000fe20000000000 */
[----:B------:R-:W-:Y:S01]  /*0b20*/  MOV R8, 0x0 ;  /* 0x0000000000087802 */ /* 0x000fe20000000f00 */
[----:B------:R-:W-:Y:S01]  /*0b30*/  IMAD.MOV.U32 R9, RZ, RZ, 0x3fd80000 ;  /* 0x3fd80000ff097424 */ /* 0x000fe200078e00ff */
[----:B------:R-:W-:Y:S02]  /*0b40*/  BSSY.RECONVERGENT B0, `(.L_x_396) ;  /* 0x0000011000007945 */ /* 0x000fe40003800200 */
[----:B------:R-:W-:Y:S01]  /*0b50*/  ISETP.GE.U32.AND P0, PT, R2, 0x7ca00000, PT ;  /* 0x7ca000000200780c */ /* 0x000fe20003f06070 */
[----:B---3--:R-:W-:-:S08]  /*0b60*/  DMUL R6, R2, R2 ;  /* 0x0000000202067228 */ /* 0x008fd00000000000 */
[----:B------:R-:W-:-:S08]  /*0b70*/  DFMA R6, -R6, R14, 1 ;  /* 0x3ff000000606742b */ /* 0x000fd0000000010e */
[----:B------:R-:W-:Y:S02]  /*0b80*/  DFMA R8, R6, R8, 0.5 ;  /* 0x3fe000000608742b */ /* 0x000fe40000000008 */
[----:B------:R-:W-:-:S08]  /*0b90*/  DMUL R6, R2, R6 ;  /* 0x0000000602067228 */ /* 0x000fd00000000000 */
[----:B------:R-:W-:-:S08]  /*0ba0*/  DFMA R10, R8, R6, R2 ;  /* 0x00000006080a722b */ /* 0x000fd00000000002 */
[----:B------:R-:W-:Y:S02]  /*0bb0*/  DMUL R12, R10, R14 ;  /* 0x0000000e0a0c7228 */ /* 0x000fe40000000000 */
[----:B------:R-:W-:Y:S01]  /*0bc0*/  IADD3 R9, PT, PT, R11, -0x100000, RZ ;  /* 0xfff000000b097810 */ /* 0x000fe20007ffe0ff */
[----:B------:R-:W-:-:S05]  /*0bd0*/  IMAD.MOV.U32 R8, RZ, RZ, R10 ;  /* 0x000000ffff087224 */ /* 0x000fca00078e000a */
[----:B-1----:R-:W-:-:S08]  /*0be0*/  DFMA R16, R12, -R12, R14 ;  /* 0x8000000c0c10722b */ /* 0x002fd0000000000e */
[----:B------:R-:W-:Y:S01]  /*0bf0*/  DFMA R6, R16, R8, R12 ;  /* 0x000000081006722b */ /* 0x000fe2000000000c */
[----:B------:R-:W-:Y:S10]  /*0c00*/  @!P0 BRA `(.L_x_397) ;  /* 0x0000000000108947 */ /* 0x000ff40003800000 */
[----:B------:R-:W-:Y:S01]  /*0c10*/  MOV R6, R14 ;  /* 0x0000000e00067202 */ /* 0x000fe20000000f00 */
[----:B------:R-:W-:Y:S01]  /*0c20*/  IMAD.MOV.U32 R7, RZ, RZ, R15 ;  /* 0x000000ffff077224 */ /* 0x000fe200078e000f */
[----:B------:R-:W-:-:S07]  /*0c30*/  MOV R0, 0xc50 ;  /* 0x00000c5000007802 */ /* 0x000fce0000000f00 */
[----:B0-2---:R-:W-:Y:S05]  /*0c40*/  CALL.REL.NOINC `($__internal_14_$__cuda_sm20_dsqrt_rn_f64_mediumpath_v1) ;  /* 0x00000000000c7944 */ /* 0x005fea0003c00000 */
.L_x_397:
[----:B------:R-:W-:Y:S05]  /*0c50*/  BSYNC.RECONVERGENT B0 ;  /* 0x0000000000007941 */ /* 0x000fea0003800200 */
.L_x_396:
[----:B------:R-:W-:Y:S01]  /*0c60*/  STG.E.64 desc[UR8][R4.64], R6 ;  /* 0x0000000604007986 */ /* 0x000fe2000c101b08 */
[----:B------:R-:W-:Y:S05]  /*0c70*/  EXIT ;  /* 0x000000000000794d */ /* 0x000fea0003800000 */
        .weak           $__internal_14_$__cuda_sm20_dsqrt_rn_f64_mediumpath_v1
        .type           $__internal_14_$__cuda_sm20_dsqrt_rn_f64_mediumpath_v1,@function
        .size           $__internal_14_$__cuda_sm20_dsqrt_rn_f64_mediumpath_v1,(.L_x_543 - $__internal_14_$__cuda_sm20_dsqrt_rn_f64_mediumpath_v1)
$__internal_14_$__cuda_sm20_dsqrt_rn_f64_mediumpath_v1:
        /* <DEDUP_REMOVED lines=14> */
.L_x_399:
        /* <DEDUP_REMOVED lines=24> */
.L_x_401:
[----:B------:R-:W-:-:S11]  /*0ee0*/  DADD R2, R6, R6 ;  /* 0x0000000006027229 */ /* 0x000fd60000000006 */
.L_x_400:
[----:B------:R-:W-:Y:S05]  /*0ef0*/  BSYNC.RECONVERGENT B1 ;  /* 0x0000000000017941 */ /* 0x000fea0003800200 */
.L_x_398:
[----:B------:R-:W-:Y:S01]  /*0f00*/  MOV R7, R3 ;  /* 0x0000000300077202 */ /* 0x000fe20000000f00 */
[----:B------:R-:W-:Y:S02]  /*0f10*/  HFMA2 R3, -RZ, RZ, 0, 0 ;  /* 0x00000000ff037431 */ /* 0x000fe400000001ff */
[----:B------:R-:W-:Y:S02]  /*0f20*/  IMAD.MOV.U32 R6, RZ, RZ, R2 ;  /* 0x000000ffff067224 */ /* 0x000fe400078e0002 */
[----:B------:R-:W-:-:S04]  /*0f30*/  IMAD.MOV.U32 R2, RZ, RZ, R0 ;  /* 0x000000ffff027224 */ /* 0x000fc800078e0000 */
[----:B------:R-:W-:Y:S05]  /*0f40*/  RET.REL.NODEC R2 `(_Z19elkanFBMoveAdditionPdS_S_iii) ;  /* 0xfffffff0022c7950 */ /* 0x000fea0003c3ffff */
.L_x_402:
        /* <DEDUP_REMOVED lines=11> */
.L_x_543:


//--------------------- .text._Z17elkanMoveCenterFBPdPiS_S_S_Pbiii --------------------------
	.section	.text._Z17elkanMoveCenterFBPdPiS_S_S_Pbiii,"ax",@progbits
	.align	128
.text._Z17elkanMoveCenterFBPdPiS_S_S_Pbiii:
        .type           _Z17elkanMoveCenterFBPdPiS_S_S_Pbiii,@function
        .size           _Z17elkanMoveCenterFBPdPiS_S_S_Pbiii,(.L_x_545 - _Z17elkanMoveCenterFBPdPiS_S_S_Pbiii)
        .other          _Z17elkanMoveCenterFBPdPiS_S_S_Pbiii,@"STO_CUDA_ENTRY STV_DEFAULT"
_Z17elkanMoveCenterFBPdPiS_S_S_Pbiii:
        /* <DEDUP_REMOVED lines=11> */
[----:B------:R-:W3:Y:S01]  /*00b0*/  LDC R4, c[0x0][0x3b4] ;  /* 0x0000ed00ff047b82 */ /* 0x000ee20000000800 */
[----:B0-----:R-:W-:-:S05]  /*00c0*/  IMAD.WIDE R10, R5, 0x8, R10 ;  /* 0x00000008050a7825 */ /* 0x001fca00078e020a */
[----:B-1----:R0:W-:Y:S01]  /*00d0*/  STG.E.64 desc[UR6][R10.64], RZ ;  /* 0x000000ff0a007986 */ /* 0x0021e2000c101b06 */
[----:B--2---:R-:W-:-:S06]  /*00e0*/  IMAD.WIDE R2, R5, 0x4, R2 ;  /* 0x0000000405027825 */ /* 0x004fcc00078e0202 */
[----:B------:R-:W3:Y:S01]  /*00f0*/  LDG.E R2, desc[UR6][R2.64] ;  /* 0x0000000602027981 */ /* 0x000ee2000c1e1900 */
[----:B------:R-:W-:Y:S01]  /*0100*/  BSSY.RECONVERGENT B0, `(.L_x_403) ;  /* 0x000021c000007945 */ /* 0x000fe20003800200 */
[----:B---3--:R-:W-:-:S04]  /*0110*/  VIMNMX R0, PT, PT, R2, R4, PT ;  /* 0x0000000402007248 */ /* 0x008fc80003fe0100 */
[----:B------:R-:W-:-:S13]  /*0120*/  ISETP.GE.AND P0, PT, R0, 0x1, PT ;  /* 0x000000010000780c */ /* 0x000fda0003f06270 */
[----:B0-----:R-:W-:Y:S05]  /*0130*/  @!P0 BRA `(.L_x_404) ;  /* 0x0000002000608947 */ /* 0x001fea0003800000 */
[C---:B------:R-:W-:Y:S01]  /*0140*/  ISETP.GE.U32.AND P0, PT, R4.reuse, 0x8, PT ;  /* 0x000000080400780c */ /* 0x040fe20003f06070 */
[----:B------:R0:W1:Y:S01]  /*0150*/  I2F.F64.U32 R8, R2 ;  /* 0x0000000200087312 */ /* 0x0000620000201800 */
[----:B------:R-:W-:Y:S01]  /*0160*/  IMAD R3, R5, R4, RZ ;  /* 0x0000000405037224 */ /* 0x000fe200078e02ff */
[----:B------:R-:W-:Y:S01]  /*0170*/  LOP3.LUT R38, R4, 0x7, RZ, 0xc0, !PT ;  /* 0x0000000704267812 */ /* 0x000fe200078ec0ff */
[----:B------:R-:W-:-:S09]  /*0180*/  IMAD.MOV.U32 R0, RZ, RZ, RZ ;  /* 0x000000ffff007224 */ /* 0x000fd200078e00ff */
[----:B0-----:R-:W-:Y:S05]  /*0190*/  @!P0 BRA `(.L_x_405) ;  /* 0x0000001000348947 */ /* 0x001fea0003800000 */
[----:B------:R-:W0:Y:S01]  /*01a0*/  LDC.64 R12, c[0x0][0x3a0] ;  /* 0x0000e800ff0c7b82 */ /* 0x000e220000000a00 */
[----:B------:R-:W-:Y:S01]  /*01b0*/  LOP3.LUT R0, R4, 0x7ffffff8, RZ, 0xc0, !PT ;  /* 0x7ffffff804007812 */ /* 0x000fe200078ec0ff */
[----:B------:R-:W-:-:S04]  /*01c0*/  IMAD.MOV.U32 R39, RZ, RZ, R3 ;  /* 0x000000ffff277224 */ /* 0x000fc800078e0003 */
[----:B------:R-:W-:Y:S02]  /*01d0*/  IMAD.MOV R40, RZ, RZ, -R0 ;  /* 0x000000ffff287224 */ /* 0x000fe400078e0a00 */
[----:B------:R-:W2:Y:S08]  /*01e0*/  LDC.64 R14, c[0x0][0x390] ;  /* 0x0000e400ff0e7b82 */ /* 0x000eb00000000a00 */
[----:B------:R-:W3:Y:S02]  /*01f0*/  LDC.64 R16, c[0x0][0x398] ;  /* 0x0000e600ff107b82 */ /* 0x000ee40000000a00 */
.L_x_422:
[----:B---34-:R-:W-:-:S05]  /*0200*/  IMAD.WIDE R18, R39, 0x8, R16 ;  /* 0x0000000827127825 */ /* 0x018fca00078e0210 */
[----:B------:R-:W3:Y:S01]  /*0210*/  LDG.E.64 R4, desc[UR6][R18.64] ;  /* 0x0000000612047981 */ /* 0x000ee2000c1e1b00 */
[----:B-1----:R-:W1:Y:S01]  /*0220*/  MUFU.RCP64H R7, R9 ;  /* 0x0000000900077308 */ /* 0x002e620000001800 */
[----:B------:R-:W-:Y:S01]  /*0230*/  IMAD.MOV.U32 R6, RZ, RZ, 0x1 ;  /* 0x00000001ff067424 */ /* 0x000fe200078e00ff */
[----:B------:R-:W-:Y:S01]  /*0240*/  BSSY.RECONVERGENT B2, `(.L_x_406) ;  /* 0x0000016000027945 */ /* 0x000fe20003800200 */
[----:B0-----:R-:W-:-:S04]  /*0250*/  IMAD.WIDE R22, R39, 0x8, R12 ;  /* 0x0000000827167825 */ /* 0x001fc800078e020c */
[----:B-1----:R-:W-:-:S08]  /*0260*/  DFMA R20, -R8, R6, 1 ;  /* 0x3ff000000814742b */ /* 0x002fd00000000106 */
[----:B------:R-:W-:-:S08]  /*0270*/  DFMA R20, R20, R20, R20 ;  /* 0x000000141414722b */ /* 0x000fd00000000014 */
[----:B------:R-:W-:-:S08]  /*0280*/  DFMA R20, R6, R20, R6 ;  /* 0x000000140614722b */ /* 0x000fd00000000006 */
[----:B------:R-:W-:-:S08]  /*0290*/  DFMA R6, -R8, R20, 1 ;  /* 0x3ff000000806742b */ /* 0x000fd00000000114 */
[----:B------:R-:W-:Y:S02]  /*02a0*/  DFMA R6, R20, R6, R20 ;  /* 0x000000061406722b */ /* 0x000fe40000000014 */
[----:B---3--:R-:W-:-:S08]  /*02b0*/  DADD R28, RZ, R4 ;  /* 0x00000000ff1c7229 */ /* 0x008fd00000000004 */
[----:B------:R-:W-:Y:S02]  /*02c0*/  DMUL R4, R28, R6 ;  /* 0x000000061c047228 */ /* 0x000fe40000000000 */
[----:B------:R-:W-:-:S06]  /*02d0*/  FSETP.GEU.AND P1, PT, |R29|, 6.5827683646048100446e-37, PT ;  /* 0x036000001d00780b */ /* 0x000fcc0003f2e200 */
[----:B------:R-:W-:-:S08]  /*02e0*/  DFMA R20, -R8, R4, R28 ;  /* 0x000000040814722b */ /* 0x000fd0000000011c */
[----:B------:R-:W-:Y:S01]  /*02f0*/  DFMA R4, R6, R20, R4 ;  /* 0x000000140604722b */ /* 0x000fe20000000004 */
[----:B--2---:R-:W-:-:S09]  /*0300*/  IMAD.WIDE R20, R39, 0x8, R14 ;  /* 0x0000000827147825 */ /* 0x004fd200078e020e */
[----:B------:R-:W-:-:S05]  /*0310*/  FFMA R2, RZ, R9, R5 ;  /* 0x00000009ff027223 */ /* 0x000fca0000000005 */
[----:B------:R-:W-:-:S13]  /*0320*/  FSETP.GT.AND P0, PT, |R2|, 1.469367938527859385e-39, PT ;  /* 0x001000000200780b */ /* 0x000fda0003f04200 */
[----:B------:R-:W-:Y:S05]  /*0330*/  @P0 BRA P1, `(.L_x_407) ;  /* 0x0000000000180947 */ /* 0x000fea0000800000 */
[----:B------:R-:W-:Y:S01]  /*0340*/  MOV R26, R8 ;  /* 0x00000008001a7202 */ /* 0x000fe20000000f00 */
[----:B------:R-:W-:Y:S01]  /*0350*/  IMAD.MOV.U32 R27, RZ, RZ, R9 ;  /* 0x000000ffff1b7224 */ /* 0x000fe200078e0009 */
[----:B------:R-:W-:-:S07]  /*0360*/  MOV R2, 0x380 ;  /* 0x0000038000027802 */ /* 0x000fce0000000f00 */
[----:B------:R-:W-:Y:S05]  /*0370*/  CALL.REL.NOINC `($__internal_15_$__cuda_sm20_div_rn_f64_full) ;  /* 0x0000002000407944 */ /* 0x000fea0003c00000 */
[----:B------:R-:W-:Y:S02]  /*0380*/  IMAD.MOV.U32 R4, RZ, RZ, R32 ;  /* 0x000000ffff047224 */ /* 0x000fe400078e0020 */
[----:B------:R-:W-:-:S07]  /*0390*/  IMAD.MOV.U32 R5, RZ, RZ, R33 ;  /* 0x000000ffff057224 */ /* 0x000fce00078e0021 */
.L_x_407:
[----:B------:R-:W-:Y:S05]  /*03a0*/  BSYNC.RECONVERGENT B2 ;  /* 0x0000000000027941 */ /* 0x000fea0003800200 */
.L_x_406:
[----:B------:R-:W2:Y:S04]  /*03b0*/  LDG.E.64 R6, desc[UR6][R20.64] ;  /* 0x0000000614067981 */ /* 0x000ea8000c1e1b00 */
[----:B------:R-:W3:Y:S01]  /*03c0*/  LDG.E.64 R24, desc[UR6][R10.64] ;  /* 0x000000060a187981 */ /* 0x000ee2000c1e1b00 */
[----:B--2---:R-:W-:-:S08]  /*03d0*/  DADD R6, -R6, R4 ;  /* 0x0000000006067229 */ /* 0x004fd00000000104 */
[----:B---3--:R-:W-:-:S07]  /*03e0*/  DFMA R24, R6, R6, R24 ;  /* 0x000000060618722b */ /* 0x008fce0000000018 */
[----:B------:R-:W-:Y:S04]  /*03f0*/  STG.E.64 desc[UR6][R10.64], R24 ;  /* 0x000000180a007986 */ /* 0x000fe8000c101b06 */
[----:B------:R-:W2:Y:S01]  /*0400*/  LDG.E.64 R6, desc[UR6][R20.64] ;  /* 0x0000000614067981 */ /* 0x000ea2000c1e1b00 */
[----:B------:R-:W0:Y:S01]  /*0410*/  MUFU.RCP64H R29, R9 ;  /* 0x00000009001d7308 */ /* 0x000e220000001800 */
[----:B------:R-:W-:-:S06]  /*0420*/  IMAD.MOV.U32 R28, RZ, RZ, 0x1 ;  /* 0x00000001ff1c7424 */ /* 0x000fcc00078e00ff */
[----:B0-----:R-:W-:Y:S01]  /*0430*/  DFMA R30, -R8, R28, 1 ;  /* 0x3ff00000081e742b */ /* 0x001fe2000000011c */
[----:B--2---:R0:W-:Y:S04]  /*0440*/  STG.E.64 desc[UR6][R22.64], R6 ;  /* 0x0000000616007986 */ /* 0x0041e8000c101b06 */
[----:B------:R1:W-:Y:S04]  /*0450*/  STG.E.64 desc[UR6][R20.64], R4 ;  /* 0x0000000414007986 */ /* 0x0003e8000c101b06 */
[----:B------:R-:W2:Y:S01]  /*0460*/  LDG.E.64 R26, desc[UR6][R18.64+0x8] ;  /* 0x00000806121a7981 */ /* 0x000ea2000c1e1b00 */
[----:B------:R-:W-:Y:S01]  /*0470*/  DFMA R30, R30, R30, R30 ;  /* 0x0000001e1e1e722b */ /* 0x000fe2000000001e */
[----:B------:R-:W-:Y:S07]  /*0480*/  BSSY.RECONVERGENT B2, `(.L_x_408) ;  /* 0x0000012000027945 */ /* 0x000fee0003800200 */
[----:B------:R-:W-:-:S08]  /*0490*/  DFMA R30, R28, R30, R28 ;  /* 0x0000001e1c1e722b */ /* 0x000fd0000000001c */
[----:B------:R-:W-:-:S08]  /*04a0*/  DFMA R28, -R8, R30, 1 ;  /* 0x3ff00000081c742b */ /* 0x000fd0000000011e */
[----:B------:R-:W-:Y:S02]  /*04b0*/  DFMA R30, R30, R28, R30 ;  /* 0x0000001c1e1e722b */ /* 0x000fe4000000001e */
[----:B--2---:R-:W-:-:S08]  /*04c0*/  DADD R28, RZ, R26 ;  /* 0x00000000ff1c7229 */ /* 0x004fd0000000001a */
[----:B0-----:R-:W-:Y:S02]  /*04d0*/  DMUL R6, R30, R28 ;  /* 0x0000001c1e067228 */ /* 0x001fe40000000000 */
[----:B------:R-:W-:-:S06]  /*04e0*/  FSETP.GEU.AND P1, PT, |R29|, 6.5827683646048100446e-37, PT ;  /* 0x036000001d00780b */ /* 0x000fcc0003f2e200 */
[----:B-1----:R-:W-:-:S08]  /*04f0*/  DFMA R4, -R8, R6, R28 ;  /* 0x000000060804722b */ /* 0x002fd0000000011c */
[----:B------:R-:W-:-:S10]  /*0500*/  DFMA R4, R30, R4, R6 ;  /* 0x000000041e04722b */ /* 0x000fd40000000006 */
        /* <DEDUP_REMOVED lines=9> */
.L_x_409:
[----:B------:R-:W-:Y:S05]  /*05a0*/  BSYNC.RECONVERGENT B2 ;  /* 0x0000000000027941 */ /* 0x000fea0003800200 */
.L_x_408:
        /* <DEDUP_REMOVED lines=31> */
.L_x_411:
[----:B------:R-:W-:Y:S05]  /*07a0*/  BSYNC.RECONVERGENT B2 ;  /* 0x0000000000027941 */ /* 0x000fea0003800200 */
.L_x_410:
        /* <DEDUP_REMOVED lines=31> */
.L_x_413:
[----:B------:R-:W-:Y:S05]  /*09a0*/  BSYNC.RECONVERGENT B2 ;  /* 0x0000000000027941 */ /* 0x000fea0003800200 */
.L_x_412:
        /* <DEDUP_REMOVED lines=31> */
.L_x_415:
[----:B------:R-:W-:Y:S05]  /*0ba0*/  BSYNC.RECONVERGENT B2 ;  /* 0x0000000000027941 */ /* 0x000fea0003800200 */
.L_x_414:
        /* <DEDUP_REMOVED lines=31> */
.L_x_417:
[----:B------:R-:W-:Y:S05]  /*0da0*/  BSYNC.RECONVERGENT B2 ;  /* 0x0000000000027941 */ /* 0x000fea0003800200 */
.L_x_416:
        /* <DEDUP_REMOVED lines=31> */
.L_x_419:
[----:B------:R-:W-:Y:S05]  /*0fa0*/  BSYNC.RECONVERGENT B2 ;  /* 0x0000000000027941 */ /* 0x000fea0003800200 */
.L_x_418:
        /* <DEDUP_REMOVED lines=31> */
.L_x_421:
[----:B------:R-:W-:Y:S05]  /*11a0*/  BSYNC.RECONVERGENT B2 ;  /* 0x0000000000027941 */ /* 0x000fea0003800200 */
.L_x_420:
[----:B------:R-:W2:Y:S04]  /*11b0*/  LDG.E.64 R6, desc[UR6][R20.64+0x38] ;  /* 0x0000380614067981 */ /* 0x000ea8000c1e1b00 */
[----:B------:R-:W3:Y:S01]  /*11c0*/  LDG.E.64 R18, desc[UR6][R10.64] ;  /* 0x000000060a127981 */ /* 0x000ee2000c1e1b00 */
[----:B--2---:R-:W-:-:S08]  /*11d0*/  DADD R6, -R6, R4 ;  /* 0x0000000006067229 */ /* 0x004fd00000000104 */
[----:B---3--:R-:W-:-:S07]  /*11e0*/  DFMA R18, R6, R6, R18 ;  /* 0x000000060612722b */ /* 0x008fce0000000012 */
[----:B------:R4:W-:Y:S04]  /*11f0*/  STG.E.64 desc[UR6][R10.64], R18 ;  /* 0x000000120a007986 */ /* 0x0009e8000c101b06 */
[----:B------:R-:W2:Y:S01]  /*1200*/  LDG.E.64 R6, desc[UR6][R20.64+0x38] ;  /* 0x0000380614067981 */ /* 0x000ea2000c1e1b00 */
[----:B------:R-:W-:Y:S01]  /*1210*/  VIADD R40, R40, 0x8 ;  /* 0x0000000828287836 */ /* 0x000fe20000000000 */
[----:B------:R-:W-:-:S04]  /*1220*/  IADD3 R39, PT, PT, R39, 0x8, RZ ;  /* 0x0000000827277810 */ /* 0x000fc80007ffe0ff */
[----:B------:R-:W-:Y:S01]  /*1230*/  ISETP.NE.AND P0, PT, R40, RZ, PT ;  /* 0x000000ff2800720c */ /* 0x000fe20003f05270 */
[----:B--2---:R4:W-:Y:S04]  /*1240*/  STG.E.64 desc[UR6][R22.64+0x38], R6 ;  /* 0x0000380616007986 */ /* 0x0049e8000c101b06 */
[----:B------:R4:W-:Y:S08]  /*1250*/  STG.E.64 desc[UR6][R20.64+0x38], R4 ;  /* 0x0000380414007986 */ /* 0x0009f0000c101b06 */
[----:B------:R-:W-:Y:S05]  /*1260*/  @P0 BRA `(.L_x_422) ;  /* 0xffffffec00e40947 */ /* 0x000fea000383ffff */
.L_x_405:
[----:B------:R-:W-:-:S13]  /*1270*/  ISETP.NE.AND P0, PT, R38, RZ, PT ;  /* 0x000000ff2600720c */ /* 0x000fda0003f05270 */
[----:B------:R-:W-:Y:S05]  /*1280*/  @!P0 BRA `(.L_x_404) ;  /* 0x00000010000c8947 */ /* 0x000fea0003800000 */
[----:B----4-:R-:W0:Y:S01]  /*1290*/  LDC R18, c[0x0][0x3b4] ;  /* 0x0000ed00ff127b82 */ /* 0x010e220000000800 */
[----:B------:R-:W-:Y:S02]  /*12a0*/  ISETP.GE.U32.AND P0, PT, R38, 0x4, PT ;  /* 0x000000042600780c */ /* 0x000fe40003f06070 */
[----:B0-----:R-:W-:-:S11]  /*12b0*/  LOP3.LUT R18, R18, 0x3, RZ, 0xc0, !PT ;  /* 0x0000000312127812 */ /* 0x001fd600078ec0ff */
[----:B------:R-:W-:Y:S05]  /*12c0*/  @!P0 BRA `(.L_x_423) ;  /* 0x0000000800208947 */ /* 0x000fea0003800000 */
[----:B------:R-:W0:Y:S01]  /*12d0*/  LDC.64 R16, c[0x0][0x398] ;  /* 0x0000e600ff107b82 */ /* 0x000e220000000a00 */
[----:B------:R-:W-:-:S04]  /*12e0*/  IMAD.IADD R14, R3, 0x1, R0 ;  /* 0x00000001030e7824 */ /* 0x000fc800078e0200 */
[----:B0-----:R-:W-:-:S05]  /*12f0*/  IMAD.WIDE R16, R14, 0x8, R16 ;  /* 0x000000080e107825 */ /* 0x001fca00078e0210 */
[----:B------:R-:W2:Y:S01]  /*1300*/  LDG.E.64 R4, desc[UR6][R16.64] ;  /* 0x0000000610047981 */ /* 0x000ea2000c1e1b00 */
[----:B-1----:R-:W0:Y:S01]  /*1310*/  MUFU.RCP64H R7, R9 ;  /* 0x0000000900077308 */ /* 0x002e220000001800 */
[----:B------:R-:W-:Y:S01]  /*1320*/  IMAD.MOV.U32 R6, RZ, RZ, 0x1 ;  /* 0x00000001ff067424 */ /* 0x000fe200078e00ff */
[----:B------:R-:W-:Y:S05]  /*1330*/  BSSY.RECONVERGENT B2, `(.L_x_424) ;  /* 0x0000014000027945 */ /* 0x000fea0003800200 */
[----:B0-----:R-:W-:-:S08]  /*1340*/  DFMA R12, -R8, R6, 1 ;  /* 0x3ff00000080c742b */ /* 0x001fd00000000106 */
[----:B------:R-:W-:-:S08]  /*1350*/  DFMA R12, R12, R12, R12 ;  /* 0x0000000c0c0c722b */ /* 0x000fd0000000000c */
[----:B------:R-:W-:-:S08]  /*1360*/  DFMA R12, R6, R12, R6 ;  /* 0x0000000c060c722b */ /* 0x000fd00000000006 */
[----:B------:R-:W-:-:S08]  /*1370*/  DFMA R6, -R8, R12, 1 ;  /* 0x3ff000000806742b */ /* 0x000fd0000000010c */
[----:B------:R-:W-:Y:S02]  /*1380*/  DFMA R12, R12, R6, R12 ;  /* 0x000000060c0c722b */ /* 0x000fe4000000000c */
[----:B--2---:R-:W-:-:S08]  /*1390*/  DADD R28, RZ, R4 ;  /* 0x00000000ff1c7229 */ /* 0x004fd00000000004 */
[----:B------:R-:W-:Y:S02]  /*13a0*/  DMUL R4, R12, R28 ;  /* 0x0000001c0c047228 */ /* 0x000fe40000000000 */
[----:B------:R-:W-:-:S06]  /*13b0*/  FSETP.GEU.AND P1, PT, |R29|, 6.5827683646048100446e-37, PT ;  /* 0x036000001d00780b */ /* 0x000fcc0003f2e200 */
[----:B------:R-:W-:-:S08]  /*13c0*/  DFMA R6, -R8, R4, R28 ;  /* 0x000000040806722b */ /* 0x000fd0000000011c */
[----:B------:R-:W-:-:S10]  /*13d0*/  DFMA R4, R12, R6, R4 ;  /* 0x000000060c04722b */ /* 0x000fd40000000004 */
[----:B------:R-:W-:-:S05]  /*13e0*/  FFMA R2, RZ, R9, R5 ;  /* 0x00000009ff027223 */ /* 0x000fca0000000005 */
[----:B------:R-:W-:-:S13]  /*13f0*/  FSETP.GT.AND P0, PT, |R2|, 1.469367938527859385e-39, PT ;  /* 0x001000000200780b */ /* 0x000fda0003f04200 */
[----:B------:R-:W-:Y:S05]  /*1400*/  @P0 BRA P1, `(.L_x_425) ;  /* 0x0000000000180947 */ /* 0x000fea0000800000 */
[----:B------:R-:W-:Y:S01]  /*1410*/  IMAD.MOV.U32 R26, RZ, RZ, R8 ;  /* 0x000000ffff1a7224 */ /* 0x000fe200078e0008 */
[----:B------:R-:W-:Y:S01]  /*1420*/  MOV R2, 0x1450 ;  /* 0x0000145000027802 */ /* 0x000fe20000000f00 */
[----:B------:R-:W-:-:S07]  /*1430*/  IMAD.MOV.U32 R27, RZ, RZ, R9 ;  /* 0x000000ffff1b7224 */ /* 0x000fce00078e0009 */
[----:B------:R-:W-:Y:S05]  /*1440*/  CALL.REL.NOINC `($__internal_15_$__cuda_sm20_div_rn_f64_full) ;  /* 0x00000010000c7944 */ /* 0x000fea0003c00000 */
[----:B------:R-:W-:Y:S01]  /*1450*/  MOV R4, R32 ;  /* 0x0000002000047202 */ /* 0x000fe20000000f00 */
[----:B------:R-:W-:-:S07]  /*1460*/  IMAD.MOV.U32 R5, RZ, RZ, R33 ;  /* 0x000000ffff057224 */ /* 0x000fce00078e0021 */
.L_x_425:
[----:B------:R-:W-:Y:S05]  /*1470*/  BSYNC.RECONVERGENT B2 ;  /* 0x0000000000027941 */ /* 0x000fea0003800200 */
.L_x_424:
[----:B------:R-:W0:Y:S01]  /*1480*/  LDC.64 R12, c[0x0][0x390] ;  /* 0x0000e400ff0c7b82 */ /* 0x000e220000000a00 */
[----:B------:R-:W2:Y:S07]  /*1490*/  LDG.E.64 R20, desc[UR6][R10.64] ;  /* 0x000000060a147981 */ /* 0x000eae000c1e1b00 */
[----:B------:R-:W1:Y:S01]  /*14a0*/  LDC.64 R22, c[0x0][0x3a0] ;  /* 0x0000e800ff167b82 */ /* 0x000e620000000a00 */
[----:B0-----:R-:W-:-:S05]  /*14b0*/  IMAD.WIDE R12, R14, 0x8, R12 ;  /* 0x000000080e0c7825 */ /* 0x001fca00078e020c */
[----:B------:R-:W3:Y:S02]  /*14c0*/  LDG.E.64 R6, desc[UR6][R12.64] ;  /* 0x000000060c067981 */ /* 0x000ee4000c1e1b00 */
[----:B---3--:R-:W-:-:S08]  /*14d0*/  DADD R6, -R6, R4 ;  /* 0x0000000006067229 */ /* 0x008fd00000000104 */
[----:B--2---:R-:W-:-:S07]  /*14e0*/  DFMA R20, R6, R6, R20 ;  /* 0x000000060614722b */ /* 0x004fce0000000014 */
[----:B------:R0:W-:Y:S04]  /*14f0*/  STG.E.64 desc[UR6][R10.64], R20 ;  /* 0x000000140a007986 */ /* 0x0001e8000c101b06 */
[----:B------:R-:W2:Y:S01]  /*1500*/  LDG.E.64 R6, desc[UR6][R12.64] ;  /* 0x000000060c067981 */ /* 0x000ea2000c1e1b00 */
[----:B-1----:R-:W-:Y:S01]  /*1510*/  IMAD.WIDE R14, R14, 0x8, R22 ;  /* 0x000000080e0e7825 */ /* 0x002fe200078e0216 */
[----:B------:R-:W1:Y:S03]  /*1520*/  MUFU.RCP64H R25, R9 ;  /* 0x0000000900197308 */ /* 0x000e660000001800 */
[----:B------:R-:W-:-:S06]  /*1530*/  IMAD.MOV.U32 R24, RZ, RZ, 0x1 ;  /* 0x00000001ff187424 */ /* 0x000fcc00078e00ff */
[----:B-1----:R-:W-:Y:S01]  /*1540*/  DFMA R26, -R8, R24, 1 ;  /* 0x3ff00000081a742b */ /* 0x002fe20000000118 */
[----:B--2---:R1:W-:Y:S04]  /*1550*/  STG.E.64 desc[UR6][R14.64], R6 ;  /* 0x000000060e007986 */ /* 0x0043e8000c101b06 */
[----:B------:R2:W-:Y:S04]  /*1560*/  STG.E.64 desc[UR6][R12.64], R4 ;  /* 0x000000040c007986 */ /* 0x0005e8000c101b06 */
[----:B------:R-:W3:Y:S01]  /*1570*/  LDG.E.64 R22, desc[UR6][R16.64+0x8] ;  /* 0x0000080610167981 */ /* 0x000ee2000c1e1b00 */
[----:B------:R-:W-:-:S08]  /*1580*/  DFMA R26, R26, R26, R26 ;  /* 0x0000001a1a1a722b */ /* 0x000fd0000000001a */
[----:B------:R-:W-:-:S08]  /*1590*/  DFMA R26, R24, R26, R24 ;  /* 0x0000001a181a722b */ /* 0x000fd00000000018 */
[----:B0-----:R-:W-:-:S08]  /*15a0*/  DFMA R20, -R8, R26, 1 ;  /* 0x3ff000000814742b */ /* 0x001fd0000000011a */
[----:B------:R-:W-:Y:S01]  /*15b0*/  DFMA R20, R26, R20, R26 ;  /* 0x000000141a14722b */ /* 0x000fe2000000001a */
[----:B------:R-:W-:Y:S01]  /*15c0*/  BSSY.RECONVERGENT B2, `(.L_x_426) ;  /* 0x000000f000027945 */ /* 0x000fe20003800200 */
[----:B---3--:R-:W-:-:S08]  /*15d0*/  DADD R28, RZ, R22 ;  /* 0x00000000ff1c7229 */ /* 0x008fd00000000016 */
[----:B-1----:R-:W-:-:S08]  /*15e0*/  DMUL R6, R20, R28 ;  /* 0x0000001c14067228 */ /* 0x002fd00000000000 */
[----:B--2---:R-:W-:-:S08]  /*15f0*/  DFMA R4, -R8, R6, R28 ;  /* 0x000000060804722b */ /* 0x004fd0000000011c */
[----:B------:R-:W-:Y:S01]  /*1600*/  DFMA R4, R20, R4, R6 ;  /* 0x000000041404722b */ /* 0x000fe20000000006 */
[----:B------:R-:W-:-:S09]  /*1610*/  FSETP.GEU.AND P1, PT, |R29|, 6.5827683646048100446e-37, PT ;  /* 0x036000001d00780b */ /* 0x000fd20003f2e200 */
        /* <DEDUP_REMOVED lines=9> */
.L_x_427:
[----:B------:R-:W-:Y:S05]  /*16b0*/  BSYNC.RECONVERGENT B2 ;  /* 0x0000000000027941 */ /* 0x000fea0003800200 */
.L_x_426:
        /* <DEDUP_REMOVED lines=31> */
.L_x_429:
[----:B------:R-:W-:Y:S05]  /*18b0*/  BSYNC.RECONVERGENT B2 ;  /* 0x0000000000027941 */ /* 0x000fea0003800200 */
.L_x_428:
        /* <DEDUP_REMOVED lines=26> */
[----:B------:R-:W-:Y:S02]  /*1a60*/  MOV R27, R9 ;  /* 0x00000009001b7202 */ /* 0x000fe40000000f00 */
[----:B------:R-:W-:-:S07]  /*1a70*/  MOV R2, 0x1a90 ;  /* 0x00001a9000027802 */ /* 0x000fce0000000f00 */
[----:B------:R-:W-:Y:S05]  /*1a80*/  CALL.REL.NOINC `($__internal_15_$__cuda_sm20_div_rn_f64_full) ;  /* 0x00000008007c7944 */ /* 0x000fea0003c00000 */
[----:B------:R-:W-:Y:S02]  /*1a90*/  IMAD.MOV.U32 R4, RZ, RZ, R32 ;  /* 0x000000ffff047224 */ /* 0x000fe400078e0020 */
[----:B------:R-:W-:-:S07]  /*1aa0*/  IMAD.MOV.U32 R5, RZ, RZ, R33 ;  /* 0x000000ffff057224 */ /* 0x000fce00078e0021 */
.L_x_431:
[----:B------:R-:W-:Y:S05]  /*1ab0*/  BSYNC.RECONVERGENT B2 ;  /* 0x0000000000027941 */ /* 0x000fea0003800200 */
.L_x_430:
[----:B------:R-:W2:Y:S04]  /*1ac0*/  LDG.E.64 R6, desc[UR6][R12.64+0x18] ;  /* 0x000018060c067981 */ /* 0x000ea8000c1e1b00 */
[----:B------:R-:W3:Y:S01]  /*1ad0*/  LDG.E.64 R16, desc[UR6][R10.64] ;  /* 0x000000060a107981 */ /* 0x000ee2000c1e1b00 */
[----:B--2---:R-:W-:-:S08]  /*1ae0*/  DADD R6, -R6, R4 ;  /* 0x0000000006067229 */ /* 0x004fd00000000104 */
[----:B---3--:R-:W-:-:S07]  /*1af0*/  DFMA R16, R6, R6, R16 ;  /* 0x000000060610722b */ /* 0x008fce0000000010 */
[----:B------:R0:W-:Y:S04]  /*1b00*/  STG.E.64 desc[UR6][R10.64], R16 ;  /* 0x000000100a007986 */ /* 0x0001e8000c101b06 */
[----:B------:R-:W2:Y:S01]  /*1b10*/  LDG.E.64 R6, desc[UR6][R12.64+0x18] ;  /* 0x000018060c067981 */ /* 0x000ea2000c1e1b00 */
[----:B------:R-:W-:-:S03]  /*1b20*/  VIADD R0, R0, 0x4 ;  /* 0x0000000400007836 */ /* 0x000fc60000000000 */
[----:B--2---:R0:W-:Y:S04]  /*1b30*/  STG.E.64 desc[UR6][R14.64+0x18], R6 ;  /* 0x000018060e007986 */ /* 0x0041e8000c101b06 */
[----:B------:R0:W-:Y:S02]  /*1b40*/  STG.E.64 desc[UR6][R12.64+0x18], R4 ;  /* 0x000018040c007986 */ /* 0x0001e4000c101b06 */
.L_x_423:
[----:B------:R-:W-:-:S13]  /*1b50*/  ISETP.NE.AND P0, PT, R18, RZ, PT ;  /* 0x000000ff1200720c */ /* 0x000fda0003f05270 */
[----:B------:R-:W-:Y:S05]  /*1b60*/  @!P0 BRA `(.L_x_404) ;  /* 0x0000000400d48947 */ /* 0x000fea0003800000 */
[----:B------:R-:W-:-:S13]  /*1b70*/  ISETP.NE.AND P0, PT, R18, 0x1, PT ;  /* 0x000000011200780c */ /* 0x000fda0003f05270 */
[----:B------:R-:W-:Y:S05]  /*1b80*/  @!P0 BRA `(.L_x_432) ;  /* 0x0000000400208947 */ /* 0x000fea0003800000 */
[----:B0-----:R-:W0:Y:S01]  /*1b90*/  LDC.64 R12, c[0x0][0x398] ;  /* 0x0000e600ff0c7b82 */ /* 0x001e220000000a00 */
[----:B------:R-:W-:-:S05]  /*1ba0*/  IADD3 R16, PT, PT, R3, R0, RZ ;  /* 0x0000000003107210 */ /* 0x000fca0007ffe0ff */
        /* <DEDUP_REMOVED lines=24> */
.L_x_434:
[----:B------:R-:W-:Y:S05]  /*1d30*/  BSYNC.RECONVERGENT B2 ;  /* 0x0000000000027941 */ /* 0x000fea0003800200 */
.L_x_433:
        /* <DEDUP_REMOVED lines=9> */
[----:B-1----:R-:W-:Y:S02]  /*1dd0*/  IMAD.WIDE R16, R16, 0x8, R20 ;  /* 0x0000000810107825 */ /* 0x002fe400078e0214 */
[----:B------:R-:W1:Y:S02]  /*1de0*/  MUFU.RCP64H R21, R9 ;  /* 0x0000000900157308 */ /* 0x000e640000001800 */
        /* <DEDUP_REMOVED lines=24> */
.L_x_436:
[----:B------:R-:W-:Y:S05]  /*1f70*/  BSYNC.RECONVERGENT B2 ;  /* 0x0000000000027941 */ /* 0x000fea0003800200 */
.L_x_435:
[----:B------:R-:W2:Y:S04]  /*1f80*/  LDG.E.64 R6, desc[UR6][R14.64+0x8] ;  /* 0x000008060e067981 */ /* 0x000ea8000c1e1b00 */
[----:B------:R-:W3:Y:S01]  /*1f90*/  LDG.E.64 R12, desc[UR6][R10.64] ;  /* 0x000000060a0c7981 */ /* 0x000ee2000c1e1b00 */
[----:B--2---:R-:W-:-:S08]  /*1fa0*/  DADD R6, -R6, R4 ;  /* 0x0000000006067229 */ /* 0x004fd00000000104 */
[----:B---3--:R-:W-:-:S07]  /*1fb0*/  DFMA R12, R6, R6, R12 ;  /* 0x00000006060c722b */ /* 0x008fce000000000c */
[----:B------:R2:W-:Y:S04]  /*1fc0*/  STG.E.64 desc[UR6][R10.64], R12 ;  /* 0x0000000c0a007986 */ /* 0x0005e8000c101b06 */
[----:B------:R-:W3:Y:S01]  /*1fd0*/  LDG.E.64 R6, desc[UR6][R14.64+0x8] ;  /* 0x000008060e067981 */ /* 0x000ee2000c1e1b00 */
[----:B------:R-:W-:-:S03]  /*1fe0*/  VIADD R0, R0, 0x2 ;  /* 0x0000000200007836 */ /* 0x000fc60000000000 */
[----:B---3--:R2:W-:Y:S04]  /*1ff0*/  STG.E.64 desc[UR6][R16.64+0x8], R6 ;  /* 0x0000080610007986 */ /* 0x0085e8000c101b06 */
[----:B------:R2:W-:Y:S02]  /*2000*/  STG.E.64 desc[UR6][R14.64+0x8], R4 ;  /* 0x000008040e007986 */ /* 0x0005e4000c101b06 */
.L_x_432:
[----:B------:R-:W3:Y:S02]  /*2010*/  LDCU UR4, c[0x0][0x3b4] ;  /* 0x00007680ff0477ac */ /* 0x000ee40008000800 */
[----:B---3--:R-:W-:-:S04]  /*2020*/  ULOP3.LUT UR4, UR4, 0x1, URZ, 0xc0, !UPT ;  /* 0x0000000104047892 */ /* 0x008fc8000f8ec0ff */
[----:B------:R-:W-:-:S09]  /*2030*/  UISETP.NE.U32.AND UP0, UPT, UR4, 0x1, UPT ;  /* 0x000000010400788c */ /* 0x000fd2000bf05070 */
[----:B------:R-:W-:Y:S05]  /*2040*/  BRA.U UP0, `(.L_x_404) ;  /* 0x00000001009c7547 */ /* 0x000fea000b800000 */
[----:B0-2---:R-:W0:Y:S01]  /*2050*/  LDC.64 R4, c[0x0][0x398] ;  /* 0x0000e600ff047b82 */ /* 0x005e220000000a00 */
[----:B------:R-:W-:-:S05]  /*2060*/  IADD3 R0, PT, PT, R3, R0, RZ ;  /* 0x0000000003007210 */ /* 0x000fca0007ffe0ff */
[----:B0-----:R-:W-:-:S06]  /*2070*/  IMAD.WIDE R2, R0, 0x8, R4 ;  /* 0x0000000800027825 */ /* 0x001fcc00078e0204 */
        /* <DEDUP_REMOVED lines=23> */
.L_x_438:
[----:B------:R-:W-:Y:S05]  /*21f0*/  BSYNC.RECONVERGENT B2 ;  /* 0x0000000000027941 */ /* 0x000fea0003800200 */
.L_x_437:
        /* <DEDUP_REMOVED lines=9> */
[----:B-1----:R-:W-:-:S05]  /*2290*/  IMAD.WIDE R12, R0, 0x8, R12 ;  /* 0x00000008000c7825 */ /* 0x002fca00078e020c */
[----:B--2---:R3:W-:Y:S04]  /*22a0*/  STG.E.64 desc[UR6][R12.64], R6 ;  /* 0x000000060c007986 */ /* 0x0047e8000c101b06 */
[----:B------:R3:W-:Y:S02]  /*22b0*/  STG.E.64 desc[UR6][R4.64], R2 ;  /* 0x0000000204007986 */ /* 0x0007e4000c101b06 */
.L_x_404:
[----:B------:R-:W-:Y:S05]  /*22c0*/  BSYNC.RECONVERGENT B0 ;  /* 0x0000000000007941 */ /* 0x000fea0003800200 */
.L_x_403:
[----:B---3--:R-:W0:Y:S01]  /*22d0*/  LDG.E.64 R2, desc[UR6][R10.64] ;  /* 0x000000060a027981 */ /* 0x008e22000c1e1b00 */
[----:B-1----:R-:W-:Y:S01]  /*22e0*/  IMAD.MOV.U32 R8, RZ, RZ, 0x0 ;  /* 0x00000000ff087424 */ /* 0x002fe200078e00ff */
[----:B------:R-:W-:Y:S01]  /*22f0*/  MOV R9, 0x3fd80000 ;  /* 0x3fd8000000097802 */ /* 0x000fe20000000f00 */
[----:B------:R-:W-:Y:S01]  /*2300*/  BSSY.RECONVERGENT B0, `(.L_x_439) ;  /* 0x0000011000007945 */ /* 0x000fe20003800200 */
[----:B0-2-4-:R-:W0:Y:S01]  /*2310*/  MUFU.RSQ64H R5, R3 ;  /* 0x0000000300057308 */ /* 0x015e220000001c00 */
[----:B------:R-:W-:-:S05]  /*2320*/  VIADD R4, R3, 0xfcb00000 ;  /* 0xfcb0000003047836 */ /* 0x000fca0000000000 */
[----:B------:R-:W-:Y:S01]  /*2330*/  ISETP.GE.U32.AND P0, PT, R4, 0x7ca00000, PT ;  /* 0x7ca000000400780c */ /* 0x000fe20003f06070 */
[----:B0-----:R-:W-:-:S08]  /*2340*/  DMUL R6, R4, R4 ;  /* 0x0000000404067228 */ /* 0x001fd00000000000 */
[----:B------:R-:W-:-:S08]  /*2350*/  DFMA R6, R2, -R6, 1 ;  /* 0x3ff000000206742b */ /* 0x000fd00000000806 */
        /* <DEDUP_REMOVED lines=9> */
[----:B------:R-:W-:-:S07]  /*23f0*/  MOV R0, 0x2410 ;  /* 0x0000241000007802 */ /* 0x000fce0000000f00 */
[----:B------:R-:W-:Y:S05]  /*2400*/  CALL.REL.NOINC `($__internal_16_$__cuda_sm20_dsqrt_rn_f64_mediumpath_v1) ;  /* 0x0000000400887944 */ /* 0x000fea0003c00000 */
.L_x_440:
[----:B------:R-:W-:Y:S05]  /*2410*/  BSYNC.RECONVERGENT B0 ;  /* 0x0000000000007941 */ /* 0x000fea0003800200 */
.L_x_439:
[----:B------:R-:W-:Y:S01]  /*2420*/  DSETP.GT.AND P0, PT, R2, RZ, PT ;  /* 0x000000ff0200722a */ /* 0x000fe20003f04000 */
[----:B------:R0:W-:-:S13]  /*2430*/  STG.E.64 desc[UR6][R10.64], R14 ;  /* 0x0000000e0a007986 */ /* 0x0001da000c101b06 */
[----:B------:R-:W-:Y:S05]  /*2440*/  @!P0 EXIT ;  /* 0x000000000000894d */ /* 0x000fea0003800000 */
[----:B------:R-:W1:Y:S02]  /*2450*/  LDC.64 R2, c[0x0][0x3a8] ;  /* 0x0000ea00ff027b82 */ /* 0x000e640000000a00 */
[----:B-1----:R-:W-:Y:S01]  /*2460*/  STG.E.U8 desc[UR6][R2.64], RZ ;  /* 0x000000ff02007986 */ /* 0x002fe2000c101106 */
[----:B------:R-:W-:Y:S05]  /*2470*/  EXIT ;  /* 0x000000000000794d */ /* 0x000fea0003800000 */
        .weak           $__internal_15_$__cuda_sm20_div_rn_f64_full
        .type           $__internal_15_$__cuda_sm20_div_rn_f64_full,@function
        .size           $__internal_15_$__cuda_sm20_div_rn_f64_full,($__internal_16_$__cuda_sm20_dsqrt_rn_f64_mediumpath_v1 - $__internal_15_$__cuda_sm20_div_rn_f64_full)
$__internal_15_$__cuda_sm20_div_rn_f64_full:
[C---:B------:R-:W-:Y:S01]  /*2480*/  FSETP.GEU.AND P0, PT, |R27|.reuse, 1.469367938527859385e-39, PT ;  /* 0x001000001b00780b */ /* 0x040fe20003f0e200 */
[----:B------:R-:W-:Y:S01]  /*2490*/  BSSY.RECONVERGENT B1, `(.L_x_441) ;  /* 0x0000056000017945 */ /* 0x000fe20003800200 */
[----:B------:R-:W-:Y:S02]  /*24a0*/  LOP3.LUT R24, R27, 0x800fffff, RZ, 0xc0, !PT ;  /* 0x800fffff1b187812 */ /* 0x000fe400078ec0ff */
[C---:B------:R-:W-:Y:S02]  /*24b0*/  FSETP.GEU.AND P2, PT, |R29|.reuse, 1.469367938527859385e-39, PT ;  /* 0x001000001d00780b */ /* 0x040fe40003f4e200 */
[----:B------:R-:W-:Y:S01]  /*24c0*/  LOP3.LUT R25, R24, 0x3ff00000, RZ, 0xfc, !PT ;  /* 0x3ff0000018197812 */ /* 0x000fe200078efcff */
[----:B------:R-:W-:Y:S01]  /*24d0*/  IMAD.MOV.U32 R24, RZ, RZ, R26 ;  /* 0x000000ffff187224 */ /* 0x000fe200078e001a */
[----:B------:R-:W-:Y:S02]  /*24e0*/  MOV R34, 0x1 ;  /* 0x0000000100227802 */ /* 0x000fe40000000f00 */
[----:B------:R-:W-:-:S02]  /*24f0*/  LOP3.LUT R4, R29, 0x7ff00000, RZ, 0xc0, !PT ;  /* 0x7ff000001d047812 */ /* 0x000fc400078ec0ff */
[----:B------:R-:W-:Y:S01]  /*2500*/  LOP3.LUT R7, R27, 0x7ff00000, RZ, 0xc0, !PT ;  /* 0x7ff000001b077812 */ /* 0x000fe200078ec0ff */
[----:B------:R-:W-:-:S03]  /*2510*/  @!P0 DMUL R24, R26, 8.98846567431157953865e+307 ;  /* 0x7fe000001a188828 */ /* 0x000fc60000000000 */
[C---:B------:R-:W-:Y:S01]  /*2520*/  ISETP.GE.U32.AND P1, PT, R4.reuse, R7, PT ;  /* 0x000000070400720c */ /* 0x040fe20003f26070 */
[----:B------:R-:W-:Y:S01]  /*2530*/  @!P2 IMAD.MOV.U32 R36, RZ, RZ, RZ ;  /* 0x000000ffff24a224 */ /* 0x000fe200078e00ff */
[----:B------:R-:W-:Y:S01]  /*2540*/  @!P2 LOP3.LUT R5, R27, 0x7ff00000, RZ, 0xc0, !PT ;  /* 0x7ff000001b05a812 */ /* 0x000fe200078ec0ff */
[----:B------:R-:W0:Y:S03]  /*2550*/  MUFU.RCP64H R35, R25 ;  /* 0x0000001900237308 */ /* 0x000e260000001800 */
[----:B------:R-:W-:Y:S01]  /*2560*/  @!P2 ISETP.GE.U32.AND P3, PT, R4, R5, PT ;  /* 0x000000050400a20c */ /* 0x000fe20003f66070 */
[----:B------:R-:W-:Y:S01]  /*2570*/  IMAD.MOV.U32 R5, RZ, RZ, 0x1ca00000 ;  /* 0x1ca00000ff057424 */ /* 0x000fe200078e00ff */
[----:B------:R-:W-:-:S04]  /*2580*/  @!P0 LOP3.LUT R7, R25, 0x7ff00000, RZ, 0xc0, !PT ;  /* 0x7ff0000019078812 */ /* 0x000fc800078ec0ff */
[----:B------:R-:W-:-:S04]  /*2590*/  @!P2 SEL R33, R5, 0x63400000, !P3 ;  /* 0x634000000521a807 */ /* 0x000fc80005800000 */
[----:B------:R-:W-:Y:S01]  /*25a0*/  @!P2 LOP3.LUT R6, R33, 0x80000000, R29, 0xf8, !PT ;  /* 0x800000002106a812 */ /* 0x000fe200078ef81d */
[----:B0-----:R-:W-:-:S03]  /*25b0*/  DFMA R30, R34, -R24, 1 ;  /* 0x3ff00000221e742b */ /* 0x001fc60000000818 */
[----:B------:R-:W-:Y:S02]  /*25c0*/  @!P2 LOP3.LUT R37, R6, 0x100000, RZ, 0xfc, !PT ;  /* 0x001000000625a812 */ /* 0x000fe400078efcff */
[----:B------:R-:W-:-:S03]  /*25d0*/  MOV R6, R4 ;  /* 0x0000000400067202 */ /* 0x000fc60000000f00 */
[----:B------:R-:W-:-:S08]  /*25e0*/  DFMA R30, R30, R30, R30 ;  /* 0x0000001e1e1e722b */ /* 0x000fd0000000001e */
[----:B------:R-:W-:Y:S01]  /*25f0*/  DFMA R34, R34, R30, R34 ;  /* 0x0000001e2222722b */ /* 0x000fe20000000022 */
[----:B------:R-:W-:Y:S01]  /*2600*/  SEL R31, R5, 0x63400000, !P1 ;  /* 0x63400000051f7807 */ /* 0x000fe20004800000 */
[----:B------:R-:W-:-:S03]  /*2610*/  IMAD.MOV.U32 R30, RZ, RZ, R28 ;  /* 0x000000ffff1e7224 */ /* 0x000fc600078e001c */
[----:B------:R-:W-:-:S03]  /*2620*/  LOP3.LUT R31, R31, 0x800fffff, R29, 0xf8, !PT ;  /* 0x800fffff1f1f7812 */ /* 0x000fc600078ef81d */
[----:B------:R-:W-:-:S03]  /*2630*/  DFMA R32, R34, -R24, 1 ;  /* 0x3ff000002220742b */ /* 0x000fc60000000818 */
[----:B------:R-:W-:-:S05]  /*2640*/  @!P2 DFMA R30, R30, 2, -R36 ;  /* 0x400000001e1ea82b */ /* 0x000fca0000000824 */
[----:B------:R-:W-:-:S05]  /*2650*/  DFMA R32, R34, R32, R34 ;  /* 0x000000202220722b */ /* 0x000fca0000000022 */
[----:B------:R-:W-:-:S03]  /*2660*/  @!P2 LOP3.LUT R6, R31, 0x7ff00000, RZ, 0xc0, !PT ;  /* 0x7ff000001f06a812 */ /* 0x000fc600078ec0ff */
[----:B------:R-:W-:Y:S02]  /*2670*/  DMUL R34, R32, R30 ;  /* 0x0000001e20227228 */ /* 0x000fe40000000000 */
[----:B------:R-:W-:-:S05]  /*2680*/  VIADD R41, R6, 0xffffffff ;  /* 0xffffffff06297836 */ /* 0x000fca0000000000 */
[----:B------:R-:W-:Y:S01]  /*2690*/  ISETP.GT.U32.AND P0, PT, R41, 0x7feffffe, PT ;  /* 0x7feffffe2900780c */ /* 0x000fe20003f04070 */
[----:B------:R-:W-:Y:S01]  /*26a0*/  VIADD R41, R7, 0xffffffff ;  /* 0xffffffff07297836 */ /* 0x000fe20000000000 */
[----:B------:R-:W-:-:S04]  /*26b0*/  DFMA R36, R34, -R24, R30 ;  /* 0x800000182224722b */ /* 0x000fc8000000001e */
[----:B------:R-:W-:-:S04]  /*26c0*/  ISETP.GT.U32.OR P0, PT, R41, 0x7feffffe, P0 ;  /* 0x7feffffe2900780c */ /* 0x000fc80000704470 */
[----:B------:R-:W-:-:S09]  /*26d0*/  DFMA R36, R32, R36, R34 ;  /* 0x000000242024722b */ /* 0x000fd20000000022 */
[----:B------:R-:W-:Y:S05]  /*26e0*/  @P0 BRA `(.L_x_442) ;  /* 0x00000000006c0947 */ /* 0x000fea0003800000 */
[----:B------:R-:W-:-:S04]  /*26f0*/  LOP3.LUT R7, R27, 0x7ff00000, RZ, 0xc0, !PT ;  /* 0x7ff000001b077812 */ /* 0x000fc800078ec0ff */
[CC--:B------:R-:W-:Y:S02]  /*2700*/  VIADDMNMX R6, R4.reuse, -R7.reuse, 0xb9600000, !PT ;  /* 0xb960000004067446 */ /* 0x0c0fe40007800907 */
[----:B------:R-:W-:Y:S02]  /*2710*/  ISETP.GE.U32.AND P0, PT, R4, R7, PT ;  /* 0x000000070400720c */ /* 0x000fe40003f06070 */
[----:B------:R-:W-:Y:S02]  /*2720*/  VIMNMX R6, PT, PT, R6, 0x46a00000, PT ;  /* 0x46a0000006067848 */ /* 0x000fe40003fe0100 */
[----:B------:R-:W-:-:S05]  /*2730*/  SEL R5, R5, 0x63400000, !P0 ;  /* 0x6340000005057807 */ /* 0x000fca0004000000 */
[----:B------:R-:W-:Y:S02]  /*2740*/  IMAD.IADD R5, R6, 0x1, -R5 ;  /* 0x0000000106057824 */ /* 0x000fe400078e0a05 */
[----:B------:R-:W-:-:S03]  /*2750*/  IMAD.MOV.U32 R6, RZ, RZ, RZ ;  /* 0x000000ffff067224 */ /* 0x000fc600078e00ff */
[----:B------:R-:W-:-:S06]  /*2760*/  IADD3 R7, PT, PT, R5, 0x7fe00000, RZ ;  /* 0x7fe0000005077810 */ /* 0x000fcc0007ffe0ff */
[----:B------:R-:W-:-:S10]  /*2770*/  DMUL R32, R36, R6 ;  /* 0x0000000624207228 */ /* 0x000fd40000000000 */
[----:B------:R-:W-:-:S13]  /*2780*/  FSETP.GTU.AND P0, PT, |R33|, 1.469367938527859385e-39, PT ;  /* 0x001000002100780b */ /* 0x000fda0003f0c200 */
[----:B------:R-:W-:Y:S05]  /*2790*/  @P0 BRA `(.L_x_443) ;  /* 0x0000000000940947 */ /* 0x000fea0003800000 */
[----:B------:R-:W-:-:S06]  /*27a0*/  DFMA R24, R36, -R24, R30 ;  /* 0x800000182418722b */ /* 0x000fcc000000001e */
[----:B------:R-:W-:-:S04]  /*27b0*/  IMAD.MOV.U32 R24, RZ, RZ, RZ ;  /* 0x000000ffff187224 */ /* 0x000fc800078e00ff */
[C---:B------:R-:W-:Y:S02]  /*27c0*/  FSETP.NEU.AND P0, PT, R25.reuse, RZ, PT ;  /* 0x000000ff1900720b */ /* 0x040fe40003f0d000 */
[----:B------:R-:W-:-:S04]  /*27d0*/  LOP3.LUT R26, R25, 0x80000000, R27, 0x48, !PT ;  /* 0x80000000191a7812 */ /* 0x000fc800078e481b */
[----:B------:R-:W-:-:S07]  /*27e0*/  LOP3.LUT R25, R26, R7, RZ, 0xfc, !PT ;  /* 0x000000071a197212 */ /* 0x000fce00078efcff */
[----:B------:R-:W-:Y:S05]  /*27f0*/  @!P0 BRA `(.L_x_443) ;  /* 0x00000000007c8947 */ /* 0x000fea0003800000 */
[----:B------:R-:W-:Y:S01]  /*2800*/  IMAD.MOV R7, RZ, RZ, -R5 ;  /* 0x000000ffff077224 */ /* 0x000fe200078e0a05 */
[----:B------:R-:W-:Y:S02]  /*2810*/  MOV R6, RZ ;  /* 0x000000ff00067202 */ /* 0x000fe40000000f00 */
[----:B------:R-:W-:-:S04]  /*2820*/  IADD3 R5, PT, PT, -R5, -0x43300000, RZ ;  /* 0xbcd0000005057810 */ /* 0x000fc80007ffe1ff */
[----:B------:R-:W-:Y:S02]  /*2830*/  DFMA R6, R32, -R6, R36 ;  /* 0x800000062006722b */ /* 0x000fe40000000024 */
[----:B------:R-:W-:-:S08]  /*2840*/  DMUL.RP R36, R36, R24 ;  /* 0x0000001824247228 */ /* 0x000fd00000008000 */
[----:B------:R-:W-:Y:S02]  /*2850*/  FSETP.NEU.AND P0, PT, |R7|, R5, PT ;  /* 0x000000050700720b */ /* 0x000fe40003f0d200 */
[----:B------:R-:W-:Y:S02]  /*2860*/  LOP3.LUT R5, R37, R26, RZ, 0x3c, !PT ;  /* 0x0000001a25057212 */ /* 0x000fe400078e3cff */
[----:B------:R-:W-:Y:S02]  /*2870*/  FSEL R32, R36, R32, !P0 ;  /* 0x0000002024207208 */ /* 0x000fe40004000000 */
[----:B------:R-:W-:Y:S01]  /*2880*/  FSEL R33, R5, R33, !P0 ;  /* 0x0000002105217208 */ /* 0x000fe20004000000 */
[----:B------:R-:W-:Y:S06]  /*2890*/  BRA `(.L_x_443) ;  /* 0x0000000000547947 */ /* 0x000fec0003800000 */
.L_x_442:
[----:B------:R-:W-:-:S14]  /*28a0*/  DSETP.NAN.AND P0, PT, R28, R28, PT ;  /* 0x0000001c1c00722a */ /* 0x000fdc0003f08000 */
[----:B------:R-:W-:Y:S05]  /*28b0*/  @P0 BRA `(.L_x_444) ;  /* 0x0000000000440947 */ /* 0x000fea0003800000 */
[----:B------:R-:W-:-:S14]  /*28c0*/  DSETP.NAN.AND P0, PT, R26, R26, PT ;  /* 0x0000001a1a00722a */ /* 0x000fdc0003f08000 */
[----:B------:R-:W-:Y:S05]  /*28d0*/  @P0 BRA `(.L_x_445) ;  /* 0x0000000000300947 */ /* 0x000fea0003800000 */
[----:B------:R-:W-:Y:S01]  /*28e0*/  ISETP.NE.AND P0, PT, R6, R7, PT ;  /* 0x000000070600720c */ /* 0x000fe20003f05270 */
[----:B------:R-:W-:Y:S02]  /*28f0*/  IMAD.MOV.U32 R32, RZ, RZ, 0x0 ;  /* 0x00000000ff207424 */ /* 0x000fe400078e00ff */
[----:B------:R-:W-:-:S10]  /*2900*/  IMAD.MOV.U32 R33, RZ, RZ, -0x80000 ;  /* 0xfff80000ff217424 */ /* 0x000fd400078e00ff */
[----:B------:R-:W-:Y:S05]  /*2910*/  @!P0 BRA `(.L_x_443) ;  /* 0x0000000000348947 */ /* 0x000fea0003800000 */
[----:B------:R-:W-:Y:S02]  /*2920*/  ISETP.NE.AND P0, PT, R6, 0x7ff00000, PT ;  /* 0x7ff000000600780c */ /* 0x000fe40003f05270 */
[----:B------:R-:W-:Y:S02]  /*2930*/  LOP3.LUT R33, R29, 0x80000000, R27, 0x48, !PT ;  /* 0x800000001d217812 */ /* 0x000fe400078e481b */
[----:B------:R-:W-:-:S13]  /*2940*/  ISETP.EQ.OR P0, PT, R7, RZ, !P0 ;  /* 0x000000ff0700720c */ /* 0x000fda0004702670 */
[----:B------:R-:W-:Y:S01]  /*2950*/  @P0 LOP3.LUT R4, R33, 0x7ff00000, RZ, 0xfc, !PT ;  /* 0x7ff0000021040812 */ /* 0x000fe200078efcff */
[----:B------:R-:W-:Y:S01]  /*2960*/  @!P0 IMAD.MOV.U32 R32, RZ, RZ, RZ ;  /* 0x000000ffff208224 */ /* 0x000fe200078e00ff */
[----:B------:R-:W-:-:S03]  /*2970*/  @P0 MOV R32, RZ ;  /* 0x000000ff00200202 */ /* 0x000fc60000000f00 */
[----:B------:R-:W-:Y:S01]  /*2980*/  @P0 IMAD.MOV.U32 R33, RZ, RZ, R4 ;  /* 0x000000ffff210224 */ /* 0x000fe200078e0004 */
[----:B------:R-:W-:Y:S06]  /*2990*/  BRA `(.L_x_443) ;  /* 0x0000000000147947 */ /* 0x000fec0003800000 */
.L_x_445:
[----:B------:R-:W-:Y:S01]  /*29a0*/  LOP3.LUT R33, R27, 0x80000, RZ, 0xfc, !PT ;  /* 0x000800001b217812 */ /* 0x000fe200078efcff */
[----:B------:R-:W-:Y:S01]  /*29b0*/  IMAD.MOV.U32 R32, RZ, RZ, R26 ;  /* 0x000000ffff207224 */ /* 0x000fe200078e001a */
[----:B------:R-:W-:Y:S06]  /*29c0*/  BRA `(.L_x_443) ;  /* 0x0000000000087947 */ /* 0x000fec0003800000 */
.L_x_444:
[----:B------:R-:W-:Y:S01]  /*29d0*/  LOP3.LUT R33, R29, 0x80000, RZ, 0xfc, !PT ;  /* 0x000800001d217812 */ /* 0x000fe200078efcff */
[----:B------:R-:W-:-:S07]  /*29e0*/  IMAD.MOV.U32 R32, RZ, RZ, R28 ;  /* 0x000000ffff207224 */ /* 0x000fce00078e001c */
.L_x_443:
[----:B------:R-:W-:Y:S05]  /*29f0*/  BSYNC.RECONVERGENT B1 ;  /* 0x0000000000017941 */ /* 0x000fea0003800200 */
.L_x_441:
[----:B------:R-:W-:Y:S01]  /*2a00*/  MOV R4, R2 ;  /* 0x0000000200047202 */ /* 0x000fe20000000f00 */
[----:B------:R-:W-:-:S04]  /*2a10*/  IMAD.MOV.U32 R5, RZ, RZ, 0x0 ;  /* 0x00000000ff057424 */ /* 0x000fc800078e00ff */
[----:B------:R-:W-:Y:S05]  /*2a20*/  RET.REL.NODEC R4 `(_Z17elkanMoveCenterFBPdPiS_S_S_Pbiii) ;  /* 0xffffffd404747950 */ /* 0x000fea0003c3ffff */
        .weak           $__internal_16_$__cuda_sm20_dsqrt_rn_f64_mediumpath_v1
        .type           $__internal_16_$__cuda_sm20_dsqrt_rn_f64_mediumpath_v1,@function
        .size           $__internal_16_$__cuda_sm20_dsqrt_rn_f64_mediumpath_v1,(.L_x_545 - $__internal_16_$__cuda_sm20_dsqrt_rn_f64_mediumpath_v1)
$__internal_16_$__cuda_sm20_dsqrt_rn_f64_mediumpath_v1:
        /* <DEDUP_REMOVED lines=12> */
.L_x_447:
        /* <DEDUP_REMOVED lines=24> */
.L_x_449:
[----:B------:R-:W-:-:S11]  /*2c70*/  DADD R4, R2, R2 ;  /* 0x0000000002047229 */ /* 0x000fd60000000002 */
.L_x_448:
[----:B------:R-:W-:Y:S05]  /*2c80*/  BSYNC.RECONVERGENT B1 ;  /* 0x0000000000017941 */ /* 0x000fea0003800200 */
.L_x_446:
[----:B------:R-:W-:Y:S01]  /*2c90*/  IMAD.MOV.U32 R14, RZ, RZ, R4 ;  /* 0x000000ffff0e7224 */ /* 0x000fe200078e0004 */
[----:B------:R-:W-:Y:S01]  /*2ca0*/  MOV R15, R5 ;  /* 0x00000005000f7202 */ /* 0x000fe20000000f00 */
[----:B------:R-:W-:Y:S02]  /*2cb0*/  IMAD.MOV.U32 R4, RZ, RZ, R0 ;  /* 0x000000ffff047224 */ /* 0x000fe400078e0000 */
[----:B------:R-:W-:-:S04]  /*2cc0*/  IMAD.MOV.U32 R5, RZ, RZ, 0x0 ;  /* 0x00000000ff057424 */ /* 0x000fc800078e00ff */
[----:B------:R-:W-:Y:S05]  /*2cd0*/  RET.REL.NODEC R4 `(_Z17elkanMoveCenterFBPdPiS_S_S_Pbiii) ;  /* 0xffffffd004c87950 */ /* 0x000fea0003c3ffff */
.L_x_450:
        /* <DEDUP_REMOVED lines=10> */
.L_x_545:


//--------------------- .text._Z15elkanMoveCenterPdPiS_S_Pbiii --------------------------
	.section	.text._Z15elkanMoveCenterPdPiS_S_Pbiii,"ax",@progbits
	.align	128
.text._Z15elkanMoveCenterPdPiS_S_Pbiii:
        .type           _Z15elkanMoveCenterPdPiS_S_Pbiii,@function
        .size           _Z15elkanMoveCenterPdPiS_S_Pbiii,(.L_x_548 - _Z15elkanMoveCenterPdPiS_S_Pbiii)
        .other          _Z15elkanMoveCenterPdPiS_S_Pbiii,@"STO_CUDA_ENTRY STV_DEFAULT"
_Z15elkanMoveCenterPdPiS_S_Pbiii:
        /* <DEDUP_REMOVED lines=28> */
[----:B------:R-:W-:-:S03]  /*01c0*/  IMAD.MOV.U32 R33, RZ, RZ, R3 ;  /* 0x000000ffff217224 */ /* 0x000fc600078e0003 */
[----:B------:R-:W-:-:S03]  /*01d0*/  IADD3 R32, PT, PT, -R0, RZ, RZ ;  /* 0x000000ff00207210 */ /* 0x000fc60007ffe1ff */
[----:B------:R-:W2:Y:S01]  /*01e0*/  LDC.64 R14, c[0x0][0x398] ;  /* 0x0000e600ff0e7b82 */ /* 0x000ea20000000a00 */
[----:B0-----:R-:W-:-:S05]  /*01f0*/  IADD3 R12, P1, PT, R12, 0x20, RZ ;  /* 0x000000200c0c7810 */ /* 0x001fca0007f3e0ff */
[----:B------:R-:W-:Y:S01]  /*0200*/  IMAD.X R13, RZ, RZ, R13, P1 ;  /* 0x000000ffff0d7224 */ /* 0x000fe200008e060d */
[----:B--2---:R-:W-:-:S05]  /*0210*/  IADD3 R14, P0, PT, R14, 0x20, RZ ;  /* 0x000000200e0e7810 */ /* 0x004fca0007f1e0ff */
[----:B------:R-:W-:-:S08]  /*0220*/  IMAD.X R15, RZ, RZ, R15, P0 ;  /* 0x000000ffff0f7224 */ /* 0x000fd000000e060f */
.L_x_470:
        /* <DEDUP_REMOVED lines=14> */
[----:B------:R-:W-:Y:S01]  /*0310*/  DFMA R4, R4, R18, R6 ;  /* 0x000000120404722b */ /* 0x000fe20000000006 */
[----:B------:R-:W-:-:S09]  /*0320*/  IMAD.WIDE R18, R33, 0x8, R12 ;  /* 0x0000000821127825 */ /* 0x000fd200078e020c */
[----:B------:R-:W-:-:S05]  /*0330*/  FFMA R2, RZ, R11, R5 ;  /* 0x0000000bff027223 */ /* 0x000fca0000000005 */
[----:B------:R-:W-:-:S13]  /*0340*/  FSETP.GT.AND P0, PT, |R2|, 1.469367938527859385e-39, PT ;  /* 0x001000000200780b */ /* 0x000fda0003f04200 */
[----:B------:R-:W-:Y:S05]  /*0350*/  @P0 BRA P1, `(.L_x_455) ;  /* 0x0000000000180947 */ /* 0x000fea0000800000 */
[----:B------:R-:W-:Y:S01]  /*0360*/  IMAD.MOV.U32 R22, RZ, RZ, R10 ;  /* 0x000000ffff167224 */ /* 0x000fe200078e000a */
[----:B------:R-:W-:Y:S01]  /*0370*/  MOV R2, 0x3a0 ;  /* 0x000003a000027802 */ /* 0x000fe20000000f00 */
[----:B------:R-:W-:-:S07]  /*0380*/  IMAD.MOV.U32 R23, RZ, RZ, R11 ;  /* 0x000000ffff177224 */ /* 0x000fce00078e000b */
[----:B------:R-:W-:Y:S05]  /*0390*/  CALL.REL.NOINC `($__internal_17_$__cuda_sm20_div_rn_f64_full) ;  /* 0x0000001c00b07944 */ /* 0x000fea0003c00000 */
[----:B------:R-:W-:Y:S01]  /*03a0*/  IMAD.MOV.U32 R4, RZ, RZ, R34 ;  /* 0x000000ffff047224 */ /* 0x000fe200078e0022 */
[----:B------:R-:W-:-:S07]  /*03b0*/  MOV R5, R35 ;  /* 0x0000002300057202 */ /* 0x000fce0000000f00 */
.L_x_455:
[----:B------:R-:W-:Y:S05]  /*03c0*/  BSYNC.RECONVERGENT B2 ;  /* 0x0000000000027941 */ /* 0x000fea0003800200 */
.L_x_454:
[----:B------:R-:W2:Y:S04]  /*03d0*/  LDG.E.64 R6, desc[UR6][R18.64+-0x20] ;  /* 0xffffe00612067981 */ /* 0x000ea8000c1e1b00 */
[----:B------:R-:W3:Y:S01]  /*03e0*/  LDG.E.64 R20, desc[UR6][R8.64] ;  /* 0x0000000608147981 */ /* 0x000ee2000c1e1b00 */
[----:B------:R-:W0:Y:S01]  /*03f0*/  MUFU.RCP64H R23, R11 ;  /* 0x0000000b00177308 */ /* 0x000e220000001800 */
[----:B------:R-:W-:Y:S01]  /*0400*/  IMAD.MOV.U32 R22, RZ, RZ, 0x1 ;  /* 0x00000001ff167424 */ /* 0x000fe200078e00ff */
[----:B--2---:R-:W-:-:S08]  /*0410*/  DADD R6, -R6, R4 ;  /* 0x0000000006067229 */ /* 0x004fd00000000104 */
[----:B---3--:R-:W-:-:S07]  /*0420*/  DFMA R20, R6, R6, R20 ;  /* 0x000000060614722b */ /* 0x008fce0000000014 */
[----:B------:R-:W-:Y:S04]  /*0430*/  STG.E.64 desc[UR6][R8.64], R20 ;  /* 0x0000001408007986 */ /* 0x000fe8000c101b06 */
[----:B------:R1:W-:Y:S04]  /*0440*/  STG.E.64 desc[UR6][R18.64+-0x20], R4 ;  /* 0xffffe00412007986 */ /* 0x0003e8000c101b06 */
[----:B------:R-:W2:Y:S01]  /*0450*/  LDG.E.64 R6, desc[UR6][R16.64+-0x18] ;  /* 0xffffe80610067981 */ /* 0x000ea2000c1e1b00 */
[----:B0-----:R-:W-:Y:S01]  /*0460*/  DFMA R24, -R10, R22, 1 ;  /* 0x3ff000000a18742b */ /* 0x001fe20000000116 */
[----:B------:R-:W-:Y:S07]  /*0470*/  BSSY.RECONVERGENT B2, `(.L_x_456) ;  /* 0x0000013000027945 */ /* 0x000fee0003800200 */
[----:B------:R-:W-:-:S08]  /*0480*/  DFMA R24, R24, R24, R24 ;  /* 0x000000181818722b */ /* 0x000fd00000000018 */
[----:B------:R-:W-:-:S08]  /*0490*/  DFMA R24, R22, R24, R22 ;  /* 0x000000181618722b */ /* 0x000fd00000000016 */
[----:B------:R-:W-:-:S08]  /*04a0*/  DFMA R22, -R10, R24, 1 ;  /* 0x3ff000000a16742b */ /* 0x000fd00000000118 */
[----:B------:R-:W-:Y:S02]  /*04b0*/  DFMA R22, R24, R22, R24 ;  /* 0x000000161816722b */ /* 0x000fe40000000018 */
[----:B--2---:R-:W-:-:S08]  /*04c0*/  DADD R24, RZ, R6 ;  /* 0x00000000ff187229 */ /* 0x004fd00000000006 */
[----:B------:R-:W-:Y:S02]  /*04d0*/  DMUL R6, R22, R24 ;  /* 0x0000001816067228 */ /* 0x000fe40000000000 */
        /* <DEDUP_REMOVED lines=12> */
.L_x_457:
[----:B------:R-:W-:Y:S05]  /*05a0*/  BSYNC.RECONVERGENT B2 ;  /* 0x0000000000027941 */ /* 0x000fea0003800200 */
.L_x_456:
        /* <DEDUP_REMOVED lines=29> */
.L_x_459:
[----:B------:R-:W-:Y:S05]  /*0780*/  BSYNC.RECONVERGENT B2 ;  /* 0x0000000000027941 */ /* 0x000fea0003800200 */
.L_x_458:
        /* <DEDUP_REMOVED lines=29> */
.L_x_461:
[----:B------:R-:W-:Y:S05]  /*0960*/  BSYNC.RECONVERGENT B2 ;  /* 0x0000000000027941 */ /* 0x000fea0003800200 */
.L_x_460:
        /* <DEDUP_REMOVED lines=29> */
.L_x_463:
[----:B------:R-:W-:Y:S05]  /*0b40*/  BSYNC.RECONVERGENT B2 ;  /* 0x0000000000027941 */ /* 0x000fea0003800200 */
.L_x_462:
        /* <DEDUP_REMOVED lines=29> */
.L_x_465:
[----:B------:R-:W-:Y:S05]  /*0d20*/  BSYNC.RECONVERGENT B2 ;  /* 0x0000000000027941 */ /* 0x000fea0003800200 */
.L_x_464:
        /* <DEDUP_REMOVED lines=29> */
.L_x_467:
[----:B------:R-:W-:Y:S05]  /*0f00*/  BSYNC.RECONVERGENT B2 ;  /* 0x0000000000027941 */ /* 0x000fea0003800200 */
.L_x_466:
[----:B------:R-:W2:Y:S04]  /*0f10*/  LDG.E.64 R6, desc[UR6][R18.64+0x10] ;  /* 0x0000100612067981 */ /* 0x000ea8000c1e1b00 */
[----:B------:R-:W3:Y:S01]  /*0f20*/  LDG.E.64 R20, desc[UR6][R8.64] ;  /* 0x0000000608147981 */ /* 0x000ee2000c1e1b00 */
[----:B--2---:R-:W-:-:S08]  /*0f30*/  DADD R6, -R6, R4 ;  /* 0x0000000006067229 */ /* 0x004fd00000000104 */
[----:B---3--:R-:W-:-:S07]  /*0f40*/  DFMA R20, R6, R6, R20 ;  /* 0x000000060614722b */ /* 0x008fce0000000014 */
[----:B------:R-:W-:Y:S04]  /*0f50*/  STG.E.64 desc[UR6][R8.64], R20 ;  /* 0x0000001408007986 */ /* 0x000fe8000c101b06 */
[----:B------:R0:W-:Y:S04]  /*0f60*/  STG.E.64 desc[UR6][R18.64+0x10], R4 ;  /* 0x0000100412007986 */ /* 0x0001e8000c101b06 */
[----:B------:R-:W2:Y:S01]  /*0f70*/  LDG.E.64 R16, desc[UR6][R16.64+0x18] ;  /* 0x0000180610107981 */ /* 0x000ea2000c1e1b00 */
[----:B------:R-:W1:Y:S01]  /*0f80*/  MUFU.RCP64H R7, R11 ;  /* 0x0000000b00077308 */ /* 0x000e620000001800 */
[----:B------:R-:W-:Y:S01]  /*0f90*/  IMAD.MOV.U32 R6, RZ, RZ, 0x1 ;  /* 0x00000001ff067424 */ /* 0x000fe200078e00ff */
[----:B------:R-:W-:Y:S05]  /*0fa0*/  BSSY.RECONVERGENT B2, `(.L_x_468) ;  /* 0x0000014000027945 */ /* 0x000fea0003800200 */
[----:B-1----:R-:W-:-:S08]  /*0fb0*/  DFMA R22, -R10, R6, 1 ;  /* 0x3ff000000a16742b */ /* 0x002fd00000000106 */
[----:B------:R-:W-:-:S08]  /*0fc0*/  DFMA R22, R22, R22, R22 ;  /* 0x000000161616722b */ /* 0x000fd00000000016 */
[----:B------:R-:W-:-:S08]  /*0fd0*/  DFMA R22, R6, R22, R6 ;  /* 0x000000160616722b */ /* 0x000fd00000000006 */
[----:B------:R-:W-:-:S08]  /*0fe0*/  DFMA R6, -R10, R22, 1 ;  /* 0x3ff000000a06742b */ /* 0x000fd00000000116 */
[----:B------:R-:W-:Y:S02]  /*0ff0*/  DFMA R22, R22, R6, R22 ;  /* 0x000000061616722b */ /* 0x000fe40000000016 */
[----:B--2---:R-:W-:-:S08]  /*1000*/  DADD R24, RZ, R16 ;  /* 0x00000000ff187229 */ /* 0x004fd00000000010 */
[----:B------:R-:W-:Y:S02]  /*1010*/  DMUL R6, R22, R24 ;  /* 0x0000001816067228 */ /* 0x000fe40000000000 */
[----:B------:R-:W-:-:S06]  /*1020*/  FSETP.GEU.AND P1, PT, |R25|, 6.5827683646048100446e-37, PT ;  /* 0x036000001900780b */ /* 0x000fcc0003f2e200 */
[----:B0-----:R-:W-:-:S08]  /*1030*/  DFMA R4, -R10, R6, R24 ;  /* 0x000000060a04722b */ /* 0x001fd00000000118 */
        /* <DEDUP_REMOVED lines=10> */
.L_x_469:
[----:B------:R-:W-:Y:S05]  /*10e0*/  BSYNC.RECONVERGENT B2 ;  /* 0x0000000000027941 */ /* 0x000fea0003800200 */
.L_x_468:
[----:B------:R-:W2:Y:S04]  /*10f0*/  LDG.E.64 R6, desc[UR6][R18.64+0x18] ;  /* 0x0000180612067981 */ /* 0x000ea8000c1e1b00 */
[----:B------:R-:W3:Y:S01]  /*1100*/  LDG.E.64 R16, desc[UR6][R8.64] ;  /* 0x0000000608107981 */ /* 0x000ee2000c1e1b00 */
[----:B------:R-:W-:Y:S02]  /*1110*/  VIADD R32, R32, 0x8 ;  /* 0x0000000820207836 */ /* 0x000fe40000000000 */
[----:B------:R-:W-:-:S03]  /*1120*/  VIADD R33, R33, 0x8 ;  /* 0x0000000821217836 */ /* 0x000fc60000000000 */
[----:B------:R-:W-:Y:S01]  /*1130*/  ISETP.NE.AND P0, PT, R32, RZ, PT ;  /* 0x000000ff2000720c */ /* 0x000fe20003f05270 */
[----:B--2---:R-:W-:-:S08]  /*1140*/  DADD R6, -R6, R4 ;  /* 0x0000000006067229 */ /* 0x004fd00000000104 */
[----:B---3--:R-:W-:-:S07]  /*1150*/  DFMA R16, R6, R6, R16 ;  /* 0x000000060610722b */ /* 0x008fce0000000010 */
[----:B------:R0:W-:Y:S04]  /*1160*/  STG.E.64 desc[UR6][R8.64], R16 ;  /* 0x0000001008007986 */ /* 0x0001e8000c101b06 */
[----:B------:R0:W-:Y:S01]  /*1170*/  STG.E.64 desc[UR6][R18.64+0x18], R4 ;  /* 0x0000180412007986 */ /* 0x0001e2000c101b06 */
[----:B------:R-:W-:Y:S05]  /*1180*/  @P0 BRA `(.L_x_470) ;  /* 0xfffffff000280947 */ /* 0x000fea000383ffff */
.L_x_453:
[----:B------:R-:W-:-:S13]  /*1190*/  ISETP.NE.AND P0, PT, R31, RZ, PT ;  /* 0x000000ff1f00720c */ /* 0x000fda0003f05270 */
[----:B------:R-:W-:Y:S05]  /*11a0*/  @!P0 BRA `(.L_x_452) ;  /* 0x0000000c00bc8947 */ /* 0x000fea0003800000 */
[----:B0-----:R-:W0:Y:S01]  /*11b0*/  LDC R16, c[0x0][0x3ac] ;  /* 0x0000eb00ff107b82 */ /* 0x001e220000000800 */
        /* <DEDUP_REMOVED lines=23> */
[----:B------:R-:W-:Y:S01]  /*1330*/  MOV R22, R10 ;  /* 0x0000000a00167202 */ /* 0x000fe20000000f00 */
[----:B------:R-:W-:Y:S01]  /*1340*/  IMAD.MOV.U32 R23, RZ, RZ, R11 ;  /* 0x000000ffff177224 */ /* 0x000fe200078e000b */
[----:B------:R-:W-:-:S07]  /*1350*/  MOV R2, 0x1370 ;  /* 0x0000137000027802 */ /* 0x000fce0000000f00 */
[----:B------:R-:W-:Y:S05]  /*1360*/  CALL.REL.NOINC `($__internal_17_$__cuda_sm20_div_rn_f64_full) ;  /* 0x0000000c00bc7944 */ /* 0x000fea0003c00000 */
[----:B------:R-:W-:Y:S02]  /*1370*/  IMAD.MOV.U32 R4, RZ, RZ, R34 ;  /* 0x000000ffff047224 */ /* 0x000fe400078e0022 */
[----:B------:R-:W-:-:S07]  /*1380*/  IMAD.MOV.U32 R5, RZ, RZ, R35 ;  /* 0x000000ffff057224 */ /* 0x000fce00078e0023 */
.L_x_473:
[----:B------:R-:W-:Y:S05]  /*1390*/  BSYNC.RECONVERGENT B2 ;  /* 0x0000000000027941 */ /* 0x000fea0003800200 */
.L_x_472:
[----:B------:R-:W0:Y:S01]  /*13a0*/  LDC.64 R6, c[0x0][0x390] ;  /* 0x0000e400ff067b82 */ /* 0x000e220000000a00 */
[----:B------:R-:W2:Y:S01]  /*13b0*/  LDG.E.64 R18, desc[UR6][R8.64] ;  /* 0x0000000608127981 */ /* 0x000ea2000c1e1b00 */
[----:B0-----:R-:W-:-:S05]  /*13c0*/  IMAD.WIDE R12, R12, 0x8, R6 ;  /* 0x000000080c0c7825 */ /* 0x001fca00078e0206 */
[----:B------:R-:W3:Y:S01]  /*13d0*/  LDG.E.64 R6, desc[UR6][R12.64] ;  /* 0x000000060c067981 */ /* 0x000ee2000c1e1b00 */
[----:B------:R-:W0:Y:S01]  /*13e0*/  MUFU.RCP64H R21, R11 ;  /* 0x0000000b00157308 */ /* 0x000e220000001800 */
[----:B------:R-:W-:Y:S01]  /*13f0*/  IMAD.MOV.U32 R20, RZ, RZ, 0x1 ;  /* 0x00000001ff147424 */ /* 0x000fe200078e00ff */
[----:B---3--:R-:W-:-:S08]  /*1400*/  DADD R6, -R6, R4 ;  /* 0x0000000006067229 */ /* 0x008fd00000000104 */
[----:B--2---:R-:W-:-:S07]  /*1410*/  DFMA R18, R6, R6, R18 ;  /* 0x000000060612722b */ /* 0x004fce0000000012 */
[----:B------:R-:W-:Y:S04]  /*1420*/  STG.E.64 desc[UR6][R8.64], R18 ;  /* 0x0000001208007986 */ /* 0x000fe8000c101b06 */
[----:B------:R1:W-:Y:S04]  /*1430*/  STG.E.64 desc[UR6][R12.64], R4 ;  /* 0x000000040c007986 */ /* 0x0003e8000c101b06 */
[----:B------:R-:W2:Y:S01]  /*1440*/  LDG.E.64 R6, desc[UR6][R14.64+0x8] ;  /* 0x000008060e067981 */ /* 0x000ea2000c1e1b00 */
[----:B0-----:R-:W-:-:S08]  /*1450*/  DFMA R22, -R10, R20, 1 ;  /* 0x3ff000000a16742b */ /* 0x001fd00000000114 */
[----:B------:R-:W-:-:S08]  /*1460*/  DFMA R22, R22, R22, R22 ;  /* 0x000000161616722b */ /* 0x000fd00000000016 */
[----:B------:R-:W-:-:S08]  /*1470*/  DFMA R22, R20, R22, R20 ;  /* 0x000000161416722b */ /* 0x000fd00000000014 */
[----:B------:R-:W-:-:S08]  /*1480*/  DFMA R20, -R10, R22, 1 ;  /* 0x3ff000000a14742b */ /* 0x000fd00000000116 */
[----:B------:R-:W-:Y:S01]  /*1490*/  DFMA R20, R22, R20, R22 ;  /* 0x000000141614722b */ /* 0x000fe20000000016 */
[----:B------:R-:W-:Y:S01]  /*14a0*/  BSSY.RECONVERGENT B2, `(.L_x_474) ;  /* 0x000000f000027945 */ /* 0x000fe20003800200 */
[----:B--2---:R-:W-:-:S08]  /*14b0*/  DADD R24, RZ, R6 ;  /* 0x00000000ff187229 */ /* 0x004fd00000000006 */
[----:B------:R-:W-:-:S08]  /*14c0*/  DMUL R6, R20, R24 ;  /* 0x0000001814067228 */ /* 0x000fd00000000000 */
[----:B-1----:R-:W-:-:S08]  /*14d0*/  DFMA R4, -R10, R6, R24 ;  /* 0x000000060a04722b */ /* 0x002fd00000000118 */
[----:B------:R-:W-:Y:S01]  /*14e0*/  DFMA R4, R20, R4, R6 ;  /* 0x000000041404722b */ /* 0x000fe20000000006 */
[----:B------:R-:W-:-:S09]  /*14f0*/  FSETP.GEU.AND P1, PT, |R25|, 6.5827683646048100446e-37, PT ;  /* 0x036000001900780b */ /* 0x000fd20003f2e200 */
        /* <DEDUP_REMOVED lines=9> */
.L_x_475:
[----:B------:R-:W-:Y:S05]  /*1590*/  BSYNC.RECONVERGENT B2 ;  /* 0x0000000000027941 */ /* 0x000fea0003800200 */
.L_x_474:
        /* <DEDUP_REMOVED lines=29> */
.L_x_477:
[----:B------:R-:W-:Y:S05]  /*1770*/  BSYNC.RECONVERGENT B2 ;  /* 0x0000000000027941 */ /* 0x000fea0003800200 */
.L_x_476:
        /* <DEDUP_REMOVED lines=29> */
.L_x_479:
[----:B------:R-:W-:Y:S05]  /*1950*/  BSYNC.RECONVERGENT B2 ;  /* 0x0000000000027941 */ /* 0x000fea0003800200 */
.L_x_478:
[----:B------:R-:W2:Y:S04]  /*1960*/  LDG.E.64 R6, desc[UR6][R12.64+0x18] ;  /* 0x000018060c067981 */ /* 0x000ea8000c1e1b00 */
[----:B------:R-:W3:Y:S01]  /*1970*/  LDG.E.64 R14, desc[UR6][R8.64] ;  /* 0x00000006080e7981 */ /* 0x000ee2000c1e1b00 */
[----:B------:R-:W-:Y:S01]  /*1980*/  VIADD R0, R0, 0x4 ;  /* 0x0000000400007836 */ /* 0x000fe20000000000 */
[----:B--2---:R-:W-:-:S08]  /*1990*/  DADD R6, -R6, R4 ;  /* 0x0000000006067229 */ /* 0x004fd00000000104 */
[----:B---3--:R-:W-:-:S07]  /*19a0*/  DFMA R14, R6, R6, R14 ;  /* 0x00000006060e722b */ /* 0x008fce000000000e */
[----:B------:R0:W-:Y:S04]  /*19b0*/  STG.E.64 desc[UR6][R8.64], R14 ;  /* 0x0000000e08007986 */ /* 0x0001e8000c101b06 */
[----:B------:R0:W-:Y:S02]  /*19c0*/  STG.E.64 desc[UR6][R12.64+0x18], R4 ;  /* 0x000018040c007986 */ /* 0x0001e4000c101b06 */
.L_x_471:
        /* <DEDUP_REMOVED lines=30> */
.L_x_482:
[----:B------:R-:W-:Y:S05]  /*1bb0*/  BSYNC.RECONVERGENT B2 ;  /* 0x0000000000027941 */ /* 0x000fea0003800200 */
.L_x_481:
[----:B------:R-:W0:Y:S01]  /*1bc0*/  LDC.64 R6, c[0x0][0x390] ;  /* 0x0000e400ff067b82 */ /* 0x000e220000000a00 */
[----:B------:R-:W2:Y:S01]  /*1bd0*/  LDG.E.64 R16, desc[UR6][R8.64] ;  /* 0x0000000608107981 */ /* 0x000ea2000c1e1b00 */
[----:B0-----:R-:W-:-:S05]  /*1be0*/  IMAD.WIDE R14, R14, 0x8, R6 ;  /* 0x000000080e0e7825 */ /* 0x001fca00078e0206 */
[----:B------:R-:W3:Y:S02]  /*1bf0*/  LDG.E.64 R6, desc[UR6][R14.64] ;  /* 0x000000060e067981 */ /* 0x000ee4000c1e1b00 */
[----:B---3--:R-:W-:-:S08]  /*1c00*/  DADD R6, -R6, R4 ;  /* 0x0000000006067229 */ /* 0x008fd00000000104 */
[----:B--2---:R-:W-:-:S07]  /*1c10*/  DFMA R16, R6, R6, R16 ;  /* 0x000000060610722b */ /* 0x004fce0000000010 */
[----:B------:R-:W-:Y:S04]  /*1c20*/  STG.E.64 desc[UR6][R8.64], R16 ;  /* 0x0000001008007986 */ /* 0x000fe8000c101b06 */
[----:B------:R0:W-:Y:S04]  /*1c30*/  STG.E.64 desc[UR6][R14.64], R4 ;  /* 0x000000040e007986 */ /* 0x0001e8000c101b06 */
[----:B------:R-:W2:Y:S01]  /*1c40*/  LDG.E.64 R12, desc[UR6][R12.64+0x8] ;  /* 0x000008060c0c7981 */ /* 0x000ea2000c1e1b00 */
[----:B------:R-:W1:Y:S01]  /*1c50*/  MUFU.RCP64H R7, R11 ;  /* 0x0000000b00077308 */ /* 0x000e620000001800 */
[----:B------:R-:W-:-:S06]  /*1c60*/  IMAD.MOV.U32 R6, RZ, RZ, 0x1 ;  /* 0x00000001ff067424 */ /* 0x000fcc00078e00ff */
[----:B-1----:R-:W-:-:S08]  /*1c70*/  DFMA R18, -R10, R6, 1 ;  /* 0x3ff000000a12742b */ /* 0x002fd00000000106 */
[----:B------:R-:W-:-:S08]  /*1c80*/  DFMA R18, R18, R18, R18 ;  /* 0x000000121212722b */ /* 0x000fd00000000012 */
[----:B------:R-:W-:-:S08]  /*1c90*/  DFMA R18, R6, R18, R6 ;  /* 0x000000120612722b */ /* 0x000fd00000000006 */
[----:B------:R-:W-:-:S08]  /*1ca0*/  DFMA R6, -R10, R18, 1 ;  /* 0x3ff000000a06742b */ /* 0x000fd00000000112 */
[----:B------:R-:W-:Y:S01]  /*1cb0*/  DFMA R18, R18, R6, R18 ;  /* 0x000000061212722b */ /* 0x000fe20000000012 */
[----:B------:R-:W-:Y:S01]  /*1cc0*/  BSSY.RECONVERGENT B2, `(.L_x_483) ;  /* 0x000000f000027945 */ /* 0x000fe20003800200 */
[----:B--2---:R-:W-:-:S08]  /*1cd0*/  DADD R24, RZ, R12 ;  /* 0x00000000ff187229 */ /* 0x004fd0000000000c */
[----:B------:R-:W-:-:S08]  /*1ce0*/  DMUL R6, R18, R24 ;  /* 0x0000001812067228 */ /* 0x000fd00000000000 */
[----:B0-----:R-:W-:-:S08]  /*1cf0*/  DFMA R4, -R10, R6, R24 ;  /* 0x000000060a04722b */ /* 0x001fd00000000118 */
        /* <DEDUP_REMOVED lines=11> */
.L_x_484:
[----:B------:R-:W-:Y:S05]  /*1db0*/  BSYNC.RECONVERGENT B2 ;  /* 0x0000000000027941 */ /* 0x000fea0003800200 */
.L_x_483:
[----:B------:R-:W2:Y:S04]  /*1dc0*/  LDG.E.64 R6, desc[UR6][R14.64+0x8] ;  /* 0x000008060e067981 */ /* 0x000ea8000c1e1b00 */
[----:B------:R-:W3:Y:S01]  /*1dd0*/  LDG.E.64 R12, desc[UR6][R8.64] ;  /* 0x00000006080c7981 */ /* 0x000ee2000c1e1b00 */
[----:B------:R-:W-:Y:S01]  /*1de0*/  VIADD R0, R0, 0x2 ;  /* 0x0000000200007836 */ /* 0x000fe20000000000 */
[----:B--2---:R-:W-:-:S08]  /*1df0*/  DADD R6, -R6, R4 ;  /* 0x0000000006067229 */ /* 0x004fd00000000104 */
[----:B---3--:R-:W-:-:S07]  /*1e00*/  DFMA R12, R6, R6, R12 ;  /* 0x00000006060c722b */ /* 0x008fce000000000c */
[----:B------:R2:W-:Y:S04]  /*1e10*/  STG.E.64 desc[UR6][R8.64], R12 ;  /* 0x0000000c08007986 */ /* 0x0005e8000c101b06 */
[----:B------:R2:W-:Y:S02]  /*1e20*/  STG.E.64 desc[UR6][R14.64+0x8], R4 ;  /* 0x000008040e007986 */ /* 0x0005e4000c101b06 */
.L_x_480:
[----:B------:R-:W3:Y:S02]  /*1e30*/  LDCU UR4, c[0x0][0x3ac] ;  /* 0x00007580ff0477ac */ /* 0x000ee40008000800 */
[----:B---3--:R-:W-:-:S04]  /*1e40*/  ULOP3.LUT UR4, UR4, 0x1, URZ, 0xc0, !UPT ;  /* 0x0000000104047892 */ /* 0x008fc8000f8ec0ff */
[----:B------:R-:W-:-:S09]  /*1e50*/  UISETP.NE.U32.AND UP0, UPT, UR4, 0x1, UPT ;  /* 0x000000010400788c */ /* 0x000fd2000bf05070 */
[----:B------:R-:W-:Y:S05]  /*1e60*/  BRA.U UP0, `(.L_x_452) ;  /* 0x00000001008c7547 */ /* 0x000fea000b800000 */
[----:B0-2---:R-:W0:Y:S01]  /*1e70*/  LDC.64 R4, c[0x0][0x398] ;  /* 0x0000e600ff047b82 */ /* 0x005e220000000a00 */
[----:B------:R-:W-:-:S04]  /*1e80*/  IMAD.IADD R0, R3, 0x1, R0 ;  /* 0x0000000103007824 */ /* 0x000fc800078e0200 */
        /* <DEDUP_REMOVED lines=19> */
[----:B------:R-:W-:Y:S02]  /*1fc0*/  MOV R22, R10 ;  /* 0x0000000a00167202 */ /* 0x000fe40000000f00 */
[----:B------:R-:W-:-:S07]  /*1fd0*/  MOV R2, 0x1ff0 ;  /* 0x00001ff000027802 */ /* 0x000fce0000000f00 */
[----:B------:R-:W-:Y:S05]  /*1fe0*/  CALL.REL.NOINC `($__internal_17_$__cuda_sm20_div_rn_f64_full) ;  /* 0x00000000009c7944 */ /* 0x000fea0003c00000 */
[----:B------:R-:W-:Y:S02]  /*1ff0*/  IMAD.MOV.U32 R2, RZ, RZ, R34 ;  /* 0x000000ffff027224 */ /* 0x000fe400078e0022 */
[----:B------:R-:W-:-:S07]  /*2000*/  IMAD.MOV.U32 R3, RZ, RZ, R35 ;  /* 0x000000ffff037224 */ /* 0x000fce00078e0023 */
.L_x_486:
[----:B------:R-:W-:Y:S05]  /*2010*/  BSYNC.RECONVERGENT B2 ;  /* 0x0000000000027941 */ /* 0x000fea0003800200 */
.L_x_485:
[----:B------:R-:W0:Y:S01]  /*2020*/  LDC.64 R4, c[0x0][0x390] ;  /* 0x0000e400ff047b82 */ /* 0x000e220000000a00 */
[----:B------:R-:W2:Y:S01]  /*2030*/  LDG.E.64 R10, desc[UR6][R8.64] ;  /* 0x00000006080a7981 */ /* 0x000ea2000c1e1b00 */
[----:B0-----:R-:W-:-:S05]  /*2040*/  IMAD.WIDE R4, R0, 0x8, R4 ;  /* 0x0000000800047825 */ /* 0x001fca00078e0204 */
[----:B------:R-:W3:Y:S02]  /*2050*/  LDG.E.64 R6, desc[UR6][R4.64] ;  /* 0x0000000604067981 */ /* 0x000ee4000c1e1b00 */
[----:B---3--:R-:W-:-:S08]  /*2060*/  DADD R6, -R6, R2 ;  /* 0x0000000006067229 */ /* 0x008fd00000000102 */
[----:B--2---:R-:W-:-:S07]  /*2070*/  DFMA R10, R6, R6, R10 ;  /* 0x00000006060a722b */ /* 0x004fce000000000a */
[----:B------:R3:W-:Y:S04]  /*2080*/  STG.E.64 desc[UR6][R8.64], R10 ;  /* 0x0000000a08007986 */ /* 0x0007e8000c101b06 */
[----:B------:R3:W-:Y:S02]  /*2090*/  STG.E.64 desc[UR6][R4.64], R2 ;  /* 0x0000000204007986 */ /* 0x0007e4000c101b06 */
.L_x_452:
[----:B------:R-:W-:Y:S05]  /*20a0*/  BSYNC.RECONVERGENT B0 ;  /* 0x0000000000007941 */ /* 0x000fea0003800200 */
.L_x_451:
[----:B---3--:R-:W0:Y:S01]  /*20b0*/  LDG.E.64 R2, desc[UR6][R8.64] ;  /* 0x0000000608027981 */ /* 0x008e22000c1e1b00 */
[----:B-1----:R-:W-:Y:S01]  /*20c0*/  IMAD.MOV.U32 R10, RZ, RZ, 0x0 ;  /* 0x00000000ff0a7424 */ /* 0x002fe200078e00ff */
[----:B------:R-:W-:Y:S01]  /*20d0*/  MOV R11, 0x3fd80000 ;  /* 0x3fd80000000b7802 */ /* 0x000fe20000000f00 */
[----:B------:R-:W-:Y:S01]  /*20e0*/  BSSY.RECONVERGENT B0, `(.L_x_487) ;  /* 0x0000011000007945 */ /* 0x000fe20003800200 */
[----:B0-2---:R-:W0:Y:S01]  /*20f0*/  MUFU.RSQ64H R5, R3 ;  /* 0x0000000300057308 */ /* 0x005e220000001c00 */
        /* <DEDUP_REMOVED lines=14> */
[----:B------:R-:W-:Y:S05]  /*21e0*/  CALL.REL.NOINC `($__internal_18_$__cuda_sm20_dsqrt_rn_f64_mediumpath_v1) ;  /* 0x0000000400887944 */ /* 0x000fea0003c00000 */
.L_x_488:
[----:B------:R-:W-:Y:S05]  /*21f0*/  BSYNC.RECONVERGENT B0 ;  /* 0x0000000000007941 */ /* 0x000fea0003800200 */
.L_x_487:
[----:B------:R-:W-:Y:S01]  /*2200*/  DSETP.GT.AND P0, PT, R2, RZ, PT ;  /* 0x000000ff0200722a */ /* 0x000fe20003f04000 */
[----:B------:R0:W-:-:S13]  /*2210*/  STG.E.64 desc[UR6][R8.64], R14 ;  /* 0x0000000e08007986 */ /* 0x0001da000c101b06 */
[----:B------:R-:W-:Y:S05]  /*2220*/  @!P0 EXIT ;  /* 0x000000000000894d */ /* 0x000fea0003800000 */
[----:B------:R-:W1:Y:S02]  /*2230*/  LDC.64 R2, c[0x0][0x3a0] ;  /* 0x0000e800ff027b82 */ /* 0x000e640000000a00 */
[----:B-1----:R-:W-:Y:S01]  /*2240*/  STG.E.U8 desc[UR6][R2.64], RZ ;  /* 0x000000ff02007986 */ /* 0x002fe2000c101106 */
[----:B------:R-:W-:Y:S05]  /*2250*/  EXIT ;  /* 0x000000000000794d */ /* 0x000fea0003800000 */
        .weak           $__internal_17_$__cuda_sm20_div_rn_f64_full
        .type           $__internal_17_$__cuda_sm20_div_rn_f64_full,@function
        .size           $__internal_17_$__cuda_sm20_div_rn_f64_full,($__internal_18_$__cuda_sm20_dsqrt_rn_f64_mediumpath_v1 - $__internal_17_$__cuda_sm20_div_rn_f64_full)
$__internal_17_$__cuda_sm20_div_rn_f64_full:
[C---:B------:R-:W-:Y:S01]  /*2260*/  FSETP.GEU.AND P0, PT, |R23|.reuse, 1.469367938527859385e-39, PT ;  /* 0x001000001700780b */ /* 0x040fe20003f0e200 */
[----:B------:R-:W-:Y:S01]  /*2270*/  IMAD.MOV.U32 R34, RZ, RZ, 0x1 ;  /* 0x00000001ff227424 */ /* 0x000fe200078e00ff */
[----:B------:R-:W-:Y:S01]  /*2280*/  LOP3.LUT R20, R23, 0x800fffff, RZ, 0xc0, !PT ;  /* 0x800fffff17147812 */ /* 0x000fe200078ec0ff */
[----:B------:R-:W-:Y:S01]  /*2290*/  BSSY.RECONVERGENT B1, `(.L_x_489) ;  /* 0x0000054000017945 */ /* 0x000fe20003800200 */
[C---:B------:R-:W-:Y:S02]  /*22a0*/  FSETP.GEU.AND P2, PT, |R25|.reuse, 1.469367938527859385e-39, PT ;  /* 0x001000001900780b */ /* 0x040fe40003f4e200 */
[----:B------:R-:W-:Y:S01]  /*22b0*/  LOP3.LUT R21, R20, 0x3ff00000, RZ, 0xfc, !PT ;  /* 0x3ff0000014157812 */ /* 0x000fe200078efcff */
[----:B------:R-:W-:Y:S01]  /*22c0*/  IMAD.MOV.U32 R20, RZ, RZ, R22 ;  /* 0x000000ffff147224 */ /* 0x000fe200078e0016 */
[----:B------:R-:W-:Y:S02]  /*22d0*/  LOP3.LUT R4, R25, 0x7ff00000, RZ, 0xc0, !PT ;  /* 0x7ff0000019047812 */ /* 0x000fe400078ec0ff */
[----:B------:R-:W-:-:S03]  /*22e0*/  LOP3.LUT R7, R23, 0x7ff00000, RZ, 0xc0, !PT ;  /* 0x7ff0000017077812 */ /* 0x000fc600078ec0ff */
[----:B------:R-:W-:Y:S01]  /*22f0*/  @!P0 DMUL R20, R22, 8.98846567431157953865e+307 ;  /* 0x7fe0000016148828 */ /* 0x000fe20000000000 */
[----:B------:R-:W-:-:S03]  /*2300*/  ISETP.GE.U32.AND P1, PT, R4, R7, PT ;  /* 0x000000070400720c */ /* 0x000fc60003f26070 */
[----:B------:R-:W-:Y:S01]  /*2310*/  @!P2 LOP3.LUT R5, R23, 0x7ff00000, RZ, 0xc0, !PT ;  /* 0x7ff000001705a812 */ /* 0x000fe200078ec0ff */
[----:B------:R-:W-:Y:S01]  /*2320*/  @!P2 IMAD.MOV.U32 R28, RZ, RZ, RZ ;  /* 0x000000ffff1ca224 */ /* 0x000fe200078e00ff */
[----:B------:R-:W0:Y:S02]  /*2330*/  MUFU.RCP64H R35, R21 ;  /* 0x0000001500237308 */ /* 0x000e240000001800 */
[----:B------:R-:W-:Y:S02]  /*2340*/  @!P2 ISETP.GE.U32.AND P3, PT, R4, R5, PT ;  /* 0x000000050400a20c */ /* 0x000fe40003f66070 */
[----:B------:R-:W-:Y:S02]  /*2350*/  MOV R5, 0x1ca00000 ;  /* 0x1ca0000000057802 */ /* 0x000fe40000000f00 */
[----:B------:R-:W-:Y:S02]  /*2360*/  @!P0 LOP3.LUT R7, R21, 0x7ff00000, RZ, 0xc0, !PT ;  /* 0x7ff0000015078812 */ /* 0x000fe400078ec0ff */
[----:B------:R-:W-:-:S04]  /*2370*/  @!P2 SEL R29, R5, 0x63400000, !P3 ;  /* 0x63400000051da807 */ /* 0x000fc80005800000 */
[----:B------:R-:W-:-:S04]  /*2380*/  @!P2 LOP3.LUT R6, R29, 0x80000000, R25, 0xf8, !PT ;  /* 0x800000001d06a812 */ /* 0x000fc800078ef819 */
[----:B------:R-:W-:Y:S01]  /*2390*/  @!P2 LOP3.LUT R29, R6, 0x100000, RZ, 0xfc, !PT ;  /* 0x00100000061da812 */ /* 0x000fe200078efcff */
[----:B0-----:R-:W-:Y:S01]  /*23a0*/  DFMA R26, R34, -R20, 1 ;  /* 0x3ff00000221a742b */ /* 0x001fe20000000814 */
[----:B------:R-:W-:-:S07]  /*23b0*/  IMAD.MOV.U32 R6, RZ, RZ, R4 ;  /* 0x000000ffff067224 */ /* 0x000fce00078e0004 */
        /* <DEDUP_REMOVED lines=12> */
[----:B------:R-:W-:Y:S01]  /*2480*/  DFMA R28, R34, -R20, R26 ;  /* 0x80000014221c722b */ /* 0x000fe2000000001a */
[----:B------:R-:W-:-:S04]  /*2490*/  IADD3 R30, PT, PT, R7, -0x1, RZ ;  /* 0xffffffff071e7810 */ /* 0x000fc80007ffe0ff */
[----:B------:R-:W-:-:S03]  /*24a0*/  ISETP.GT.U32.OR P0, PT, R30, 0x7feffffe, P0 ;  /* 0x7feffffe1e00780c */ /* 0x000fc60000704470 */
[----:B------:R-:W-:-:S10]  /*24b0*/  DFMA R28, R36, R28, R34 ;  /* 0x0000001c241c722b */ /* 0x000fd40000000022 */
[----:B------:R-:W-:Y:S05]  /*24c0*/  @P0 BRA `(.L_x_490) ;  /* 0x00000000006c0947 */ /* 0x000fea0003800000 */
[----:B------:R-:W-:-:S04]  /*24d0*/  LOP3.LUT R7, R23, 0x7ff00000, RZ, 0xc0, !PT ;  /* 0x7ff0000017077812 */ /* 0x000fc800078ec0ff */
[CC--:B------:R-:W-:Y:S02]  /*24e0*/  VIADDMNMX R6, R4.reuse, -R7.reuse, 0xb9600000, !PT ;  /* 0xb960000004067446 */ /* 0x0c0fe40007800907 */
[----:B------:R-:W-:Y:S02]  /*24f0*/  ISETP.GE.U32.AND P0, PT, R4, R7, PT ;  /* 0x000000070400720c */ /* 0x000fe40003f06070 */
[----:B------:R-:W-:Y:S02]  /*2500*/  VIMNMX R6, PT, PT, R6, 0x46a00000, PT ;  /* 0x46a0000006067848 */ /* 0x000fe40003fe0100 */
[----:B------:R-:W-:-:S05]  /*2510*/  SEL R5, R5, 0x63400000, !P0 ;  /* 0x6340000005057807 */ /* 0x000fca0004000000 */
[----:B------:R-:W-:Y:S02]  /*2520*/  IMAD.IADD R5, R6, 0x1, -R5 ;  /* 0x0000000106057824 */ /* 0x000fe400078e0a05 */
[----:B------:R-:W-:Y:S02]  /*2530*/  IMAD.MOV.U32 R6, RZ, RZ, RZ ;  /* 0x000000ffff067224 */ /* 0x000fe400078e00ff */
[----:B------:R-:W-:-:S06]  /*2540*/  VIADD R7, R5, 0x7fe00000 ;  /* 0x7fe0000005077836 */ /* 0x000fcc0000000000 */
        /* <DEDUP_REMOVED lines=9> */
[C---:B------:R-:W-:Y:S01]  /*25e0*/  IADD3 R7, PT, PT, -R5.reuse, RZ, RZ ;  /* 0x000000ff05077210 */ /* 0x040fe20007ffe1ff */
[----:B------:R-:W-:Y:S01]  /*25f0*/  IMAD.MOV.U32 R6, RZ, RZ, RZ ;  /* 0x000000ffff067224 */ /* 0x000fe200078e00ff */
[----:B------:R-:W-:-:S05]  /*2600*/  IADD3 R5, PT, PT, -R5, -0x43300000, RZ ;  /* 0xbcd0000005057810 */ /* 0x000fca0007ffe1ff */
[----:B------:R-:W-:Y:S02]  /*2610*/  DFMA R6, R34, -R6, R28 ;  /* 0x800000062206722b */ /* 0x000fe4000000001c */
[----:B------:R-:W-:-:S08]  /*2620*/  DMUL.RP R28, R28, R20 ;  /* 0x000000141c1c7228 */ /* 0x000fd00000008000 */
[----:B------:R-:W-:Y:S02]  /*2630*/  FSETP.NEU.AND P0, PT, |R7|, R5, PT ;  /* 0x000000050700720b */ /* 0x000fe40003f0d200 */
[----:B------:R-:W-:Y:S02]  /*2640*/  LOP3.LUT R5, R29, R22, RZ, 0x3c, !PT ;  /* 0x000000161d057212 */ /* 0x000fe400078e3cff */
[----:B------:R-:W-:Y:S02]  /*2650*/  FSEL R34, R28, R34, !P0 ;  /* 0x000000221c227208 */ /* 0x000fe40004000000 */
[----:B------:R-:W-:Y:S01]  /*2660*/  FSEL R35, R5, R35, !P0 ;  /* 0x0000002305237208 */ /* 0x000fe20004000000 */
[----:B------:R-:W-:Y:S06]  /*2670*/  BRA `(.L_x_491) ;  /* 0x0000000000547947 */ /* 0x000fec0003800000 */
.L_x_490:
        /* <DEDUP_REMOVED lines=16> */
.L_x_493:
[----:B------:R-:W-:Y:S01]  /*2780*/  LOP3.LUT R35, R23, 0x80000, RZ, 0xfc, !PT ;  /* 0x0008000017237812 */ /* 0x000fe200078efcff */
[----:B------:R-:W-:Y:S01]  /*2790*/  IMAD.MOV.U32 R34, RZ, RZ, R22 ;  /* 0x000000ffff227224 */ /* 0x000fe200078e0016 */
[----:B------:R-:W-:Y:S06]  /*27a0*/  BRA `(.L_x_491) ;  /* 0x0000000000087947 */ /* 0x000fec0003800000 */
.L_x_492:
[----:B------:R-:W-:Y:S01]  /*27b0*/  LOP3.LUT R35, R25, 0x80000, RZ, 0xfc, !PT ;  /* 0x0008000019237812 */ /* 0x000fe200078efcff */
[----:B------:R-:W-:-:S07]  /*27c0*/  IMAD.MOV.U32 R34, RZ, RZ, R24 ;  /* 0x000000ffff227224 */ /* 0x000fce00078e0018 */
.L_x_491:
[----:B------:R-:W-:Y:S05]  /*27d0*/  BSYNC.RECONVERGENT B1 ;  /* 0x0000000000017941 */ /* 0x000fea0003800200 */
.L_x_489:
[----:B------:R-:W-:Y:S01]  /*27e0*/  MOV R4, R2 ;  /* 0x0000000200047202 */ /* 0x000fe20000000f00 */
[----:B------:R-:W-:-:S04]  /*27f0*/  IMAD.MOV.U32 R5, RZ, RZ, 0x0 ;  /* 0x00000000ff057424 */ /* 0x000fc800078e00ff */
[----:B------:R-:W-:Y:S05]  /*2800*/  RET.REL.NODEC R4 `(_Z15elkanMoveCenterPdPiS_S_Pbiii) ;  /* 0xffffffd404fc7950 */ /* 0x000fea0003c3ffff */
        .weak           $__internal_18_$__cuda_sm20_dsqrt_rn_f64_mediumpath_v1
        .type           $__internal_18_$__cuda_sm20_dsqrt_rn_f64_mediumpath_v1,@function
        .size           $__internal_18_$__cuda_sm20_dsqrt_rn_f64_mediumpath_v1,(.L_x_548 - $__internal_18_$__cuda_sm20_dsqrt_rn_f64_mediumpath_v1)
$__internal_18_$__cuda_sm20_dsqrt_rn_f64_mediumpath_v1:
        /* <DEDUP_REMOVED lines=12> */
.L_x_495:
        /* <DEDUP_REMOVED lines=24> */
.L_x_497:
[----:B------:R-:W-:-:S11]  /*2a50*/  DADD R4, R2, R2 ;  /* 0x0000000002047229 */ /* 0x000fd60000000002 */
.L_x_496:
[----:B------:R-:W-:Y:S05]  /*2a60*/  BSYNC.RECONVERGENT B1 ;  /* 0x0000000000017941 */ /* 0x000fea0003800200 */
.L_x_494:
[----:B------:R-:W-:Y:S01]  /*2a70*/  IMAD.MOV.U32 R14, RZ, RZ, R4 ;  /* 0x000000ffff0e7224 */ /* 0x000fe200078e0004 */
[----:B------:R-:W-:Y:S01]  /*2a80*/  MOV R15, R5 ;  /* 0x00000005000f7202 */ /* 0x000fe20000000f00 */
[----:B------:R-:W-:Y:S02]  /*2a90*/  IMAD.MOV.U32 R4, RZ, RZ, R0 ;  /* 0x000000ffff047224 */ /* 0x000fe400078e0000 */
[----:B------:R-:W-:-:S04]  /*2aa0*/  IMAD.MOV.U32 R5, RZ, RZ, 0x0 ;  /* 0x00000000ff057424 */ /* 0x000fc800078e00ff */
[----:B------:R-:W-:Y:S05]  /*2ab0*/  RET.REL.NODEC R4 `(_Z15elkanMoveCenterPdPiS_S_Pbiii) ;  /* 0xffffffd404507950 */ /* 0x000fea0003c3ffff */
.L_x_498:
        /* <DEDUP_REMOVED lines=12> */
.L_x_548:


//--------------------- .text._Z9addKernelPiPKiS1_ --------------------------
	.section	.text._Z9addKernelPiPKiS1_,"ax",@progbits
	.align	128
.text._Z9addKernelPiPKiS1_:
        .type           _Z9addKernelPiPKiS1_,@function
        .size           _Z9addKernelPiPKiS1_,(.L_x_551 - _Z9addKernelPiPKiS1_)
        .other          _Z9addKernelPiPKiS1_,@"STO_CUDA_ENTRY STV_DEFAULT"
_Z9addKernelPiPKiS1_:
[----:B------:R-:W-:Y:S01]  /*0000*/  LDC R1, c[0x0][0x37c] ;  /* 0x0000df00ff017b82 */ /* 0x000fe20000000800 */
[----:B------:R-:W0:Y:S07]  /*0010*/  S2R R9, SR_TID.X ;  /* 0x0000000000097919 */ /* 0x000e2e0000002100 */
[----:B------:R-:W0:Y:S01]  /*0020*/  LDC.64 R2, c[0x0][0x388] ;  /* 0x0000e200ff027b82 */ /* 0x000e220000000a00 */
[----:B------:R-:W1:Y:S07]  /*0030*/  LDCU.64 UR4, c[0x0][0x358] ;  /* 0x00006b00ff0477ac */ /* 0x000e6e0008000a00 */
[----:B------:R-:W2:Y:S08]  /*0040*/  LDC.64 R4, c[0x0][0x390] ;  /* 0x0000e400ff047b82 */ /* 0x000eb00000000a00 */
[----:B------:R-:W3:Y:S01]  /*0050*/  LDC.64 R6, c[0x0][0x380] ;  /* 0x0000e000ff067b82 */ /* 0x000ee20000000a00 */
[----:B0-----:R-:W-:-:S04]  /*0060*/  IMAD.WIDE.U32 R2, R9, 0x4, R2 ;  /* 0x0000000409027825 */ /* 0x001fc800078e0002 */
[C---:B--2---:R-:W-:Y:S02]  /*0070*/  IMAD.WIDE.U32 R4, R9.reuse, 0x4, R4 ;  /* 0x0000000409047825 */ /* 0x044fe400078e0004 */
[----:B-1----:R-:W2:Y:S04]  /*0080*/  LDG.E R2, desc[UR4][R2.64] ;  /* 0x0000000402027981 */ /* 0x002ea8000c1e1900 */
[----:B------:R-:W2:Y:S01]  /*0090*/  LDG.E R5, desc[UR4][R4.64] ;  /* 0x0000000404057981 */ /* 0x000ea2000c1e1900 */
[----:B---3--:R-:W-:Y:S01]  /*00a0*/  IMAD.WIDE.U32 R6, R9, 0x4, R6 ;  /* 0x0000000409067825 */ /* 0x008fe200078e0006 */
[----:B--2---:R-:W-:-:S05]  /*00b0*/  IADD3 R9, PT, PT, R2, R5, RZ ;  /* 0x0000000502097210 */ /* 0x004fca0007ffe0ff */
[----:B------:R-:W-:Y:S01]  /*00c0*/  STG.E desc[UR4][R6.64], R9 ;  /* 0x0000000906007986 */ /* 0x000fe2000c101904 */
[----:B------:R-:W-:Y:S05]  /*00d0*/  EXIT ;  /* 0x000000000000794d */ /* 0x000fea0003800000 */
.L_x_499:
        /* <DEDUP_REMOVED lines=10> */
.L_x_551:


//--------------------- .nv.shared.reserved.0     --------------------------
	.section	.nv.shared.reserved.0,"aw",@nobits
	.weak		__nv_reservedSMEM_offset_0_alias
	.size		__nv_reservedSMEM_offset_0_alias, 0, 64
	.other		__nv_reservedSMEM_offset_0_alias,@"STO_CUDA_RESERVED_SHARED STV_DEFAULT"
__nv_reservedSMEM_offset_0_alias:
	.zero		0
	.zero		64


//--------------------- .nv.shared._Z22updateBoundHamFBSharedPdS_S_S_Ptii --------------------------
	.section	.nv.shared._Z22updateBoundHamFBSharedPdS_S_S_Ptii,"aw",@nobits
	.sectionflags	@""
	.align	8
.nv.shared._Z22updateBoundHamFBSharedPdS_S_S_Ptii:
	.zero		3072


//--------------------- .nv.shared._Z20updateBoundHamSharedPdS_S_Ptii --------------------------
	.section	.nv.shared._Z20updateBoundHamSharedPdS_S_Ptii,"aw",@nobits
	.sectionflags	@""
	.align	8
.nv.shared._Z20updateBoundHamSharedPdS_S_Ptii:
	.zero		3072


//--------------------- .nv.shared._Z19updateBoundFBSharedPdS_S_S_Ptii --------------------------
	.section	.nv.shared._Z19updateBoundFBSharedPdS_S_S_Ptii,"aw",@nobits
	.sectionflags	@""
	.align	8
.nv.shared._Z19updateBoundFBSharedPdS_S_S_Ptii:
	.zero		3072


//--------------------- .nv.shared._Z17updateBoundSharedPdS_S_Ptii --------------------------
	.section	.nv.shared._Z17updateBoundSharedPdS_S_Ptii,"aw",@nobits
	.sectionflags	@""
	.align	8
.nv.shared._Z17updateBoundSharedPdS_S_Ptii:
	.zero		3072


//--------------------- .nv.constant0._Z13elkanFunFBHamPdS_PtS_S_S_S_S_S_iiiS0_Py --------------------------
	.section	.nv.constant0._Z13elkanFunFBHamPdS_PtS_S_S_S_S_S_iiiS0_Py,"a",@progbits
	.sectionflags	@""
	.align	4
.nv.constant0._Z13elkanFunFBHamPdS_PtS_S_S_S_S_S_iiiS0_Py:
	.zero		1000


//--------------------- .nv.constant0._Z10elkanFunMOPdS_PtS_S_S_S_S_S_S_iiiS0_Py --------------------------
	.section	.nv.constant0._Z10elkanFunMOPdS_PtS_S_S_S_S_S_S_iiiS0_Py,"a",@progbits
	.sectionflags	@""
	.align	4
.nv.constant0._Z10elkanFunMOPdS_PtS_S_S_S_S_S_S_iiiS0_Py:
	.zero		1008


//--------------------- .nv.constant0._Z10elkanFunFBPdS_PtS_S_S_S_S_S_iiiS0_Py --------------------------
	.section	.nv.constant0._Z10elkanFunFBPdS_PtS_S_S_S_S_S_iiiS0_Py,"a",@progbits
	.sectionflags	@""
	.align	4
.nv.constant0._Z10elkanFunFBPdS_PtS_S_S_S_S_S_iiiS0_Py:
	.zero		1000


//--------------------- .nv.constant0._Z13lloydCombineKPdS_iiPtS_ --------------------------
	.section	.nv.constant0._Z13lloydCombineKPdS_iiPtS_,"a",@progbits
	.sectionflags	@""
	.align	4
.nv.constant0._Z13lloydCombineKPdS_iiPtS_:
	.zero		936


//--------------------- .nv.constant0._Z11hamCombineKPdS_PtS_S_S_S_iiiS0_PbS_ --------------------------
	.section	.nv.constant0._Z11hamCombineKPdS_PtS_S_S_S_iiiS0_PbS_,"a",@progbits
	.sectionflags	@""
	.align	4
.nv.constant0._Z11hamCombineKPdS_PtS_S_S_S_iiiS0_PbS_:
	.zero		992


//--------------------- .nv.constant0._Z13fbhamerlyFunKPdS_PtS_S_S_S_S_S_iiiS0_S_Pb --------------------------
	.section	.nv.constant0._Z13fbhamerlyFunKPdS_PtS_S_S_S_S_S_iiiS0_S_Pb,"a",@progbits
	.sectionflags	@""
	.align	4
.nv.constant0._Z13fbhamerlyFunKPdS_PtS_S_S_S_S_S_iiiS0_S_Pb:
	.zero		1008


//--------------------- .nv.constant0._Z11hamerlyFunKPdS_PtS_S_S_S_iiiS0_S_Pb --------------------------
	.section	.nv.constant0._Z11hamerlyFunKPdS_PtS_S_S_S_iiiS0_S_Pb,"a",@progbits
	.sectionflags	@""
	.align	4
.nv.constant0._Z11hamerlyFunKPdS_PtS_S_S_S_iiiS0_S_Pb:
	.zero		992


//--------------------- .nv.constant0._Z10hamerlyFunPdS_PtS_S_S_S_iiiS0_Py --------------------------
	.section	.nv.constant0._Z10hamerlyFunPdS_PtS_S_S_S_iiiS0_Py,"a",@progbits
	.sectionflags	@""
	.align	4
.nv.constant0._Z10hamerlyFunPdS_PtS_S_S_S_iiiS0_Py:
	.zero		984


//--------------------- .nv.constant0._Z11elkCombineKPdS_iiPtPbS_ --------------------------
	.section	.nv.constant0._Z11elkCombineKPdS_iiPtPbS_,"a",@progbits
	.sectionflags	@""
	.align	4
.nv.constant0._Z11elkCombineKPdS_iiPtPbS_:
	.zero		944


//--------------------- .nv.constant0._Z11moelkanFunKPdS_PtS_S_S_S_S_PbiiiS0_S_S_S_ --------------------------
	.section	.nv.constant0._Z11moelkanFunKPdS_PtS_S_S_S_S_PbiiiS0_S_S_S_,"a",@progbits
	.sectionflags	@""
	.align	4
.nv.constant0._Z11moelkanFunKPdS_PtS_S_S_S_S_PbiiiS0_S_S_S_:
	.zero		1016


//--------------------- .nv.constant0._Z11fbelkanFunKPdS_PtS_S_S_S_S_PbiiiS0_S_ --------------------------
	.section	.nv.constant0._Z11fbelkanFunKPdS_PtS_S_S_S_S_PbiiiS0_S_,"a",@progbits
	.sectionflags	@""
	.align	4
.nv.constant0._Z11fbelkanFunKPdS_PtS_S_S_S_S_PbiiiS0_S_:
	.zero		1000


//--------------------- .nv.constant0._Z9elkanFunKPdS_PtS_S_S_S_iiiS0_PbS_ --------------------------
	.section	.nv.constant0._Z9elkanFunKPdS_PtS_S_S_S_iiiS0_PbS_,"a",@progbits
	.sectionflags	@""
	.align	4
.nv.constant0._Z9elkanFunKPdS_PtS_S_S_S_iiiS0_PbS_:
	.zero		992


//--------------------- .nv.constant0._Z8elkanFunPdS_PtS_S_S_S_iiiS0_iPy --------------------------
	.section	.nv.constant0._Z8elkanFunPdS_PtS_S_S_S_iiiS0_iPy,"a",@progbits
	.sectionflags	@""
	.align	4
.nv.constant0._Z8elkanFunPdS_PtS_S_S_S_iiiS0_iPy:
	.zero		992


//--------------------- .nv.constant0._Z9lloydFunKPdS_iiiPtS_ --------------------------
	.section	.nv.constant0._Z9lloydFunKPdS_iiiPtS_,"a",@progbits
	.sectionflags	@""
	.align	4
.nv.constant0._Z9lloydFunKPdS_iiiPtS_:
	.zero		944


//--------------------- .nv.constant0._Z8lloydFunPdS_PtiiiS0_Py --------------------------
	.section	.nv.constant0._Z8lloydFunPdS_PtiiiS0_Py,"a",@progbits
	.sectionflags	@""
	.align	4
.nv.constant0._Z8lloydFunPdS_PtiiiS0_Py:
	.zero		952


//--------------------- .nv.constant0._Z13updateBoundMOPdS_S_Pti --------------------------
	.section	.nv.constant0._Z13updateBoundMOPdS_S_Pti,"a",@progbits
	.sectionflags	@""
	.align	4
.nv.constant0._Z13updateBoundMOPdS_S_Pti:
	.zero		932


//--------------------- .nv.constant0._Z16updateBoundFBHamPdS_S_S_Ptii --------------------------
	.section	.nv.constant0._Z16updateBoundFBHamPdS_S_S_Ptii,"a",@progbits
	.sectionflags	@""
	.align	4
.nv.constant0._Z16updateBoundFBHamPdS_S_S_Ptii:
	.zero		944


//--------------------- .nv.constant0._Z13updateBoundFBPdS_S_S_Ptii --------------------------
	.section	.nv.constant0._Z13updateBoundFBPdS_S_S_Ptii,"a",@progbits
	.sectionflags	@""
	.align	4
.nv.constant0._Z13updateBoundFBPdS_S_S_Ptii:
	.zero		944


//--------------------- .nv.constant0._Z22updateBoundHamFBSharedPdS_S_S_Ptii --------------------------
	.section	.nv.constant0._Z22updateBoundHamFBSharedPdS_S_S_Ptii,"a",@progbits
	.sectionflags	@""
	.align	4
.nv.constant0._Z22updateBoundHamFBSharedPdS_S_S_Ptii:
	.zero		944


//--------------------- .nv.constant0._Z20updateBoundHamSharedPdS_S_Ptii --------------------------
	.section	.nv.constant0._Z20updateBoundHamSharedPdS_S_Ptii,"a",@progbits
	.sectionflags	@""
	.align	4
.nv.constant0._Z20updateBoundHamSharedPdS_S_Ptii:
	.zero		936


//--------------------- .nv.constant0._Z14updateBoundHamPdS_S_Ptii --------------------------
	.section	.nv.constant0._Z14updateBoundHamPdS_S_Ptii,"a",@progbits
	.sectionflags	@""
	.align	4
.nv.constant0._Z14updateBoundHamPdS_S_Ptii:
	.zero		936


//--------------------- .nv.constant0._Z19updateBoundFBSharedPdS_S_S_Ptii --------------------------
	.section	.nv.constant0._Z19updateBoundFBSharedPdS_S_S_Ptii,"a",@progbits
	.sectionflags	@""
	.align	4
.nv.constant0._Z19updateBoundFBSharedPdS_S_S_Ptii:
	.zero		944


//--------------------- .nv.constant0._Z17updateBoundSharedPdS_S_Ptii --------------------------
	.section	.nv.constant0._Z17updateBoundSharedPdS_S_Ptii,"a",@progbits
	.sectionflags	@""
	.align	4
.nv.constant0._Z17updateBoundSharedPdS_S_Ptii:
	.zero		936


//--------------------- .nv.constant0._Z11updateBoundPdS_S_Ptii --------------------------
	.section	.nv.constant0._Z11updateBoundPdS_S_Ptii,"a",@progbits
	.sectionflags	@""
	.align	4
.nv.constant0._Z11updateBoundPdS_S_Ptii:
	.zero		936


//--------------------- .nv.constant0._Z22elkanFBMoveAdditionHamPdS_S_ii --------------------------
	.section	.nv.constant0._Z22elkanFBMoveAdditionHamPdS_S_ii,"a",@progbits
	.sectionflags	@""
	.align	4
.nv.constant0._Z22elkanFBMoveAdditionHamPdS_S_ii:
	.zero		928


//--------------------- .nv.constant0._Z11innerProdMOPdS_S_PKdiii --------------------------
	.section	.nv.constant0._Z11innerProdMOPdS_S_PKdiii,"a",@progbits
	.sectionflags	@""
	.align	4
.nv.constant0._Z11innerProdMOPdS_S_PKdiii:
	.zero		940


//--------------------- .nv.constant0._Z9innerProdPdS_PKdii --------------------------
	.section	.nv.constant0._Z9innerProdPdS_PKdii,"a",@progbits
	.sectionflags	@""
	.align	4
.nv.constant0._Z9innerProdPdS_PKdii:
	.zero		928


//--------------------- .nv.constant0._Z13initArrDoublePddi --------------------------
	.section	.nv.constant0._Z13initArrDoublePddi,"a",@progbits
	.sectionflags	@""
	.align	4
.nv.constant0._Z13initArrDoublePddi:
	.zero		916


//--------------------- .nv.constant0._Z9changeAssPdPtS0_PiS_iii --------------------------
	.section	.nv.constant0._Z9changeAssPdPtS0_PiS_iii,"a",@progbits
	.sectionflags	@""
	.align	4
.nv.constant0._Z9changeAssPdPtS0_PiS_iii:
	.zero		948


//--------------------- .nv.constant0._Z19elkanFBMoveAdditionPdS_S_iii --------------------------
	.section	.nv.constant0._Z19elkanFBMoveAdditionPdS_S_iii,"a",@progbits
	.sectionflags	@""
	.align	4
.nv.constant0._Z19elkanFBMoveAdditionPdS_S_iii:
	.zero		932


//--------------------- .nv.constant0._Z17elkanMoveCenterFBPdPiS_S_S_Pbiii --------------------------
	.section	.nv.constant0._Z17elkanMoveCenterFBPdPiS_S_S_Pbiii,"a",@progbits
	.sectionflags	@""
	.align	4
.nv.constant0._Z17elkanMoveCenterFBPdPiS_S_S_Pbiii:
	.zero		956


//--------------------- .nv.constant0._Z15elkanMoveCenterPdPiS_S_Pbiii --------------------------
	.section	.nv.constant0._Z15elkanMoveCenterPdPiS_S_Pbiii,"a",@progbits
	.sectionflags	@""
	.align	4
.nv.constant0._Z15elkanMoveCenterPdPiS_S_Pbiii:
	.zero		948


//--------------------- .nv.constant0._Z9addKernelPiPKiS1_ --------------------------
	.section	.nv.constant0._Z9addKernelPiPKiS1_,"a",@progbits
	.sectionflags	@""
	.align	4
.nv.constant0._Z9addKernelPiPKiS1_:
	.zero		920


//--------------------- SYMBOLS --------------------------

	.type		.nv.reservedSmem.offset0,@object
	.size		.nv.reservedSmem.offset0,0x4
	.type		.nv.reservedSmem.cap,@object
	.size		.nv.reservedSmem.cap,0x4
